//
// Generated by NVIDIA NVVM Compiler
//
// Compiler Build ID: CL-36424714
// Cuda compilation tools, release 13.0, V13.0.88
// Based on NVVM 20.0.0
//

.version 9.0
.target sm_100
.address_size 64

	// .globl	_Z31find_canonical_colorings_kernelPKiS0_P8Coloringiii
// _ZZN3cub18CUB_300001_SM_10006detail10merge_sort30DeviceMergeSortBlockSortKernelINS2_10policy_hubIN6thrust24THRUST_300001_SM_1000_NS6detail15normal_iteratorINS6_10device_ptrI8ColoringEEEEE9Policy600ESC_PNS0_8NullTypeESC_SG_jN4cuda3std3__44lessISA_EESA_SF_EEvbT0_T1_T2_T3_T4_PT6_PT7_T5_NS1_7vsmem_tEE19static_temp_storage has been demoted
// _ZZN3cub18CUB_300001_SM_10006detail10merge_sort26DeviceMergeSortMergeKernelINS2_10policy_hubIN6thrust24THRUST_300001_SM_1000_NS6detail15normal_iteratorINS6_10device_ptrI8ColoringEEEEE9Policy600ESC_PNS0_8NullTypeESC_SG_jN4cuda3std3__44lessISA_EESA_SF_EEvbT2_T3_T4_PT6_PT7_T5_PSO_SO_NS1_7vsmem_tEE19static_temp_storage has been demoted
// _ZZN3cub18CUB_300001_SM_10006detail10merge_sort30DeviceMergeSortBlockSortKernelINS2_10policy_hubIN6thrust24THRUST_300001_SM_1000_NS6detail15normal_iteratorINS6_10device_ptrI8ColoringEEEEE9Policy600ESC_PNS0_8NullTypeESC_SG_mN4cuda3std3__44lessISA_EESA_SF_EEvbT0_T1_T2_T3_T4_PT6_PT7_T5_NS1_7vsmem_tEE19static_temp_storage has been demoted
// _ZZN3cub18CUB_300001_SM_10006detail10merge_sort26DeviceMergeSortMergeKernelINS2_10policy_hubIN6thrust24THRUST_300001_SM_1000_NS6detail15normal_iteratorINS6_10device_ptrI8ColoringEEEEE9Policy600ESC_PNS0_8NullTypeESC_SG_mN4cuda3std3__44lessISA_EESA_SF_EEvbT2_T3_T4_PT6_PT7_T5_PSO_SO_NS1_7vsmem_tEE19static_temp_storage has been demoted
.global .align 1 .b8 _ZN34_INTERNAL_a2208ca8_4_k_cu_4443f96c4cuda3std3__45__cpo5beginE[1];
.global .align 1 .b8 _ZN34_INTERNAL_a2208ca8_4_k_cu_4443f96c4cuda3std3__45__cpo3endE[1];
.global .align 1 .b8 _ZN34_INTERNAL_a2208ca8_4_k_cu_4443f96c4cuda3std3__45__cpo6cbeginE[1];
.global .align 1 .b8 _ZN34_INTERNAL_a2208ca8_4_k_cu_4443f96c4cuda3std3__45__cpo4cendE[1];
.global .align 1 .b8 _ZN34_INTERNAL_a2208ca8_4_k_cu_4443f96c4cuda3std3__45__cpo6rbeginE[1];
.global .align 1 .b8 _ZN34_INTERNAL_a2208ca8_4_k_cu_4443f96c4cuda3std3__45__cpo4rendE[1];
.global .align 1 .b8 _ZN34_INTERNAL_a2208ca8_4_k_cu_4443f96c4cuda3std3__45__cpo7crbeginE[1];
.global .align 1 .b8 _ZN34_INTERNAL_a2208ca8_4_k_cu_4443f96c4cuda3std3__45__cpo5crendE[1];
.global .align 1 .b8 _ZN34_INTERNAL_a2208ca8_4_k_cu_4443f96c4cuda3std3__436_GLOBAL__N__a2208ca8_4_k_cu_4443f96c6ignoreE[1];
.global .align 1 .b8 _ZN34_INTERNAL_a2208ca8_4_k_cu_4443f96c4cuda3std3__419piecewise_constructE[1];
.global .align 1 .b8 _ZN34_INTERNAL_a2208ca8_4_k_cu_4443f96c4cuda3std3__48in_placeE[1];
.global .align 1 .b8 _ZN34_INTERNAL_a2208ca8_4_k_cu_4443f96c4cuda3std3__420unreachable_sentinelE[1];
.global .align 1 .b8 _ZN34_INTERNAL_a2208ca8_4_k_cu_4443f96c4cuda3std3__47nulloptE[1];
.global .align 1 .b8 _ZN34_INTERNAL_a2208ca8_4_k_cu_4443f96c4cuda3std3__48unexpectE[1];
.global .align 1 .b8 _ZN34_INTERNAL_a2208ca8_4_k_cu_4443f96c4cuda3std6ranges3__45__cpo4swapE[1];
.global .align 1 .b8 _ZN34_INTERNAL_a2208ca8_4_k_cu_4443f96c4cuda3std6ranges3__45__cpo9iter_moveE[1];
.global .align 1 .b8 _ZN34_INTERNAL_a2208ca8_4_k_cu_4443f96c4cuda3std6ranges3__45__cpo5beginE[1];
.global .align 1 .b8 _ZN34_INTERNAL_a2208ca8_4_k_cu_4443f96c4cuda3std6ranges3__45__cpo3endE[1];
.global .align 1 .b8 _ZN34_INTERNAL_a2208ca8_4_k_cu_4443f96c4cuda3std6ranges3__45__cpo6cbeginE[1];
.global .align 1 .b8 _ZN34_INTERNAL_a2208ca8_4_k_cu_4443f96c4cuda3std6ranges3__45__cpo4cendE[1];
.global .align 1 .b8 _ZN34_INTERNAL_a2208ca8_4_k_cu_4443f96c4cuda3std6ranges3__45__cpo7advanceE[1];
.global .align 1 .b8 _ZN34_INTERNAL_a2208ca8_4_k_cu_4443f96c4cuda3std6ranges3__45__cpo9iter_swapE[1];
.global .align 1 .b8 _ZN34_INTERNAL_a2208ca8_4_k_cu_4443f96c4cuda3std6ranges3__45__cpo4nextE[1];
.global .align 1 .b8 _ZN34_INTERNAL_a2208ca8_4_k_cu_4443f96c4cuda3std6ranges3__45__cpo4prevE[1];
.global .align 1 .b8 _ZN34_INTERNAL_a2208ca8_4_k_cu_4443f96c4cuda3std6ranges3__45__cpo4dataE[1];
.global .align 1 .b8 _ZN34_INTERNAL_a2208ca8_4_k_cu_4443f96c4cuda3std6ranges3__45__cpo5cdataE[1];
.global .align 1 .b8 _ZN34_INTERNAL_a2208ca8_4_k_cu_4443f96c4cuda3std6ranges3__45__cpo4sizeE[1];
.global .align 1 .b8 _ZN34_INTERNAL_a2208ca8_4_k_cu_4443f96c4cuda3std6ranges3__45__cpo5ssizeE[1];
.global .align 1 .b8 _ZN34_INTERNAL_a2208ca8_4_k_cu_4443f96c4cuda3std6ranges3__45__cpo8distanceE[1];
.global .align 1 .b8 _ZN34_INTERNAL_a2208ca8_4_k_cu_4443f96c6thrust24THRUST_300001_SM_1000_NS8cuda_cub3parE[1];
.global .align 1 .b8 _ZN34_INTERNAL_a2208ca8_4_k_cu_4443f96c6thrust24THRUST_300001_SM_1000_NS8cuda_cub10par_nosyncE[1];
.global .align 1 .b8 _ZN34_INTERNAL_a2208ca8_4_k_cu_4443f96c6thrust24THRUST_300001_SM_1000_NS6system6detail10sequential3seqE[1];
.global .align 1 .b8 _ZN34_INTERNAL_a2208ca8_4_k_cu_4443f96c6thrust24THRUST_300001_SM_1000_NS6system3cpp3parE[1];
.global .align 1 .b8 _ZN34_INTERNAL_a2208ca8_4_k_cu_4443f96c6thrust24THRUST_300001_SM_1000_NS12placeholders2_1E[1];
.global .align 1 .b8 _ZN34_INTERNAL_a2208ca8_4_k_cu_4443f96c6thrust24THRUST_300001_SM_1000_NS12placeholders2_2E[1];
.global .align 1 .b8 _ZN34_INTERNAL_a2208ca8_4_k_cu_4443f96c6thrust24THRUST_300001_SM_1000_NS12placeholders2_3E[1];
.global .align 1 .b8 _ZN34_INTERNAL_a2208ca8_4_k_cu_4443f96c6thrust24THRUST_300001_SM_1000_NS12placeholders2_4E[1];
.global .align 1 .b8 _ZN34_INTERNAL_a2208ca8_4_k_cu_4443f96c6thrust24THRUST_300001_SM_1000_NS12placeholders2_5E[1];
.global .align 1 .b8 _ZN34_INTERNAL_a2208ca8_4_k_cu_4443f96c6thrust24THRUST_300001_SM_1000_NS12placeholders2_6E[1];
.global .align 1 .b8 _ZN34_INTERNAL_a2208ca8_4_k_cu_4443f96c6thrust24THRUST_300001_SM_1000_NS12placeholders2_7E[1];
.global .align 1 .b8 _ZN34_INTERNAL_a2208ca8_4_k_cu_4443f96c6thrust24THRUST_300001_SM_1000_NS12placeholders2_8E[1];
.global .align 1 .b8 _ZN34_INTERNAL_a2208ca8_4_k_cu_4443f96c6thrust24THRUST_300001_SM_1000_NS12placeholders2_9E[1];
.global .align 1 .b8 _ZN34_INTERNAL_a2208ca8_4_k_cu_4443f96c6thrust24THRUST_300001_SM_1000_NS12placeholders3_10E[1];
.global .align 1 .b8 _ZN34_INTERNAL_a2208ca8_4_k_cu_4443f96c6thrust24THRUST_300001_SM_1000_NS3seqE[1];
.global .align 1 .b8 _ZN34_INTERNAL_a2208ca8_4_k_cu_4443f96c6thrust24THRUST_300001_SM_1000_NS6deviceE[1];
.extern .shared .align 16 .b8 _ZN6thrust24THRUST_300001_SM_1000_NS8cuda_cub4core6detail5shmemE[];

.visible .entry _Z31find_canonical_colorings_kernelPKiS0_P8Coloringiii(
	.param .u64 .ptr .align 1 _Z31find_canonical_colorings_kernelPKiS0_P8Coloringiii_param_0,
	.param .u64 .ptr .align 1 _Z31find_canonical_colorings_kernelPKiS0_P8Coloringiii_param_1,
	.param .u64 .ptr .align 1 _Z31find_canonical_colorings_kernelPKiS0_P8Coloringiii_param_2,
	.param .u32 _Z31find_canonical_colorings_kernelPKiS0_P8Coloringiii_param_3,
	.param .u32 _Z31find_canonical_colorings_kernelPKiS0_P8Coloringiii_param_4,
	.param .u32 _Z31find_canonical_colorings_kernelPKiS0_P8Coloringiii_param_5
)
{
	.local .align 4 .b8 	__local_depot0[80];
	.reg .b64 	%SP;
	.reg .b64 	%SPL;
	.reg .pred 	%p<40>;
	.reg .b32 	%r<179>;
	.reg .b64 	%rd<96>;

	mov.u64 	%SPL, __local_depot0;
	ld.param.u64 	%rd17, [_Z31find_canonical_colorings_kernelPKiS0_P8Coloringiii_param_0];
	ld.param.u64 	%rd18, [_Z31find_canonical_colorings_kernelPKiS0_P8Coloringiii_param_1];
	ld.param.u64 	%rd16, [_Z31find_canonical_colorings_kernelPKiS0_P8Coloringiii_param_2];
	ld.param.u32 	%r55, [_Z31find_canonical_colorings_kernelPKiS0_P8Coloringiii_param_3];
	ld.param.u32 	%r53, [_Z31find_canonical_colorings_kernelPKiS0_P8Coloringiii_param_4];
	ld.param.u32 	%r54, [_Z31find_canonical_colorings_kernelPKiS0_P8Coloringiii_param_5];
	cvta.to.global.u64 	%rd1, %rd17;
	cvta.to.global.u64 	%rd2, %rd18;
	add.u64 	%rd3, %SPL, 0;
	add.u64 	%rd4, %SPL, 40;
	mov.u32 	%r56, %ctaid.x;
	mov.u32 	%r57, %ntid.x;
	mov.u32 	%r58, %tid.x;
	mad.lo.s32 	%r1, %r56, %r57, %r58;
	setp.ge.s32 	%p1, %r1, %r55;
	@%p1 bra 	$L__BB0_53;
	setp.lt.s32 	%p2, %r54, 1;
	@%p2 bra 	$L__BB0_14;
	mul.lo.s32 	%r2, %r54, %r1;
	and.b32  	%r3, %r54, 15;
	setp.lt.u32 	%p3, %r54, 16;
	mov.b32 	%r167, 0;
	@%p3 bra 	$L__BB0_5;
	and.b32  	%r167, %r54, 2147483632;
	mov.b32 	%r178, 0;
$L__BB0_4:
	.pragma "nounroll";
	add.s32 	%r61, %r178, %r2;
	mul.wide.s32 	%rd21, %r61, 4;
	add.s64 	%rd22, %rd1, %rd21;
	ld.global.u32 	%r62, [%rd22];
	mul.wide.u32 	%rd23, %r178, 4;
	add.s64 	%rd24, %rd3, %rd23;
	st.local.u32 	[%rd24], %r62;
	ld.global.u32 	%r63, [%rd22+4];
	st.local.u32 	[%rd24+4], %r63;
	ld.global.u32 	%r64, [%rd22+8];
	st.local.u32 	[%rd24+8], %r64;
	ld.global.u32 	%r65, [%rd22+12];
	st.local.u32 	[%rd24+12], %r65;
	ld.global.u32 	%r66, [%rd22+16];
	st.local.u32 	[%rd24+16], %r66;
	ld.global.u32 	%r67, [%rd22+20];
	st.local.u32 	[%rd24+20], %r67;
	ld.global.u32 	%r68, [%rd22+24];
	st.local.u32 	[%rd24+24], %r68;
	ld.global.u32 	%r69, [%rd22+28];
	st.local.u32 	[%rd24+28], %r69;
	ld.global.u32 	%r70, [%rd22+32];
	st.local.u32 	[%rd24+32], %r70;
	ld.global.u32 	%r71, [%rd22+36];
	st.local.u32 	[%rd24+36], %r71;
	ld.global.u32 	%r72, [%rd22+40];
	st.local.u32 	[%rd24+40], %r72;
	ld.global.u32 	%r73, [%rd22+44];
	st.local.u32 	[%rd24+44], %r73;
	ld.global.u32 	%r74, [%rd22+48];
	st.local.u32 	[%rd24+48], %r74;
	ld.global.u32 	%r75, [%rd22+52];
	st.local.u32 	[%rd24+52], %r75;
	ld.global.u32 	%r76, [%rd22+56];
	st.local.u32 	[%rd24+56], %r76;
	ld.global.u32 	%r77, [%rd22+60];
	st.local.u32 	[%rd24+60], %r77;
	add.s32 	%r178, %r178, 16;
	setp.eq.s32 	%p4, %r178, %r167;
	@%p4 bra 	$L__BB0_5;
	bra.uni 	$L__BB0_4;
$L__BB0_5:
	setp.eq.s32 	%p5, %r3, 0;
	@%p5 bra 	$L__BB0_14;
	and.b32  	%r6, %r54, 7;
	setp.lt.u32 	%p6, %r3, 8;
	@%p6 bra 	$L__BB0_8;
	add.s32 	%r78, %r167, %r2;
	mul.wide.s32 	%rd25, %r78, 4;
	add.s64 	%rd26, %rd1, %rd25;
	ld.global.u32 	%r79, [%rd26];
	mul.wide.u32 	%rd27, %r167, 4;
	add.s64 	%rd28, %rd3, %rd27;
	st.local.u32 	[%rd28], %r79;
	ld.global.u32 	%r80, [%rd26+4];
	st.local.u32 	[%rd28+4], %r80;
	ld.global.u32 	%r81, [%rd26+8];
	st.local.u32 	[%rd28+8], %r81;
	ld.global.u32 	%r82, [%rd26+12];
	st.local.u32 	[%rd28+12], %r82;
	ld.global.u32 	%r83, [%rd26+16];
	st.local.u32 	[%rd28+16], %r83;
	ld.global.u32 	%r84, [%rd26+20];
	st.local.u32 	[%rd28+20], %r84;
	ld.global.u32 	%r85, [%rd26+24];
	st.local.u32 	[%rd28+24], %r85;
	ld.global.u32 	%r86, [%rd26+28];
	st.local.u32 	[%rd28+28], %r86;
	add.s32 	%r167, %r167, 8;
$L__BB0_8:
	setp.eq.s32 	%p7, %r6, 0;
	@%p7 bra 	$L__BB0_14;
	and.b32  	%r9, %r54, 3;
	setp.lt.u32 	%p8, %r6, 4;
	@%p8 bra 	$L__BB0_11;
	add.s32 	%r87, %r167, %r2;
	mul.wide.s32 	%rd29, %r87, 4;
	add.s64 	%rd30, %rd1, %rd29;
	ld.global.u32 	%r88, [%rd30];
	mul.wide.u32 	%rd31, %r167, 4;
	add.s64 	%rd32, %rd3, %rd31;
	st.local.u32 	[%rd32], %r88;
	ld.global.u32 	%r89, [%rd30+4];
	st.local.u32 	[%rd32+4], %r89;
	ld.global.u32 	%r90, [%rd30+8];
	st.local.u32 	[%rd32+8], %r90;
	ld.global.u32 	%r91, [%rd30+12];
	st.local.u32 	[%rd32+12], %r91;
	add.s32 	%r167, %r167, 4;
$L__BB0_11:
	setp.eq.s32 	%p9, %r9, 0;
	@%p9 bra 	$L__BB0_14;
	mov.b32 	%r171, 0;
$L__BB0_13:
	.pragma "nounroll";
	add.s32 	%r93, %r167, %r2;
	mul.wide.s32 	%rd33, %r93, 4;
	add.s64 	%rd34, %rd1, %rd33;
	ld.global.u32 	%r94, [%rd34];
	mul.wide.u32 	%rd35, %r167, 4;
	add.s64 	%rd36, %rd3, %rd35;
	st.local.u32 	[%rd36], %r94;
	add.s32 	%r167, %r167, 1;
	add.s32 	%r171, %r171, 1;
	setp.ne.s32 	%p10, %r171, %r9;
	@%p10 bra 	$L__BB0_13;
$L__BB0_14:
	setp.lt.s32 	%p11, %r53, 1;
	@%p11 bra 	$L__BB0_52;
	setp.lt.s32 	%p12, %r54, 1;
	mul.lo.s32 	%r16, %r54, %r1;
	@%p12 bra 	$L__BB0_52;
	and.b32  	%r17, %r54, 7;
	and.b32  	%r18, %r54, 3;
	and.b32  	%r19, %r54, 2147483640;
	and.b32  	%r20, %r54, 1;
	neg.s32 	%r21, %r19;
	mov.b32 	%r172, 0;
	add.s64 	%rd5, %rd4, 16;
$L__BB0_17:
	setp.lt.u32 	%p13, %r54, 8;
	mul.lo.s32 	%r23, %r172, %r54;
	mov.b32 	%r176, 0;
	@%p13 bra 	$L__BB0_44;
	mul.wide.u32 	%rd37, %r23, 4;
	add.s64 	%rd38, %rd2, %rd37;
	add.s64 	%rd95, %rd38, 16;
	mov.u64 	%rd94, %rd5;
	mov.u32 	%r173, %r21;
$L__BB0_19:
	.pragma "nounroll";
	ld.global.u32 	%r25, [%rd95+-16];
	setp.eq.s32 	%p14, %r25, -1;
	@%p14 bra 	$L__BB0_21;
	add.s32 	%r97, %r25, %r16;
	mul.wide.s32 	%rd39, %r97, 4;
	add.s64 	%rd40, %rd1, %rd39;
	ld.global.u32 	%r98, [%rd40];
	st.local.u32 	[%rd94+-16], %r98;
	bra.uni 	$L__BB0_22;
$L__BB0_21:
	mov.b32 	%r99, -1;
	st.local.u32 	[%rd94+-16], %r99;
$L__BB0_22:
	ld.global.u32 	%r26, [%rd95+-12];
	setp.eq.s32 	%p15, %r26, -1;
	@%p15 bra 	$L__BB0_24;
	add.s32 	%r100, %r26, %r16;
	mul.wide.s32 	%rd41, %r100, 4;
	add.s64 	%rd42, %rd1, %rd41;
	ld.global.u32 	%r101, [%rd42];
	st.local.u32 	[%rd94+-12], %r101;
	bra.uni 	$L__BB0_25;
$L__BB0_24:
	mov.b32 	%r102, -1;
	st.local.u32 	[%rd94+-12], %r102;
$L__BB0_25:
	ld.global.u32 	%r27, [%rd95+-8];
	setp.eq.s32 	%p16, %r27, -1;
	@%p16 bra 	$L__BB0_27;
	add.s32 	%r103, %r27, %r16;
	mul.wide.s32 	%rd43, %r103, 4;
	add.s64 	%rd44, %rd1, %rd43;
	ld.global.u32 	%r104, [%rd44];
	st.local.u32 	[%rd94+-8], %r104;
	bra.uni 	$L__BB0_28;
$L__BB0_27:
	mov.b32 	%r105, -1;
	st.local.u32 	[%rd94+-8], %r105;
$L__BB0_28:
	ld.global.u32 	%r28, [%rd95+-4];
	setp.eq.s32 	%p17, %r28, -1;
	@%p17 bra 	$L__BB0_30;
	add.s32 	%r106, %r28, %r16;
	mul.wide.s32 	%rd45, %r106, 4;
	add.s64 	%rd46, %rd1, %rd45;
	ld.global.u32 	%r107, [%rd46];
	st.local.u32 	[%rd94+-4], %r107;
	bra.uni 	$L__BB0_31;
$L__BB0_30:
	mov.b32 	%r108, -1;
	st.local.u32 	[%rd94+-4], %r108;
$L__BB0_31:
	ld.global.u32 	%r29, [%rd95];
	setp.eq.s32 	%p18, %r29, -1;
	@%p18 bra 	$L__BB0_33;
	add.s32 	%r109, %r29, %r16;
	mul.wide.s32 	%rd47, %r109, 4;
	add.s64 	%rd48, %rd1, %rd47;
	ld.global.u32 	%r110, [%rd48];
	st.local.u32 	[%rd94], %r110;
	bra.uni 	$L__BB0_34;
$L__BB0_33:
	mov.b32 	%r111, -1;
	st.local.u32 	[%rd94], %r111;
$L__BB0_34:
	ld.global.u32 	%r30, [%rd95+4];
	setp.eq.s32 	%p19, %r30, -1;
	@%p19 bra 	$L__BB0_36;
	add.s32 	%r112, %r30, %r16;
	mul.wide.s32 	%rd49, %r112, 4;
	add.s64 	%rd50, %rd1, %rd49;
	ld.global.u32 	%r113, [%rd50];
	st.local.u32 	[%rd94+4], %r113;
	bra.uni 	$L__BB0_37;
$L__BB0_36:
	mov.b32 	%r114, -1;
	st.local.u32 	[%rd94+4], %r114;
$L__BB0_37:
	ld.global.u32 	%r31, [%rd95+8];
	setp.eq.s32 	%p20, %r31, -1;
	@%p20 bra 	$L__BB0_39;
	add.s32 	%r115, %r31, %r16;
	mul.wide.s32 	%rd51, %r115, 4;
	add.s64 	%rd52, %rd1, %rd51;
	ld.global.u32 	%r116, [%rd52];
	st.local.u32 	[%rd94+8], %r116;
	bra.uni 	$L__BB0_40;
$L__BB0_39:
	mov.b32 	%r117, -1;
	st.local.u32 	[%rd94+8], %r117;
$L__BB0_40:
	ld.global.u32 	%r32, [%rd95+12];
	setp.eq.s32 	%p21, %r32, -1;
	@%p21 bra 	$L__BB0_42;
	add.s32 	%r118, %r32, %r16;
	mul.wide.s32 	%rd53, %r118, 4;
	add.s64 	%rd54, %rd1, %rd53;
	ld.global.u32 	%r119, [%rd54];
	st.local.u32 	[%rd94+12], %r119;
	bra.uni 	$L__BB0_43;
$L__BB0_42:
	mov.b32 	%r120, -1;
	st.local.u32 	[%rd94+12], %r120;
$L__BB0_43:
	add.s32 	%r173, %r173, 8;
	add.s64 	%rd95, %rd95, 32;
	add.s64 	%rd94, %rd94, 32;
	setp.eq.s32 	%p22, %r173, 0;
	mov.u32 	%r176, %r19;
	@%p22 bra 	$L__BB0_44;
	bra.uni 	$L__BB0_19;
$L__BB0_44:
	setp.eq.s32 	%p23, %r17, 0;
	@%p23 bra 	$L__BB0_78;
	add.s32 	%r121, %r17, -1;
	setp.lt.u32 	%p24, %r121, 3;
	@%p24 bra 	$L__BB0_65;
	add.s32 	%r122, %r176, %r23;
	mul.wide.u32 	%rd55, %r122, 4;
	add.s64 	%rd56, %rd2, %rd55;
	ld.global.u32 	%r40, [%rd56];
	setp.eq.s32 	%p25, %r40, -1;
	cvt.u64.u32 	%rd11, %r176;
	mul.wide.u32 	%rd57, %r176, 4;
	add.s64 	%rd12, %rd4, %rd57;
	@%p25 bra 	$L__BB0_54;
	add.s32 	%r123, %r40, %r16;
	mul.wide.s32 	%rd58, %r123, 4;
	add.s64 	%rd59, %rd1, %rd58;
	ld.global.u32 	%r124, [%rd59];
	st.local.u32 	[%rd12], %r124;
	bra.uni 	$L__BB0_55;
$L__BB0_48:
	mul.wide.u32 	%rd88, %r174, 4;
	add.s64 	%rd89, %rd4, %rd88;
	ld.local.u32 	%r35, [%rd89];
	add.s64 	%rd90, %rd3, %rd88;
	ld.local.u32 	%r36, [%rd90];
	setp.lt.s32 	%p35, %r35, %r36;
	@%p35 bra 	$L__BB0_50;
	setp.le.s32 	%p36, %r35, %r36;
	add.s32 	%r174, %r174, 1;
	setp.lt.s32 	%p37, %r174, %r54;
	and.pred  	%p38, %p36, %p37;
	@%p38 bra 	$L__BB0_48;
	bra.uni 	$L__BB0_51;
$L__BB0_50:
	ld.local.u32 	%r147, [%rd4];
	ld.local.u32 	%r148, [%rd4+4];
	ld.local.u32 	%r149, [%rd4+8];
	ld.local.u32 	%r150, [%rd4+12];
	ld.local.u32 	%r151, [%rd4+16];
	ld.local.u32 	%r152, [%rd4+20];
	ld.local.u32 	%r153, [%rd4+24];
	ld.local.u32 	%r154, [%rd4+28];
	ld.local.u32 	%r155, [%rd4+32];
	ld.local.u32 	%r156, [%rd4+36];
	st.local.u32 	[%rd3], %r147;
	st.local.u32 	[%rd3+4], %r148;
	st.local.u32 	[%rd3+8], %r149;
	st.local.u32 	[%rd3+12], %r150;
	st.local.u32 	[%rd3+16], %r151;
	st.local.u32 	[%rd3+20], %r152;
	st.local.u32 	[%rd3+24], %r153;
	st.local.u32 	[%rd3+28], %r154;
	st.local.u32 	[%rd3+32], %r155;
	st.local.u32 	[%rd3+36], %r156;
$L__BB0_51:
	add.s32 	%r172, %r172, 1;
	setp.eq.s32 	%p39, %r172, %r53;
	@%p39 bra 	$L__BB0_52;
	bra.uni 	$L__BB0_17;
$L__BB0_52:
	cvta.to.global.u64 	%rd91, %rd16;
	mul.wide.s32 	%rd92, %r1, 40;
	add.s64 	%rd93, %rd91, %rd92;
	ld.local.u32 	%r157, [%rd3];
	ld.local.u32 	%r158, [%rd3+4];
	ld.local.u32 	%r159, [%rd3+8];
	ld.local.u32 	%r160, [%rd3+12];
	ld.local.u32 	%r161, [%rd3+16];
	ld.local.u32 	%r162, [%rd3+20];
	ld.local.u32 	%r163, [%rd3+24];
	ld.local.u32 	%r164, [%rd3+28];
	ld.local.u32 	%r165, [%rd3+32];
	ld.local.u32 	%r166, [%rd3+36];
	st.global.u32 	[%rd93], %r157;
	st.global.u32 	[%rd93+4], %r158;
	st.global.u32 	[%rd93+8], %r159;
	st.global.u32 	[%rd93+12], %r160;
	st.global.u32 	[%rd93+16], %r161;
	st.global.u32 	[%rd93+20], %r162;
	st.global.u32 	[%rd93+24], %r163;
	st.global.u32 	[%rd93+28], %r164;
	st.global.u32 	[%rd93+32], %r165;
	st.global.u32 	[%rd93+36], %r166;
$L__BB0_53:
	ret;
$L__BB0_54:
	mov.b32 	%r125, -1;
	st.local.u32 	[%rd12], %r125;
$L__BB0_55:
	cvt.u64.u32 	%rd60, %r23;
	add.s64 	%rd61, %rd11, %rd60;
	shl.b64 	%rd62, %rd61, 2;
	add.s64 	%rd13, %rd2, %rd62;
	ld.global.u32 	%r41, [%rd13+4];
	setp.eq.s32 	%p26, %r41, -1;
	@%p26 bra 	$L__BB0_57;
	add.s32 	%r126, %r41, %r16;
	mul.wide.s32 	%rd63, %r126, 4;
	add.s64 	%rd64, %rd1, %rd63;
	ld.global.u32 	%r127, [%rd64];
	st.local.u32 	[%rd12+4], %r127;
	bra.uni 	$L__BB0_58;
$L__BB0_57:
	mov.b32 	%r128, -1;
	st.local.u32 	[%rd12+4], %r128;
$L__BB0_58:
	ld.global.u32 	%r42, [%rd13+8];
	setp.eq.s32 	%p27, %r42, -1;
	@%p27 bra 	$L__BB0_60;
	add.s32 	%r129, %r42, %r16;
	mul.wide.s32 	%rd65, %r129, 4;
	add.s64 	%rd66, %rd1, %rd65;
	ld.global.u32 	%r130, [%rd66];
	st.local.u32 	[%rd12+8], %r130;
	bra.uni 	$L__BB0_61;
$L__BB0_60:
	mov.b32 	%r131, -1;
	st.local.u32 	[%rd12+8], %r131;
$L__BB0_61:
	ld.global.u32 	%r43, [%rd13+12];
	setp.eq.s32 	%p28, %r43, -1;
	@%p28 bra 	$L__BB0_63;
	add.s32 	%r132, %r43, %r16;
	mul.wide.s32 	%rd67, %r132, 4;
	add.s64 	%rd68, %rd1, %rd67;
	ld.global.u32 	%r133, [%rd68];
	st.local.u32 	[%rd12+12], %r133;
	bra.uni 	$L__BB0_64;
$L__BB0_63:
	mov.b32 	%r134, -1;
	st.local.u32 	[%rd12+12], %r134;
$L__BB0_64:
	add.s32 	%r176, %r176, 4;
$L__BB0_65:
	setp.eq.s32 	%p29, %r18, 0;
	@%p29 bra 	$L__BB0_78;
	setp.eq.s32 	%p30, %r18, 1;
	@%p30 bra 	$L__BB0_74;
	add.s32 	%r135, %r176, %r23;
	mul.wide.u32 	%rd69, %r135, 4;
	add.s64 	%rd70, %rd2, %rd69;
	ld.global.u32 	%r46, [%rd70];
	setp.eq.s32 	%p31, %r46, -1;
	cvt.u64.u32 	%rd14, %r176;
	mul.wide.u32 	%rd71, %r176, 4;
	add.s64 	%rd15, %rd4, %rd71;
	@%p31 bra 	$L__BB0_69;
	add.s32 	%r136, %r46, %r16;
	mul.wide.s32 	%rd72, %r136, 4;
	add.s64 	%rd73, %rd1, %rd72;
	ld.global.u32 	%r137, [%rd73];
	st.local.u32 	[%rd15], %r137;
	bra.uni 	$L__BB0_70;
$L__BB0_69:
	mov.b32 	%r138, -1;
	st.local.u32 	[%rd15], %r138;
$L__BB0_70:
	cvt.u64.u32 	%rd74, %r23;
	add.s64 	%rd75, %rd14, %rd74;
	shl.b64 	%rd76, %rd75, 2;
	add.s64 	%rd77, %rd2, %rd76;
	ld.global.u32 	%r47, [%rd77+4];
	setp.eq.s32 	%p32, %r47, -1;
	@%p32 bra 	$L__BB0_72;
	add.s32 	%r139, %r47, %r16;
	mul.wide.s32 	%rd78, %r139, 4;
	add.s64 	%rd79, %rd1, %rd78;
	ld.global.u32 	%r140, [%rd79];
	st.local.u32 	[%rd15+4], %r140;
	bra.uni 	$L__BB0_73;
$L__BB0_72:
	mov.b32 	%r141, -1;
	st.local.u32 	[%rd15+4], %r141;
$L__BB0_73:
	add.s32 	%r176, %r176, 2;
$L__BB0_74:
	setp.eq.s32 	%p33, %r20, 0;
	@%p33 bra 	$L__BB0_78;
	add.s32 	%r142, %r176, %r23;
	mul.wide.u32 	%rd80, %r142, 4;
	add.s64 	%rd81, %rd2, %rd80;
	ld.global.u32 	%r50, [%rd81];
	setp.eq.s32 	%p34, %r50, -1;
	@%p34 bra 	$L__BB0_77;
	add.s32 	%r143, %r50, %r16;
	mul.wide.s32 	%rd82, %r143, 4;
	add.s64 	%rd83, %rd1, %rd82;
	ld.global.u32 	%r144, [%rd83];
	mul.wide.u32 	%rd84, %r176, 4;
	add.s64 	%rd85, %rd4, %rd84;
	st.local.u32 	[%rd85], %r144;
	bra.uni 	$L__BB0_78;
$L__BB0_77:
	mul.wide.u32 	%rd86, %r176, 4;
	add.s64 	%rd87, %rd4, %rd86;
	mov.b32 	%r145, -1;
	st.local.u32 	[%rd87], %r145;
$L__BB0_78:
	mov.b32 	%r174, 0;
	bra.uni 	$L__BB0_48;

}
	// .globl	_ZN6thrust24THRUST_300001_SM_1000_NS8cuda_cub4core6detail13_kernel_agentINS1_8__unique9InitAgentIN3cub18CUB_300001_SM_100013ScanTileStateIiLb1EEEPiiEEJSA_mSB_EEEvDpT0_
.visible .entry _ZN6thrust24THRUST_300001_SM_1000_NS8cuda_cub4core6detail13_kernel_agentINS1_8__unique9InitAgentIN3cub18CUB_300001_SM_100013ScanTileStateIiLb1EEEPiiEEJSA_mSB_EEEvDpT0_(
	.param .align 8 .b8 _ZN6thrust24THRUST_300001_SM_1000_NS8cuda_cub4core6detail13_kernel_agentINS1_8__unique9InitAgentIN3cub18CUB_300001_SM_100013ScanTileStateIiLb1EEEPiiEEJSA_mSB_EEEvDpT0__param_0[8],
	.param .u64 _ZN6thrust24THRUST_300001_SM_1000_NS8cuda_cub4core6detail13_kernel_agentINS1_8__unique9InitAgentIN3cub18CUB_300001_SM_100013ScanTileStateIiLb1EEEPiiEEJSA_mSB_EEEvDpT0__param_1,
	.param .u64 .ptr .align 1 _ZN6thrust24THRUST_300001_SM_1000_NS8cuda_cub4core6detail13_kernel_agentINS1_8__unique9InitAgentIN3cub18CUB_300001_SM_100013ScanTileStateIiLb1EEEPiiEEJSA_mSB_EEEvDpT0__param_2
)
.maxntid 128
{
	.reg .pred 	%p<6>;
	.reg .b32 	%r<12>;
	.reg .b64 	%rd<9>;

	ld.param.u64 	%rd3, [_ZN6thrust24THRUST_300001_SM_1000_NS8cuda_cub4core6detail13_kernel_agentINS1_8__unique9InitAgentIN3cub18CUB_300001_SM_100013ScanTileStateIiLb1EEEPiiEEJSA_mSB_EEEvDpT0__param_0];
	ld.param.u32 	%r4, [_ZN6thrust24THRUST_300001_SM_1000_NS8cuda_cub4core6detail13_kernel_agentINS1_8__unique9InitAgentIN3cub18CUB_300001_SM_100013ScanTileStateIiLb1EEEPiiEEJSA_mSB_EEEvDpT0__param_1];
	ld.param.u64 	%rd2, [_ZN6thrust24THRUST_300001_SM_1000_NS8cuda_cub4core6detail13_kernel_agentINS1_8__unique9InitAgentIN3cub18CUB_300001_SM_100013ScanTileStateIiLb1EEEPiiEEJSA_mSB_EEEvDpT0__param_2];
	cvta.to.global.u64 	%rd1, %rd3;
	mov.u32 	%r1, %ctaid.x;
	mov.u32 	%r5, %ntid.x;
	mov.u32 	%r2, %tid.x;
	mad.lo.s32 	%r3, %r1, %r5, %r2;
	setp.ge.s32 	%p1, %r3, %r4;
	@%p1 bra 	$L__BB1_2;
	mul.wide.s32 	%rd4, %r3, 8;
	add.s64 	%rd5, %rd1, %rd4;
	mov.b32 	%r6, 0;
	mov.b32 	%r7, 99;
	st.global.v2.u32 	[%rd5+256], {%r7, %r6};
$L__BB1_2:
	setp.ne.s32 	%p2, %r1, 0;
	setp.gt.u32 	%p3, %r2, 31;
	or.pred  	%p4, %p2, %p3;
	@%p4 bra 	$L__BB1_4;
	mul.wide.u32 	%rd6, %r2, 8;
	add.s64 	%rd7, %rd1, %rd6;
	mov.b32 	%r9, 0;
	st.global.v2.u32 	[%rd7], {%r9, %r9};
$L__BB1_4:
	or.b32  	%r10, %r1, %r2;
	setp.ne.s32 	%p5, %r10, 0;
	@%p5 bra 	$L__BB1_6;
	cvta.to.global.u64 	%rd8, %rd2;
	mov.b32 	%r11, 0;
	st.global.u32 	[%rd8], %r11;
$L__BB1_6:
	ret;

}
	// .globl	_ZN6thrust24THRUST_300001_SM_1000_NS8cuda_cub4core6detail13_kernel_agentINS1_8__unique11UniqueAgentINS0_6detail15normal_iteratorINS0_10device_ptrI8ColoringEEEESC_N4cuda3std3__48equal_toISA_EEiPiEEJSC_SC_SH_SI_iN3cub18CUB_300001_SM_100013ScanTileStateIiLb1EEEmEEEvDpT0_
.visible .entry _ZN6thrust24THRUST_300001_SM_1000_NS8cuda_cub4core6detail13_kernel_agentINS1_8__unique11UniqueAgentINS0_6detail15normal_iteratorINS0_10device_ptrI8ColoringEEEESC_N4cuda3std3__48equal_toISA_EEiPiEEJSC_SC_SH_SI_iN3cub18CUB_300001_SM_100013ScanTileStateIiLb1EEEmEEEvDpT0_(
	.param .align 8 .b8 _ZN6thrust24THRUST_300001_SM_1000_NS8cuda_cub4core6detail13_kernel_agentINS1_8__unique11UniqueAgentINS0_6detail15normal_iteratorINS0_10device_ptrI8ColoringEEEESC_N4cuda3std3__48equal_toISA_EEiPiEEJSC_SC_SH_SI_iN3cub18CUB_300001_SM_100013ScanTileStateIiLb1EEEmEEEvDpT0__param_0[8],
	.param .align 8 .b8 _ZN6thrust24THRUST_300001_SM_1000_NS8cuda_cub4core6detail13_kernel_agentINS1_8__unique11UniqueAgentINS0_6detail15normal_iteratorINS0_10device_ptrI8ColoringEEEESC_N4cuda3std3__48equal_toISA_EEiPiEEJSC_SC_SH_SI_iN3cub18CUB_300001_SM_100013ScanTileStateIiLb1EEEmEEEvDpT0__param_1[8],
	.param .align 1 .b8 _ZN6thrust24THRUST_300001_SM_1000_NS8cuda_cub4core6detail13_kernel_agentINS1_8__unique11UniqueAgentINS0_6detail15normal_iteratorINS0_10device_ptrI8ColoringEEEESC_N4cuda3std3__48equal_toISA_EEiPiEEJSC_SC_SH_SI_iN3cub18CUB_300001_SM_100013ScanTileStateIiLb1EEEmEEEvDpT0__param_2[1],
	.param .u64 .ptr .align 1 _ZN6thrust24THRUST_300001_SM_1000_NS8cuda_cub4core6detail13_kernel_agentINS1_8__unique11UniqueAgentINS0_6detail15normal_iteratorINS0_10device_ptrI8ColoringEEEESC_N4cuda3std3__48equal_toISA_EEiPiEEJSC_SC_SH_SI_iN3cub18CUB_300001_SM_100013ScanTileStateIiLb1EEEmEEEvDpT0__param_3,
	.param .u32 _ZN6thrust24THRUST_300001_SM_1000_NS8cuda_cub4core6detail13_kernel_agentINS1_8__unique11UniqueAgentINS0_6detail15normal_iteratorINS0_10device_ptrI8ColoringEEEESC_N4cuda3std3__48equal_toISA_EEiPiEEJSC_SC_SH_SI_iN3cub18CUB_300001_SM_100013ScanTileStateIiLb1EEEmEEEvDpT0__param_4,
	.param .align 8 .b8 _ZN6thrust24THRUST_300001_SM_1000_NS8cuda_cub4core6detail13_kernel_agentINS1_8__unique11UniqueAgentINS0_6detail15normal_iteratorINS0_10device_ptrI8ColoringEEEESC_N4cuda3std3__48equal_toISA_EEiPiEEJSC_SC_SH_SI_iN3cub18CUB_300001_SM_100013ScanTileStateIiLb1EEEmEEEvDpT0__param_5[8],
	.param .u64 _ZN6thrust24THRUST_300001_SM_1000_NS8cuda_cub4core6detail13_kernel_agentINS1_8__unique11UniqueAgentINS0_6detail15normal_iteratorINS0_10device_ptrI8ColoringEEEESC_N4cuda3std3__48equal_toISA_EEiPiEEJSC_SC_SH_SI_iN3cub18CUB_300001_SM_100013ScanTileStateIiLb1EEEmEEEvDpT0__param_6
)
.maxntid 64
{
	.local .align 8 .b8 	__local_depot2[80];
	.reg .b64 	%SP;
	.reg .b64 	%SPL;
	.reg .pred 	%p<129>;
	.reg .b32 	%r<1186>;
	.reg .b64 	%rd<187>;

	mov.u64 	%SPL, __local_depot2;
	ld.param.u64 	%rd3, [_ZN6thrust24THRUST_300001_SM_1000_NS8cuda_cub4core6detail13_kernel_agentINS1_8__unique11UniqueAgentINS0_6detail15normal_iteratorINS0_10device_ptrI8ColoringEEEESC_N4cuda3std3__48equal_toISA_EEiPiEEJSC_SC_SH_SI_iN3cub18CUB_300001_SM_100013ScanTileStateIiLb1EEEmEEEvDpT0__param_5];
	ld.param.u64 	%rd4, [_ZN6thrust24THRUST_300001_SM_1000_NS8cuda_cub4core6detail13_kernel_agentINS1_8__unique11UniqueAgentINS0_6detail15normal_iteratorINS0_10device_ptrI8ColoringEEEESC_N4cuda3std3__48equal_toISA_EEiPiEEJSC_SC_SH_SI_iN3cub18CUB_300001_SM_100013ScanTileStateIiLb1EEEmEEEvDpT0__param_0];
	ld.param.u64 	%rd28, [_ZN6thrust24THRUST_300001_SM_1000_NS8cuda_cub4core6detail13_kernel_agentINS1_8__unique11UniqueAgentINS0_6detail15normal_iteratorINS0_10device_ptrI8ColoringEEEESC_N4cuda3std3__48equal_toISA_EEiPiEEJSC_SC_SH_SI_iN3cub18CUB_300001_SM_100013ScanTileStateIiLb1EEEmEEEvDpT0__param_1];
	ld.param.u32 	%r314, [_ZN6thrust24THRUST_300001_SM_1000_NS8cuda_cub4core6detail13_kernel_agentINS1_8__unique11UniqueAgentINS0_6detail15normal_iteratorINS0_10device_ptrI8ColoringEEEESC_N4cuda3std3__48equal_toISA_EEiPiEEJSC_SC_SH_SI_iN3cub18CUB_300001_SM_100013ScanTileStateIiLb1EEEmEEEvDpT0__param_6];
	add.u64 	%rd1, %SPL, 40;
	add.u64 	%rd2, %SPL, 0;
	cvta.to.global.u64 	%rd5, %rd28;
	mov.u32 	%r1, %ctaid.x;
	shl.b32 	%r2, %r1, 6;
	add.s32 	%r315, %r314, -1;
	setp.ge.s32 	%p2, %r1, %r315;
	@%p2 bra 	$L__BB2_64;
	setp.ne.s32 	%p68, %r1, 0;
	@%p68 bra 	$L__BB2_20;
	mov.u32 	%r1123, %tid.x;
	and.b32  	%r990, %r1123, 992;
	add.s32 	%r993, %r2, %r1123;
	mul.wide.u32 	%rd173, %r993, 40;
	add.s64 	%rd163, %rd4, %rd173;
	// begin inline asm
	ld.global.nc.u32 %r978, [%rd163];
	// end inline asm
	add.s64 	%rd164, %rd163, 4;
	// begin inline asm
	ld.global.nc.u32 %r979, [%rd164];
	// end inline asm
	add.s64 	%rd165, %rd163, 8;
	// begin inline asm
	ld.global.nc.u32 %r980, [%rd165];
	// end inline asm
	add.s64 	%rd166, %rd163, 12;
	// begin inline asm
	ld.global.nc.u32 %r981, [%rd166];
	// end inline asm
	add.s64 	%rd167, %rd163, 16;
	// begin inline asm
	ld.global.nc.u32 %r982, [%rd167];
	// end inline asm
	add.s64 	%rd168, %rd163, 20;
	// begin inline asm
	ld.global.nc.u32 %r983, [%rd168];
	// end inline asm
	add.s64 	%rd169, %rd163, 24;
	// begin inline asm
	ld.global.nc.u32 %r984, [%rd169];
	// end inline asm
	add.s64 	%rd170, %rd163, 28;
	// begin inline asm
	ld.global.nc.u32 %r985, [%rd170];
	// end inline asm
	add.s64 	%rd171, %rd163, 32;
	// begin inline asm
	ld.global.nc.u32 %r986, [%rd171];
	// end inline asm
	add.s64 	%rd172, %rd163, 36;
	// begin inline asm
	ld.global.nc.u32 %r987, [%rd172];
	// end inline asm
	// begin inline asm
	mov.u32 %r988, %laneid;
	// end inline asm
	add.s32 	%r994, %r988, %r990;
	mov.u32 	%r995, _ZN6thrust24THRUST_300001_SM_1000_NS8cuda_cub4core6detail5shmemE;
	mad.lo.s32 	%r996, %r994, 40, %r995;
	st.shared.v2.u32 	[%r996], {%r978, %r979};
	st.shared.v2.u32 	[%r996+8], {%r980, %r981};
	st.shared.v2.u32 	[%r996+16], {%r982, %r983};
	st.shared.v2.u32 	[%r996+24], {%r984, %r985};
	st.shared.v2.u32 	[%r996+32], {%r986, %r987};
	bar.warp.sync 	-1;
	ld.shared.v2.u32 	{%r5, %r6}, [%r996];
	ld.shared.v2.u32 	{%r7, %r8}, [%r996+8];
	ld.shared.v2.u32 	{%r9, %r10}, [%r996+16];
	ld.shared.v2.u32 	{%r11, %r12}, [%r996+24];
	ld.shared.v2.u32 	{%r13, %r14}, [%r996+32];
	st.local.v2.u32 	[%rd2], {%r5, %r6};
	st.local.v2.u32 	[%rd2+8], {%r7, %r8};
	st.local.v2.u32 	[%rd2+16], {%r9, %r10};
	st.local.v2.u32 	[%rd2+24], {%r11, %r12};
	st.local.v2.u32 	[%rd2+32], {%r13, %r14};
	bar.sync 	0;
	mad.lo.s32 	%r997, %r1123, 40, %r995;
	add.s32 	%r15, %r997, 2608;
	st.shared.v2.u32 	[%r997+2608], {%r5, %r6};
	st.shared.v2.u32 	[%r997+2616], {%r7, %r8};
	st.shared.v2.u32 	[%r997+2624], {%r9, %r10};
	st.shared.v2.u32 	[%r997+2632], {%r11, %r12};
	st.shared.v2.u32 	[%r997+2640], {%r13, %r14};
	bar.sync 	0;
	setp.eq.s32 	%p114, %r1123, 0;
	mov.b32 	%r1118, 1;
	@%p114 bra 	$L__BB2_6;
	ld.shared.v2.u32 	{%r999, %r1000}, [%r15+-40];
	ld.shared.v2.u32 	{%r1001, %r1002}, [%r15+-32];
	ld.shared.v2.u32 	{%r1003, %r1004}, [%r15+-24];
	ld.shared.v2.u32 	{%r1005, %r1006}, [%r15+-16];
	ld.shared.v2.u32 	{%r1007, %r1008}, [%r15+-8];
	st.local.v2.u32 	[%rd1], {%r999, %r1000};
	st.local.v2.u32 	[%rd1+8], {%r1001, %r1002};
	st.local.v2.u32 	[%rd1+16], {%r1003, %r1004};
	st.local.v2.u32 	[%rd1+24], {%r1005, %r1006};
	st.local.v2.u32 	[%rd1+32], {%r1007, %r1008};
	mov.b32 	%r1117, 0;
$L__BB2_4:
	mul.wide.u32 	%rd174, %r1117, 4;
	add.s64 	%rd175, %rd1, %rd174;
	ld.local.u32 	%r17, [%rd175];
	add.s64 	%rd176, %rd2, %rd174;
	ld.local.u32 	%r18, [%rd176];
	setp.eq.s32 	%p115, %r17, %r18;
	add.s32 	%r19, %r1117, 1;
	setp.lt.u32 	%p116, %r1117, 9;
	and.pred  	%p117, %p115, %p116;
	mov.u32 	%r1117, %r19;
	@%p117 bra 	$L__BB2_4;
	setp.ne.s32 	%p118, %r17, %r18;
	selp.u32 	%r1118, 1, 0, %p118;
$L__BB2_6:
	bar.sync 	0;
	shr.u32 	%r22, %r1123, 5;
	mov.b32 	%r1011, 1;
	mov.b32 	%r1036, 0;
	mov.b32 	%r1038, -1;
	// begin inline asm
	{  .reg .s32 r0;  .reg .pred p;  shfl.sync.up.b32 r0|p, %r1118, %r1011, %r1036, %r1038;  @p add.s32 r0, r0, %r1118;  mov.s32 %r1009, r0;}
	// end inline asm
	mov.b32 	%r1017, 2;
	// begin inline asm
	{  .reg .s32 r0;  .reg .pred p;  shfl.sync.up.b32 r0|p, %r1009, %r1017, %r1036, %r1038;  @p add.s32 r0, r0, %r1009;  mov.s32 %r1015, r0;}
	// end inline asm
	mov.b32 	%r1023, 4;
	// begin inline asm
	{  .reg .s32 r0;  .reg .pred p;  shfl.sync.up.b32 r0|p, %r1015, %r1023, %r1036, %r1038;  @p add.s32 r0, r0, %r1015;  mov.s32 %r1021, r0;}
	// end inline asm
	mov.b32 	%r1029, 8;
	// begin inline asm
	{  .reg .s32 r0;  .reg .pred p;  shfl.sync.up.b32 r0|p, %r1021, %r1029, %r1036, %r1038;  @p add.s32 r0, r0, %r1021;  mov.s32 %r1027, r0;}
	// end inline asm
	mov.b32 	%r1035, 16;
	// begin inline asm
	{  .reg .s32 r0;  .reg .pred p;  shfl.sync.up.b32 r0|p, %r1027, %r1035, %r1036, %r1038;  @p add.s32 r0, r0, %r1027;  mov.s32 %r1033, r0;}
	// end inline asm
	setp.ne.s32 	%p119, %r988, 31;
	@%p119 bra 	$L__BB2_8;
	shl.b32 	%r1039, %r22, 2;
	add.s32 	%r1041, %r995, %r1039;
	st.shared.u32 	[%r1041], %r1033;
$L__BB2_8:
	setp.ne.s32 	%p120, %r1123, 0;
	bar.sync 	0;
	ld.shared.v2.u32 	{%r1042, %r1043}, [_ZN6thrust24THRUST_300001_SM_1000_NS8cuda_cub4core6detail5shmemE];
	add.s32 	%r24, %r1043, %r1042;
	setp.lt.u32 	%p121, %r1123, 32;
	selp.b32 	%r1044, 0, %r1042, %p121;
	setp.eq.s32 	%p122, %r988, 0;
	sub.s32 	%r1045, %r1033, %r1118;
	selp.b32 	%r1046, 0, %r1045, %p122;
	add.s32 	%r25, %r1044, %r1046;
	@%p120 bra 	$L__BB2_10;
	add.s64 	%rd177, %rd3, 256;
	mov.b32 	%r1047, 101;
	// begin inline asm
	st.relaxed.gpu.v2.u32 [%rd177], {%r1047, %r24};
	// end inline asm
$L__BB2_10:
	bar.sync 	0;
	setp.eq.s32 	%p123, %r1118, 0;
	@%p123 bra 	$L__BB2_12;
	mad.lo.s32 	%r1050, %r25, 40, %r995;
	st.shared.v2.u32 	[%r1050], {%r5, %r6};
	st.shared.v2.u32 	[%r1050+8], {%r7, %r8};
	st.shared.v2.u32 	[%r1050+16], {%r9, %r10};
	st.shared.v2.u32 	[%r1050+24], {%r11, %r12};
	st.shared.v2.u32 	[%r1050+32], {%r13, %r14};
$L__BB2_12:
	bar.sync 	0;
	setp.ge.s32 	%p124, %r1123, %r24;
	@%p124 bra 	$L__BB2_19;
	not.b32 	%r1051, %r1123;
	add.s32 	%r26, %r24, %r1051;
	and.b32  	%r1052, %r26, 192;
	setp.eq.s32 	%p125, %r1052, 192;
	@%p125 bra 	$L__BB2_16;
	shr.u32 	%r1053, %r26, 6;
	add.s32 	%r1054, %r1053, 1;
	and.b32  	%r1055, %r1054, 3;
	neg.s32 	%r1120, %r1055;
	mad.lo.s32 	%r1057, %r1123, 40, %r995;
	add.s32 	%r1119, %r1057, 16;
	mul.wide.u32 	%rd178, %r1123, 40;
	add.s64 	%rd179, %rd178, %rd5;
	add.s64 	%rd183, %rd179, 20;
	shl.b32 	%r1058, %r1054, 6;
	and.b32  	%r1059, %r1058, 192;
	add.s32 	%r1123, %r1123, %r1059;
$L__BB2_15:
	.pragma "nounroll";
	ld.shared.v2.u32 	{%r1060, %r1061}, [%r1119+-16];
	ld.shared.v2.u32 	{%r1062, %r1063}, [%r1119+-8];
	ld.shared.v2.u32 	{%r1064, %r1065}, [%r1119];
	ld.shared.v2.u32 	{%r1066, %r1067}, [%r1119+8];
	ld.shared.v2.u32 	{%r1068, %r1069}, [%r1119+16];
	st.global.u32 	[%rd183+-20], %r1060;
	st.global.u32 	[%rd183+-16], %r1061;
	st.global.u32 	[%rd183+-12], %r1062;
	st.global.u32 	[%rd183+-8], %r1063;
	st.global.u32 	[%rd183+-4], %r1064;
	st.global.u32 	[%rd183], %r1065;
	st.global.u32 	[%rd183+4], %r1066;
	st.global.u32 	[%rd183+8], %r1067;
	st.global.u32 	[%rd183+12], %r1068;
	st.global.u32 	[%rd183+16], %r1069;
	add.s32 	%r1120, %r1120, 1;
	setp.ne.s32 	%p126, %r1120, 0;
	add.s32 	%r1119, %r1119, 2560;
	add.s64 	%rd183, %rd183, 2560;
	@%p126 bra 	$L__BB2_15;
$L__BB2_16:
	setp.lt.u32 	%p127, %r26, 192;
	@%p127 bra 	$L__BB2_19;
	mul.wide.u32 	%rd180, %r1123, 40;
	add.s64 	%rd181, %rd180, %rd5;
	add.s64 	%rd184, %rd181, 5120;
	mad.lo.s32 	%r1071, %r1123, 40, %r995;
	add.s32 	%r1122, %r1071, 5120;
$L__BB2_18:
	ld.shared.v2.u32 	{%r1072, %r1073}, [%r1122+-5120];
	ld.shared.v2.u32 	{%r1074, %r1075}, [%r1122+-5112];
	ld.shared.v2.u32 	{%r1076, %r1077}, [%r1122+-5104];
	ld.shared.v2.u32 	{%r1078, %r1079}, [%r1122+-5096];
	ld.shared.v2.u32 	{%r1080, %r1081}, [%r1122+-5088];
	st.global.u32 	[%rd184+-5120], %r1072;
	st.global.u32 	[%rd184+-5116], %r1073;
	st.global.u32 	[%rd184+-5112], %r1074;
	st.global.u32 	[%rd184+-5108], %r1075;
	st.global.u32 	[%rd184+-5104], %r1076;
	st.global.u32 	[%rd184+-5100], %r1077;
	st.global.u32 	[%rd184+-5096], %r1078;
	st.global.u32 	[%rd184+-5092], %r1079;
	st.global.u32 	[%rd184+-5088], %r1080;
	st.global.u32 	[%rd184+-5084], %r1081;
	ld.shared.v2.u32 	{%r1082, %r1083}, [%r1122+-2560];
	ld.shared.v2.u32 	{%r1084, %r1085}, [%r1122+-2552];
	ld.shared.v2.u32 	{%r1086, %r1087}, [%r1122+-2544];
	ld.shared.v2.u32 	{%r1088, %r1089}, [%r1122+-2536];
	ld.shared.v2.u32 	{%r1090, %r1091}, [%r1122+-2528];
	st.global.u32 	[%rd184+-2560], %r1082;
	st.global.u32 	[%rd184+-2556], %r1083;
	st.global.u32 	[%rd184+-2552], %r1084;
	st.global.u32 	[%rd184+-2548], %r1085;
	st.global.u32 	[%rd184+-2544], %r1086;
	st.global.u32 	[%rd184+-2540], %r1087;
	st.global.u32 	[%rd184+-2536], %r1088;
	st.global.u32 	[%rd184+-2532], %r1089;
	st.global.u32 	[%rd184+-2528], %r1090;
	st.global.u32 	[%rd184+-2524], %r1091;
	ld.shared.v2.u32 	{%r1092, %r1093}, [%r1122];
	ld.shared.v2.u32 	{%r1094, %r1095}, [%r1122+8];
	ld.shared.v2.u32 	{%r1096, %r1097}, [%r1122+16];
	ld.shared.v2.u32 	{%r1098, %r1099}, [%r1122+24];
	ld.shared.v2.u32 	{%r1100, %r1101}, [%r1122+32];
	st.global.u32 	[%rd184], %r1092;
	st.global.u32 	[%rd184+4], %r1093;
	st.global.u32 	[%rd184+8], %r1094;
	st.global.u32 	[%rd184+12], %r1095;
	st.global.u32 	[%rd184+16], %r1096;
	st.global.u32 	[%rd184+20], %r1097;
	st.global.u32 	[%rd184+24], %r1098;
	st.global.u32 	[%rd184+28], %r1099;
	st.global.u32 	[%rd184+32], %r1100;
	st.global.u32 	[%rd184+36], %r1101;
	ld.shared.v2.u32 	{%r1102, %r1103}, [%r1122+2560];
	ld.shared.v2.u32 	{%r1104, %r1105}, [%r1122+2568];
	ld.shared.v2.u32 	{%r1106, %r1107}, [%r1122+2576];
	ld.shared.v2.u32 	{%r1108, %r1109}, [%r1122+2584];
	ld.shared.v2.u32 	{%r1110, %r1111}, [%r1122+2592];
	st.global.u32 	[%rd184+2560], %r1102;
	st.global.u32 	[%rd184+2564], %r1103;
	st.global.u32 	[%rd184+2568], %r1104;
	st.global.u32 	[%rd184+2572], %r1105;
	st.global.u32 	[%rd184+2576], %r1106;
	st.global.u32 	[%rd184+2580], %r1107;
	st.global.u32 	[%rd184+2584], %r1108;
	st.global.u32 	[%rd184+2588], %r1109;
	st.global.u32 	[%rd184+2592], %r1110;
	st.global.u32 	[%rd184+2596], %r1111;
	add.s32 	%r1123, %r1123, 256;
	add.s64 	%rd184, %rd184, 10240;
	add.s32 	%r1122, %r1122, 10240;
	setp.lt.s32 	%p128, %r1123, %r24;
	@%p128 bra 	$L__BB2_18;
$L__BB2_19:
	bar.sync 	0;
	bra.uni 	$L__BB2_131;
$L__BB2_20:
	mov.u32 	%r1140, %tid.x;
	and.b32  	%r748, %r1140, 992;
	add.s32 	%r751, %r2, %r1140;
	mul.wide.u32 	%rd139, %r751, 40;
	add.s64 	%rd119, %rd4, %rd139;
	// begin inline asm
	ld.global.nc.u32 %r727, [%rd119];
	// end inline asm
	add.s64 	%rd120, %rd119, 4;
	// begin inline asm
	ld.global.nc.u32 %r728, [%rd120];
	// end inline asm
	add.s64 	%rd121, %rd119, 8;
	// begin inline asm
	ld.global.nc.u32 %r729, [%rd121];
	// end inline asm
	add.s64 	%rd122, %rd119, 12;
	// begin inline asm
	ld.global.nc.u32 %r730, [%rd122];
	// end inline asm
	add.s64 	%rd123, %rd119, 16;
	// begin inline asm
	ld.global.nc.u32 %r731, [%rd123];
	// end inline asm
	add.s64 	%rd124, %rd119, 20;
	// begin inline asm
	ld.global.nc.u32 %r732, [%rd124];
	// end inline asm
	add.s64 	%rd125, %rd119, 24;
	// begin inline asm
	ld.global.nc.u32 %r733, [%rd125];
	// end inline asm
	add.s64 	%rd126, %rd119, 28;
	// begin inline asm
	ld.global.nc.u32 %r734, [%rd126];
	// end inline asm
	add.s64 	%rd127, %rd119, 32;
	// begin inline asm
	ld.global.nc.u32 %r735, [%rd127];
	// end inline asm
	add.s64 	%rd128, %rd119, 36;
	// begin inline asm
	ld.global.nc.u32 %r736, [%rd128];
	// end inline asm
	// begin inline asm
	mov.u32 %r737, %laneid;
	// end inline asm
	add.s32 	%r752, %r737, %r748;
	mov.u32 	%r753, _ZN6thrust24THRUST_300001_SM_1000_NS8cuda_cub4core6detail5shmemE;
	mad.lo.s32 	%r754, %r752, 40, %r753;
	st.shared.v2.u32 	[%r754], {%r727, %r728};
	st.shared.v2.u32 	[%r754+8], {%r729, %r730};
	st.shared.v2.u32 	[%r754+16], {%r731, %r732};
	st.shared.v2.u32 	[%r754+24], {%r733, %r734};
	st.shared.v2.u32 	[%r754+32], {%r735, %r736};
	bar.warp.sync 	-1;
	ld.shared.v2.u32 	{%r42, %r43}, [%r754];
	ld.shared.v2.u32 	{%r44, %r45}, [%r754+8];
	ld.shared.v2.u32 	{%r46, %r47}, [%r754+16];
	ld.shared.v2.u32 	{%r48, %r49}, [%r754+24];
	ld.shared.v2.u32 	{%r50, %r51}, [%r754+32];
	st.local.v2.u32 	[%rd2], {%r42, %r43};
	st.local.v2.u32 	[%rd2+8], {%r44, %r45};
	st.local.v2.u32 	[%rd2+16], {%r46, %r47};
	st.local.v2.u32 	[%rd2+24], {%r48, %r49};
	st.local.v2.u32 	[%rd2+32], {%r50, %r51};
	bar.sync 	0;
	mul.wide.s32 	%rd140, %r2, 40;
	add.s64 	%rd141, %rd4, %rd140;
	add.s64 	%rd129, %rd141, -40;
	// begin inline asm
	ld.global.nc.u32 %r738, [%rd129];
	// end inline asm
	add.s64 	%rd130, %rd141, -36;
	// begin inline asm
	ld.global.nc.u32 %r739, [%rd130];
	// end inline asm
	add.s64 	%rd131, %rd141, -32;
	// begin inline asm
	ld.global.nc.u32 %r740, [%rd131];
	// end inline asm
	add.s64 	%rd132, %rd141, -28;
	// begin inline asm
	ld.global.nc.u32 %r741, [%rd132];
	// end inline asm
	add.s64 	%rd133, %rd141, -24;
	// begin inline asm
	ld.global.nc.u32 %r742, [%rd133];
	// end inline asm
	add.s64 	%rd134, %rd141, -20;
	// begin inline asm
	ld.global.nc.u32 %r743, [%rd134];
	// end inline asm
	add.s64 	%rd135, %rd141, -16;
	// begin inline asm
	ld.global.nc.u32 %r744, [%rd135];
	// end inline asm
	add.s64 	%rd136, %rd141, -12;
	// begin inline asm
	ld.global.nc.u32 %r745, [%rd136];
	// end inline asm
	add.s64 	%rd137, %rd141, -8;
	// begin inline asm
	ld.global.nc.u32 %r746, [%rd137];
	// end inline asm
	add.s64 	%rd138, %rd141, -4;
	// begin inline asm
	ld.global.nc.u32 %r747, [%rd138];
	// end inline asm
	mad.lo.s32 	%r755, %r1140, 40, %r753;
	add.s32 	%r62, %r755, 2608;
	st.shared.v2.u32 	[%r755+2608], {%r42, %r43};
	st.shared.v2.u32 	[%r755+2616], {%r44, %r45};
	st.shared.v2.u32 	[%r755+2624], {%r46, %r47};
	st.shared.v2.u32 	[%r755+2632], {%r48, %r49};
	st.shared.v2.u32 	[%r755+2640], {%r50, %r51};
	bar.sync 	0;
	setp.ne.s32 	%p69, %r1140, 0;
	@%p69 bra 	$L__BB2_22;
	st.local.v2.u32 	[%rd1], {%r738, %r739};
	st.local.v2.u32 	[%rd1+8], {%r740, %r741};
	st.local.v2.u32 	[%rd1+16], {%r742, %r743};
	st.local.v2.u32 	[%rd1+24], {%r744, %r745};
	st.local.v2.u32 	[%rd1+32], {%r746, %r747};
	bra.uni 	$L__BB2_23;
$L__BB2_22:
	ld.shared.v2.u32 	{%r756, %r757}, [%r62+-40];
	ld.shared.v2.u32 	{%r758, %r759}, [%r62+-32];
	ld.shared.v2.u32 	{%r760, %r761}, [%r62+-24];
	ld.shared.v2.u32 	{%r762, %r763}, [%r62+-16];
	ld.shared.v2.u32 	{%r764, %r765}, [%r62+-8];
	st.local.v2.u32 	[%rd1], {%r756, %r757};
	st.local.v2.u32 	[%rd1+8], {%r758, %r759};
	st.local.v2.u32 	[%rd1+16], {%r760, %r761};
	st.local.v2.u32 	[%rd1+24], {%r762, %r763};
	st.local.v2.u32 	[%rd1+32], {%r764, %r765};
$L__BB2_23:
	mov.b32 	%r1124, 0;
$L__BB2_24:
	mul.wide.u32 	%rd142, %r1124, 4;
	add.s64 	%rd143, %rd1, %rd142;
	ld.local.u32 	%r64, [%rd143];
	add.s64 	%rd144, %rd2, %rd142;
	ld.local.u32 	%r65, [%rd144];
	setp.eq.s32 	%p70, %r64, %r65;
	add.s32 	%r66, %r1124, 1;
	setp.lt.u32 	%p71, %r1124, 9;
	and.pred  	%p72, %p70, %p71;
	mov.u32 	%r1124, %r66;
	@%p72 bra 	$L__BB2_24;
	setp.ne.s32 	%p73, %r64, %r65;
	bar.sync 	0;
	shr.u32 	%r67, %r1140, 5;
	selp.u32 	%r771, 1, 0, %p73;
	mov.b32 	%r769, 1;
	mov.b32 	%r794, 0;
	mov.b32 	%r796, -1;
	// begin inline asm
	{  .reg .s32 r0;  .reg .pred p;  shfl.sync.up.b32 r0|p, %r771, %r769, %r794, %r796;  @p add.s32 r0, r0, %r771;  mov.s32 %r767, r0;}
	// end inline asm
	mov.b32 	%r775, 2;
	// begin inline asm
	{  .reg .s32 r0;  .reg .pred p;  shfl.sync.up.b32 r0|p, %r767, %r775, %r794, %r796;  @p add.s32 r0, r0, %r767;  mov.s32 %r773, r0;}
	// end inline asm
	mov.b32 	%r781, 4;
	// begin inline asm
	{  .reg .s32 r0;  .reg .pred p;  shfl.sync.up.b32 r0|p, %r773, %r781, %r794, %r796;  @p add.s32 r0, r0, %r773;  mov.s32 %r779, r0;}
	// end inline asm
	mov.b32 	%r787, 8;
	// begin inline asm
	{  .reg .s32 r0;  .reg .pred p;  shfl.sync.up.b32 r0|p, %r779, %r787, %r794, %r796;  @p add.s32 r0, r0, %r779;  mov.s32 %r785, r0;}
	// end inline asm
	mov.b32 	%r793, 16;
	// begin inline asm
	{  .reg .s32 r0;  .reg .pred p;  shfl.sync.up.b32 r0|p, %r785, %r793, %r794, %r796;  @p add.s32 r0, r0, %r785;  mov.s32 %r791, r0;}
	// end inline asm
	setp.ne.s32 	%p74, %r737, 31;
	@%p74 bra 	$L__BB2_27;
	shl.b32 	%r797, %r67, 2;
	add.s32 	%r799, %r753, %r797;
	st.shared.u32 	[%r799], %r791;
$L__BB2_27:
	sub.s32 	%r800, %r791, %r771;
	bar.sync 	0;
	ld.shared.v2.u32 	{%r801, %r802}, [_ZN6thrust24THRUST_300001_SM_1000_NS8cuda_cub4core6detail5shmemE];
	add.s32 	%r70, %r802, %r801;
	setp.gt.u32 	%p75, %r1140, 31;
	setp.lt.u32 	%p76, %r1140, 32;
	setp.eq.s32 	%p77, %r737, 0;
	selp.b32 	%r803, 0, %r800, %p77;
	add.s32 	%r1132, %r801, %r803;
	selp.b32 	%r72, %r800, %r1132, %p76;
	@%p75 bra 	$L__BB2_52;
	setp.ne.s32 	%p78, %r1140, 0;
	mov.u32 	%r804, %ctaid.x;
	mul.wide.u32 	%rd145, %r804, 8;
	add.s64 	%rd12, %rd3, %rd145;
	@%p78 bra 	$L__BB2_30;
	st.shared.u32 	[_ZN6thrust24THRUST_300001_SM_1000_NS8cuda_cub4core6detail5shmemE+44], %r70;
	add.s64 	%rd146, %rd12, 256;
	mov.b32 	%r805, 100;
	// begin inline asm
	st.relaxed.gpu.v2.u32 [%rd146], {%r805, %r70};
	// end inline asm
$L__BB2_30:
	mov.u32 	%r807, %nctaid.x;
	setp.gt.u32 	%p79, %r807, 499;
	@%p79 bra 	$L__BB2_32;
	membar.cta;
	bra.uni 	$L__BB2_33;
$L__BB2_32:
	mov.b32 	%r808, 450;
	// begin inline asm
	nanosleep.u32 %r808;
	// end inline asm
$L__BB2_33:
	mul.wide.u32 	%rd148, %r1140, 8;
	xor.b64  	%rd149, %rd148, -8;
	add.s64 	%rd150, %rd12, %rd149;
	add.s64 	%rd147, %rd150, 256;
	// begin inline asm
	ld.relaxed.gpu.v2.u32 {%r1130, %r1126}, [%rd147];
	// end inline asm
$L__BB2_34:
	setp.eq.s32 	%p80, %r1130, 99;
	mov.b32 	%r811, -1;
	vote.sync.any.pred 	%p81, %p80, %r811;
	not.pred 	%p82, %p81;
	@%p82 bra 	$L__BB2_39;
	setp.gt.u32 	%p113, %r807, 499;
	@%p113 bra 	$L__BB2_37;
	membar.cta;
	bra.uni 	$L__BB2_38;
$L__BB2_37:
	mov.b32 	%r975, 350;
	// begin inline asm
	nanosleep.u32 %r975;
	// end inline asm
$L__BB2_38:
	// begin inline asm
	ld.relaxed.gpu.v2.u32 {%r1130, %r1126}, [%rd147];
	// end inline asm
	bra.uni 	$L__BB2_34;
$L__BB2_39:
	setp.eq.s32 	%p83, %r1130, 101;
	mov.b32 	%r838, -1;
	vote.sync.ballot.b32 	%r839, %p83, %r838;
	// begin inline asm
	mov.u32 %r813, %lanemask_ge;
	// end inline asm
	and.b32  	%r840, %r839, %r813;
	or.b32  	%r841, %r840, -2147483648;
	add.s32 	%r842, %r841, -1;
	not.b32 	%r843, %r841;
	and.b32  	%r844, %r843, %r842;
	popc.b32 	%r817, %r844;
	mov.b32 	%r816, 1;
	// begin inline asm
	shfl.sync.down.b32 %r814, %r1126, %r816, %r817, %r838;
	// end inline asm
	setp.lt.s32 	%p85, %r737, %r817;
	selp.b32 	%r845, %r814, 0, %p85;
	add.s32 	%r820, %r845, %r1126;
	mov.b32 	%r821, 2;
	// begin inline asm
	shfl.sync.down.b32 %r819, %r820, %r821, %r817, %r838;
	// end inline asm
	add.s32 	%r846, %r737, 2;
	setp.gt.s32 	%p86, %r846, %r817;
	selp.b32 	%r847, 0, %r819, %p86;
	add.s32 	%r825, %r820, %r847;
	mov.b32 	%r826, 4;
	// begin inline asm
	shfl.sync.down.b32 %r824, %r825, %r826, %r817, %r838;
	// end inline asm
	add.s32 	%r848, %r737, 4;
	setp.gt.s32 	%p87, %r848, %r817;
	selp.b32 	%r849, 0, %r824, %p87;
	add.s32 	%r830, %r825, %r849;
	mov.b32 	%r831, 8;
	// begin inline asm
	shfl.sync.down.b32 %r829, %r830, %r831, %r817, %r838;
	// end inline asm
	add.s32 	%r850, %r737, 8;
	setp.gt.s32 	%p88, %r850, %r817;
	selp.b32 	%r851, 0, %r829, %p88;
	add.s32 	%r835, %r830, %r851;
	mov.b32 	%r836, 16;
	// begin inline asm
	shfl.sync.down.b32 %r834, %r835, %r836, %r817, %r838;
	// end inline asm
	add.s32 	%r852, %r737, 16;
	setp.gt.s32 	%p89, %r852, %r817;
	selp.b32 	%r853, 0, %r834, %p89;
	add.s32 	%r1127, %r835, %r853;
	not.b32 	%r854, %r1140;
	add.s32 	%r1129, %r804, %r854;
	add.s64 	%rd14, %rd3, 256;
$L__BB2_40:
	setp.ne.s32 	%p90, %r1130, 101;
	mov.b32 	%r856, -1;
	vote.sync.all.pred 	%p91, %p90, %r856;
	not.pred 	%p92, %p91;
	@%p92 bra 	$L__BB2_48;
	mul.wide.s32 	%rd157, %r1129, 8;
	add.s64 	%rd158, %rd14, %rd157;
	add.s64 	%rd156, %rd158, -256;
	// begin inline asm
	ld.relaxed.gpu.v2.u32 {%r1130, %r1131}, [%rd156];
	// end inline asm
$L__BB2_42:
	setp.eq.s32 	%p102, %r1130, 99;
	mov.b32 	%r927, -1;
	vote.sync.any.pred 	%p103, %p102, %r927;
	not.pred 	%p104, %p103;
	@%p104 bra 	$L__BB2_47;
	mov.u32 	%r970, %nctaid.x;
	setp.gt.u32 	%p112, %r970, 499;
	@%p112 bra 	$L__BB2_45;
	membar.cta;
	bra.uni 	$L__BB2_46;
$L__BB2_45:
	mov.b32 	%r971, 350;
	// begin inline asm
	nanosleep.u32 %r971;
	// end inline asm
$L__BB2_46:
	// begin inline asm
	ld.relaxed.gpu.v2.u32 {%r1130, %r1131}, [%rd156];
	// end inline asm
	bra.uni 	$L__BB2_42;
$L__BB2_47:
	setp.eq.s32 	%p105, %r1130, 101;
	mov.b32 	%r953, -1;
	vote.sync.ballot.b32 	%r954, %p105, %r953;
	and.b32  	%r955, %r954, %r813;
	or.b32  	%r956, %r955, -2147483648;
	add.s32 	%r957, %r956, -1;
	not.b32 	%r958, %r956;
	and.b32  	%r959, %r958, %r957;
	popc.b32 	%r932, %r959;
	mov.b32 	%r931, 1;
	// begin inline asm
	shfl.sync.down.b32 %r929, %r1131, %r931, %r932, %r953;
	// end inline asm
	setp.lt.s32 	%p107, %r737, %r932;
	selp.b32 	%r960, %r929, 0, %p107;
	add.s32 	%r935, %r960, %r1131;
	mov.b32 	%r936, 2;
	// begin inline asm
	shfl.sync.down.b32 %r934, %r935, %r936, %r932, %r953;
	// end inline asm
	add.s32 	%r961, %r737, 2;
	setp.gt.s32 	%p108, %r961, %r932;
	selp.b32 	%r962, 0, %r934, %p108;
	add.s32 	%r940, %r935, %r962;
	mov.b32 	%r941, 4;
	// begin inline asm
	shfl.sync.down.b32 %r939, %r940, %r941, %r932, %r953;
	// end inline asm
	add.s32 	%r963, %r737, 4;
	setp.gt.s32 	%p109, %r963, %r932;
	selp.b32 	%r964, 0, %r939, %p109;
	add.s32 	%r945, %r940, %r964;
	mov.b32 	%r946, 8;
	// begin inline asm
	shfl.sync.down.b32 %r944, %r945, %r946, %r932, %r953;
	// end inline asm
	add.s32 	%r965, %r737, 8;
	setp.gt.s32 	%p110, %r965, %r932;
	selp.b32 	%r966, 0, %r944, %p110;
	add.s32 	%r950, %r945, %r966;
	mov.b32 	%r951, 16;
	// begin inline asm
	shfl.sync.down.b32 %r949, %r950, %r951, %r932, %r953;
	// end inline asm
	add.s32 	%r967, %r737, 16;
	setp.gt.s32 	%p111, %r967, %r932;
	selp.b32 	%r968, 0, %r949, %p111;
	add.s32 	%r969, %r968, %r1127;
	add.s32 	%r1127, %r969, %r950;
	add.s32 	%r1129, %r1129, -32;
	bra.uni 	$L__BB2_40;
$L__BB2_48:
	setp.ne.s32 	%p93, %r1140, 0;
	@%p93 bra 	$L__BB2_50;
	add.s32 	%r859, %r1127, %r70;
	add.s64 	%rd151, %rd12, 256;
	mov.b32 	%r858, 101;
	// begin inline asm
	st.relaxed.gpu.v2.u32 [%rd151], {%r858, %r859};
	// end inline asm
	st.shared.u32 	[_ZN6thrust24THRUST_300001_SM_1000_NS8cuda_cub4core6detail5shmemE+36], %r1127;
	st.shared.u32 	[_ZN6thrust24THRUST_300001_SM_1000_NS8cuda_cub4core6detail5shmemE+40], %r859;
$L__BB2_50:
	setp.ne.s32 	%p94, %r737, 0;
	mov.u32 	%r1132, %r72;
	@%p94 bra 	$L__BB2_52;
	st.shared.u32 	[_ZN6thrust24THRUST_300001_SM_1000_NS8cuda_cub4core6detail5shmemE+12], %r1127;
	mov.u32 	%r1132, %r1127;
$L__BB2_52:
	setp.eq.s32 	%p95, %r1140, 0;
	bar.sync 	0;
	@%p95 bra 	$L__BB2_54;
	ld.shared.u32 	%r860, [_ZN6thrust24THRUST_300001_SM_1000_NS8cuda_cub4core6detail5shmemE+12];
	add.s32 	%r1132, %r860, %r1132;
$L__BB2_54:
	setp.eq.s32 	%p96, %r64, %r65;
	ld.shared.u32 	%r100, [_ZN6thrust24THRUST_300001_SM_1000_NS8cuda_cub4core6detail5shmemE+44];
	ld.shared.u32 	%r101, [_ZN6thrust24THRUST_300001_SM_1000_NS8cuda_cub4core6detail5shmemE+36];
	bar.sync 	0;
	@%p96 bra 	$L__BB2_56;
	sub.s32 	%r861, %r1132, %r101;
	mad.lo.s32 	%r863, %r861, 40, %r753;
	st.shared.v2.u32 	[%r863], {%r42, %r43};
	st.shared.v2.u32 	[%r863+8], {%r44, %r45};
	st.shared.v2.u32 	[%r863+16], {%r46, %r47};
	st.shared.v2.u32 	[%r863+24], {%r48, %r49};
	st.shared.v2.u32 	[%r863+32], {%r50, %r51};
$L__BB2_56:
	bar.sync 	0;
	setp.ge.s32 	%p97, %r1140, %r100;
	@%p97 bra 	$L__BB2_63;
	not.b32 	%r864, %r1140;
	add.s32 	%r102, %r100, %r864;
	and.b32  	%r865, %r102, 192;
	setp.eq.s32 	%p98, %r865, 192;
	@%p98 bra 	$L__BB2_60;
	shr.u32 	%r866, %r102, 6;
	add.s32 	%r867, %r866, 1;
	and.b32  	%r868, %r867, 3;
	neg.s32 	%r1136, %r868;
	mad.lo.s32 	%r870, %r1140, 40, %r753;
	add.s32 	%r1135, %r870, 16;
	add.s64 	%rd15, %rd5, 20;
	add.s32 	%r1134, %r1140, %r101;
	shl.b32 	%r871, %r867, 6;
	and.b32  	%r872, %r871, 192;
	add.s32 	%r1140, %r1140, %r872;
$L__BB2_59:
	.pragma "nounroll";
	mul.wide.s32 	%rd152, %r1134, 40;
	add.s64 	%rd153, %rd15, %rd152;
	ld.shared.v2.u32 	{%r873, %r874}, [%r1135+-16];
	ld.shared.v2.u32 	{%r875, %r876}, [%r1135+-8];
	ld.shared.v2.u32 	{%r877, %r878}, [%r1135];
	ld.shared.v2.u32 	{%r879, %r880}, [%r1135+8];
	ld.shared.v2.u32 	{%r881, %r882}, [%r1135+16];
	st.global.u32 	[%rd153+-20], %r873;
	st.global.u32 	[%rd153+-16], %r874;
	st.global.u32 	[%rd153+-12], %r875;
	st.global.u32 	[%rd153+-8], %r876;
	st.global.u32 	[%rd153+-4], %r877;
	st.global.u32 	[%rd153], %r878;
	st.global.u32 	[%rd153+4], %r879;
	st.global.u32 	[%rd153+8], %r880;
	st.global.u32 	[%rd153+12], %r881;
	st.global.u32 	[%rd153+16], %r882;
	add.s32 	%r1136, %r1136, 1;
	setp.ne.s32 	%p99, %r1136, 0;
	add.s32 	%r1135, %r1135, 2560;
	add.s32 	%r1134, %r1134, 64;
	@%p99 bra 	$L__BB2_59;
$L__BB2_60:
	setp.lt.u32 	%p100, %r102, 192;
	@%p100 bra 	$L__BB2_63;
	add.s64 	%rd16, %rd5, 5120;
	add.s32 	%r1139, %r1140, %r101;
	mad.lo.s32 	%r884, %r1140, 40, %r753;
	add.s32 	%r1138, %r884, 5120;
$L__BB2_62:
	mul.wide.s32 	%rd154, %r1139, 40;
	add.s64 	%rd155, %rd16, %rd154;
	ld.shared.v2.u32 	{%r885, %r886}, [%r1138+-5120];
	ld.shared.v2.u32 	{%r887, %r888}, [%r1138+-5112];
	ld.shared.v2.u32 	{%r889, %r890}, [%r1138+-5104];
	ld.shared.v2.u32 	{%r891, %r892}, [%r1138+-5096];
	ld.shared.v2.u32 	{%r893, %r894}, [%r1138+-5088];
	st.global.u32 	[%rd155+-5120], %r885;
	st.global.u32 	[%rd155+-5116], %r886;
	st.global.u32 	[%rd155+-5112], %r887;
	st.global.u32 	[%rd155+-5108], %r888;
	st.global.u32 	[%rd155+-5104], %r889;
	st.global.u32 	[%rd155+-5100], %r890;
	st.global.u32 	[%rd155+-5096], %r891;
	st.global.u32 	[%rd155+-5092], %r892;
	st.global.u32 	[%rd155+-5088], %r893;
	st.global.u32 	[%rd155+-5084], %r894;
	ld.shared.v2.u32 	{%r895, %r896}, [%r1138+-2560];
	ld.shared.v2.u32 	{%r897, %r898}, [%r1138+-2552];
	ld.shared.v2.u32 	{%r899, %r900}, [%r1138+-2544];
	ld.shared.v2.u32 	{%r901, %r902}, [%r1138+-2536];
	ld.shared.v2.u32 	{%r903, %r904}, [%r1138+-2528];
	st.global.u32 	[%rd155+-2560], %r895;
	st.global.u32 	[%rd155+-2556], %r896;
	st.global.u32 	[%rd155+-2552], %r897;
	st.global.u32 	[%rd155+-2548], %r898;
	st.global.u32 	[%rd155+-2544], %r899;
	st.global.u32 	[%rd155+-2540], %r900;
	st.global.u32 	[%rd155+-2536], %r901;
	st.global.u32 	[%rd155+-2532], %r902;
	st.global.u32 	[%rd155+-2528], %r903;
	st.global.u32 	[%rd155+-2524], %r904;
	ld.shared.v2.u32 	{%r905, %r906}, [%r1138];
	ld.shared.v2.u32 	{%r907, %r908}, [%r1138+8];
	ld.shared.v2.u32 	{%r909, %r910}, [%r1138+16];
	ld.shared.v2.u32 	{%r911, %r912}, [%r1138+24];
	ld.shared.v2.u32 	{%r913, %r914}, [%r1138+32];
	st.global.u32 	[%rd155], %r905;
	st.global.u32 	[%rd155+4], %r906;
	st.global.u32 	[%rd155+8], %r907;
	st.global.u32 	[%rd155+12], %r908;
	st.global.u32 	[%rd155+16], %r909;
	st.global.u32 	[%rd155+20], %r910;
	st.global.u32 	[%rd155+24], %r911;
	st.global.u32 	[%rd155+28], %r912;
	st.global.u32 	[%rd155+32], %r913;
	st.global.u32 	[%rd155+36], %r914;
	ld.shared.v2.u32 	{%r915, %r916}, [%r1138+2560];
	ld.shared.v2.u32 	{%r917, %r918}, [%r1138+2568];
	ld.shared.v2.u32 	{%r919, %r920}, [%r1138+2576];
	ld.shared.v2.u32 	{%r921, %r922}, [%r1138+2584];
	ld.shared.v2.u32 	{%r923, %r924}, [%r1138+2592];
	st.global.u32 	[%rd155+2560], %r915;
	st.global.u32 	[%rd155+2564], %r916;
	st.global.u32 	[%rd155+2568], %r917;
	st.global.u32 	[%rd155+2572], %r918;
	st.global.u32 	[%rd155+2576], %r919;
	st.global.u32 	[%rd155+2580], %r920;
	st.global.u32 	[%rd155+2584], %r921;
	st.global.u32 	[%rd155+2588], %r922;
	st.global.u32 	[%rd155+2592], %r923;
	st.global.u32 	[%rd155+2596], %r924;
	add.s32 	%r1140, %r1140, 256;
	add.s32 	%r1139, %r1139, 256;
	add.s32 	%r1138, %r1138, 10240;
	setp.lt.s32 	%p101, %r1140, %r100;
	@%p101 bra 	$L__BB2_62;
$L__BB2_63:
	bar.sync 	0;
	bra.uni 	$L__BB2_131;
$L__BB2_64:
	ld.param.u32 	%r1112, [_ZN6thrust24THRUST_300001_SM_1000_NS8cuda_cub4core6detail13_kernel_agentINS1_8__unique11UniqueAgentINS0_6detail15normal_iteratorINS0_10device_ptrI8ColoringEEEESC_N4cuda3std3__48equal_toISA_EEiPiEEJSC_SC_SH_SI_iN3cub18CUB_300001_SM_100013ScanTileStateIiLb1EEEmEEEvDpT0__param_4];
	sub.s32 	%r122, %r1112, %r2;
	setp.ne.s32 	%p3, %r1, 0;
	@%p3 bra 	$L__BB2_83;
	mul.wide.u32 	%rd99, %r2, 40;
	add.s64 	%rd89, %rd4, %rd99;
	// begin inline asm
	ld.global.nc.u32 %r1150, [%rd89];
	// end inline asm
	add.s64 	%rd90, %rd89, 4;
	// begin inline asm
	ld.global.nc.u32 %r1149, [%rd90];
	// end inline asm
	add.s64 	%rd91, %rd89, 8;
	// begin inline asm
	ld.global.nc.u32 %r1148, [%rd91];
	// end inline asm
	add.s64 	%rd92, %rd89, 12;
	// begin inline asm
	ld.global.nc.u32 %r1147, [%rd92];
	// end inline asm
	add.s64 	%rd93, %rd89, 16;
	// begin inline asm
	ld.global.nc.u32 %r1146, [%rd93];
	// end inline asm
	add.s64 	%rd94, %rd89, 20;
	// begin inline asm
	ld.global.nc.u32 %r1145, [%rd94];
	// end inline asm
	add.s64 	%rd95, %rd89, 24;
	// begin inline asm
	ld.global.nc.u32 %r1144, [%rd95];
	// end inline asm
	add.s64 	%rd96, %rd89, 28;
	// begin inline asm
	ld.global.nc.u32 %r1143, [%rd96];
	// end inline asm
	add.s64 	%rd97, %rd89, 32;
	// begin inline asm
	ld.global.nc.u32 %r1142, [%rd97];
	// end inline asm
	add.s64 	%rd98, %rd89, 36;
	// begin inline asm
	ld.global.nc.u32 %r1141, [%rd98];
	// end inline asm
	mov.u32 	%r1157, %tid.x;
	and.b32  	%r134, %r1157, 992;
	setp.ge.s32 	%p51, %r1157, %r122;
	@%p51 bra 	$L__BB2_67;
	add.s32 	%r605, %r2, %r1157;
	mul.wide.u32 	%rd110, %r605, 40;
	add.s64 	%rd100, %rd4, %rd110;
	// begin inline asm
	ld.global.nc.u32 %r1150, [%rd100];
	// end inline asm
	add.s64 	%rd101, %rd100, 4;
	// begin inline asm
	ld.global.nc.u32 %r1149, [%rd101];
	// end inline asm
	add.s64 	%rd102, %rd100, 8;
	// begin inline asm
	ld.global.nc.u32 %r1148, [%rd102];
	// end inline asm
	add.s64 	%rd103, %rd100, 12;
	// begin inline asm
	ld.global.nc.u32 %r1147, [%rd103];
	// end inline asm
	add.s64 	%rd104, %rd100, 16;
	// begin inline asm
	ld.global.nc.u32 %r1146, [%rd104];
	// end inline asm
	add.s64 	%rd105, %rd100, 20;
	// begin inline asm
	ld.global.nc.u32 %r1145, [%rd105];
	// end inline asm
	add.s64 	%rd106, %rd100, 24;
	// begin inline asm
	ld.global.nc.u32 %r1144, [%rd106];
	// end inline asm
	add.s64 	%rd107, %rd100, 28;
	// begin inline asm
	ld.global.nc.u32 %r1143, [%rd107];
	// end inline asm
	add.s64 	%rd108, %rd100, 32;
	// begin inline asm
	ld.global.nc.u32 %r1142, [%rd108];
	// end inline asm
	add.s64 	%rd109, %rd100, 36;
	// begin inline asm
	ld.global.nc.u32 %r1141, [%rd109];
	// end inline asm
	st.local.v2.u32 	[%rd2], {%r1150, %r1149};
	st.local.u32 	[%rd2+8], %r1148;
$L__BB2_67:
	// begin inline asm
	mov.u32 %r606, %laneid;
	// end inline asm
	add.s32 	%r608, %r606, %r134;
	mov.u32 	%r609, _ZN6thrust24THRUST_300001_SM_1000_NS8cuda_cub4core6detail5shmemE;
	mad.lo.s32 	%r610, %r608, 40, %r609;
	st.shared.v2.u32 	[%r610], {%r1150, %r1149};
	st.shared.v2.u32 	[%r610+8], {%r1148, %r1147};
	st.shared.v2.u32 	[%r610+16], {%r1146, %r1145};
	st.shared.v2.u32 	[%r610+24], {%r1144, %r1143};
	st.shared.v2.u32 	[%r610+32], {%r1142, %r1141};
	bar.warp.sync 	-1;
	ld.shared.v2.u32 	{%r157, %r158}, [%r610];
	ld.shared.v2.u32 	{%r159, %r160}, [%r610+8];
	ld.shared.v2.u32 	{%r161, %r162}, [%r610+16];
	ld.shared.v2.u32 	{%r163, %r164}, [%r610+24];
	ld.shared.v2.u32 	{%r165, %r166}, [%r610+32];
	st.local.v2.u32 	[%rd2], {%r157, %r158};
	st.local.v2.u32 	[%rd2+8], {%r159, %r160};
	st.local.v2.u32 	[%rd2+16], {%r161, %r162};
	st.local.v2.u32 	[%rd2+24], {%r163, %r164};
	st.local.v2.u32 	[%rd2+32], {%r165, %r166};
	bar.sync 	0;
	mad.lo.s32 	%r611, %r1157, 40, %r609;
	add.s32 	%r167, %r611, 2608;
	st.shared.v2.u32 	[%r611+2608], {%r157, %r158};
	st.shared.v2.u32 	[%r611+2616], {%r159, %r160};
	st.shared.v2.u32 	[%r611+2624], {%r161, %r162};
	st.shared.v2.u32 	[%r611+2632], {%r163, %r164};
	st.shared.v2.u32 	[%r611+2640], {%r165, %r166};
	bar.sync 	0;
	setp.eq.s32 	%p52, %r1157, 0;
	mov.b32 	%r1152, 1;
	@%p52 bra 	$L__BB2_71;
	ld.shared.v2.u32 	{%r613, %r614}, [%r167+-40];
	ld.shared.v2.u32 	{%r615, %r616}, [%r167+-32];
	ld.shared.v2.u32 	{%r617, %r618}, [%r167+-24];
	ld.shared.v2.u32 	{%r619, %r620}, [%r167+-16];
	ld.shared.v2.u32 	{%r621, %r622}, [%r167+-8];
	st.local.v2.u32 	[%rd1], {%r613, %r614};
	st.local.v2.u32 	[%rd1+8], {%r615, %r616};
	st.local.v2.u32 	[%rd1+16], {%r617, %r618};
	st.local.v2.u32 	[%rd1+24], {%r619, %r620};
	st.local.v2.u32 	[%rd1+32], {%r621, %r622};
	mov.b32 	%r1151, 0;
$L__BB2_69:
	mul.wide.u32 	%rd111, %r1151, 4;
	add.s64 	%rd112, %rd1, %rd111;
	ld.local.u32 	%r169, [%rd112];
	add.s64 	%rd113, %rd2, %rd111;
	ld.local.u32 	%r170, [%rd113];
	setp.eq.s32 	%p53, %r169, %r170;
	add.s32 	%r171, %r1151, 1;
	setp.lt.u32 	%p54, %r1151, 9;
	and.pred  	%p55, %p53, %p54;
	mov.u32 	%r1151, %r171;
	@%p55 bra 	$L__BB2_69;
	setp.ne.s32 	%p56, %r169, %r170;
	selp.u32 	%r1152, 1, 0, %p56;
$L__BB2_71:
	setp.lt.s32 	%p57, %r1157, %r122;
	selp.b32 	%r627, %r1152, 1, %p57;
	bar.sync 	0;
	shr.u32 	%r175, %r1157, 5;
	mov.b32 	%r625, 1;
	mov.b32 	%r650, 0;
	mov.b32 	%r652, -1;
	// begin inline asm
	{  .reg .s32 r0;  .reg .pred p;  shfl.sync.up.b32 r0|p, %r627, %r625, %r650, %r652;  @p add.s32 r0, r0, %r627;  mov.s32 %r623, r0;}
	// end inline asm
	mov.b32 	%r631, 2;
	// begin inline asm
	{  .reg .s32 r0;  .reg .pred p;  shfl.sync.up.b32 r0|p, %r623, %r631, %r650, %r652;  @p add.s32 r0, r0, %r623;  mov.s32 %r629, r0;}
	// end inline asm
	mov.b32 	%r637, 4;
	// begin inline asm
	{  .reg .s32 r0;  .reg .pred p;  shfl.sync.up.b32 r0|p, %r629, %r637, %r650, %r652;  @p add.s32 r0, r0, %r629;  mov.s32 %r635, r0;}
	// end inline asm
	mov.b32 	%r643, 8;
	// begin inline asm
	{  .reg .s32 r0;  .reg .pred p;  shfl.sync.up.b32 r0|p, %r635, %r643, %r650, %r652;  @p add.s32 r0, r0, %r635;  mov.s32 %r641, r0;}
	// end inline asm
	mov.b32 	%r649, 16;
	// begin inline asm
	{  .reg .s32 r0;  .reg .pred p;  shfl.sync.up.b32 r0|p, %r641, %r649, %r650, %r652;  @p add.s32 r0, r0, %r641;  mov.s32 %r647, r0;}
	// end inline asm
	setp.ne.s32 	%p58, %r606, 31;
	@%p58 bra 	$L__BB2_73;
	shl.b32 	%r653, %r175, 2;
	add.s32 	%r655, %r609, %r653;
	st.shared.u32 	[%r655], %r647;
$L__BB2_73:
	bar.sync 	0;
	ld.shared.v2.u32 	{%r177, %r178}, [_ZN6thrust24THRUST_300001_SM_1000_NS8cuda_cub4core6detail5shmemE];
	setp.lt.u32 	%p59, %r1157, 32;
	selp.b32 	%r656, 0, %r177, %p59;
	setp.eq.s32 	%p60, %r606, 0;
	sub.s32 	%r657, %r647, %r627;
	selp.b32 	%r658, 0, %r657, %p60;
	add.s32 	%r179, %r656, %r658;
	add.s32 	%r659, %r122, %r177;
	add.s32 	%r660, %r659, %r178;
	add.s32 	%r1185, %r660, -64;
	bar.sync 	0;
	setp.eq.s32 	%p61, %r627, 0;
	@%p61 bra 	$L__BB2_75;
	mad.lo.s32 	%r662, %r179, 40, %r609;
	st.shared.v2.u32 	[%r662], {%r157, %r158};
	st.shared.v2.u32 	[%r662+8], {%r159, %r160};
	st.shared.v2.u32 	[%r662+16], {%r161, %r162};
	st.shared.v2.u32 	[%r662+24], {%r163, %r164};
	st.shared.v2.u32 	[%r662+32], {%r165, %r166};
$L__BB2_75:
	bar.sync 	0;
	setp.ge.s32 	%p62, %r1157, %r1185;
	@%p62 bra 	$L__BB2_82;
	ld.param.u32 	%r1116, [_ZN6thrust24THRUST_300001_SM_1000_NS8cuda_cub4core6detail13_kernel_agentINS1_8__unique11UniqueAgentINS0_6detail15normal_iteratorINS0_10device_ptrI8ColoringEEEESC_N4cuda3std3__48equal_toISA_EEiPiEEJSC_SC_SH_SI_iN3cub18CUB_300001_SM_100013ScanTileStateIiLb1EEEmEEEvDpT0__param_4];
	add.s32 	%r663, %r178, %r177;
	add.s32 	%r664, %r663, %r1116;
	sub.s32 	%r665, %r664, %r1157;
	add.s32 	%r181, %r665, -65;
	and.b32  	%r666, %r181, 192;
	setp.eq.s32 	%p63, %r666, 192;
	@%p63 bra 	$L__BB2_79;
	shr.u32 	%r667, %r181, 6;
	add.s32 	%r668, %r667, 1;
	and.b32  	%r669, %r668, 3;
	neg.s32 	%r1154, %r669;
	mad.lo.s32 	%r671, %r1157, 40, %r609;
	add.s32 	%r1153, %r671, 16;
	mul.wide.u32 	%rd114, %r1157, 40;
	add.s64 	%rd115, %rd114, %rd5;
	add.s64 	%rd185, %rd115, 20;
	shl.b32 	%r672, %r668, 6;
	and.b32  	%r673, %r672, 192;
	add.s32 	%r1157, %r1157, %r673;
$L__BB2_78:
	.pragma "nounroll";
	ld.shared.v2.u32 	{%r674, %r675}, [%r1153+-16];
	ld.shared.v2.u32 	{%r676, %r677}, [%r1153+-8];
	ld.shared.v2.u32 	{%r678, %r679}, [%r1153];
	ld.shared.v2.u32 	{%r680, %r681}, [%r1153+8];
	ld.shared.v2.u32 	{%r682, %r683}, [%r1153+16];
	st.global.u32 	[%rd185+-20], %r674;
	st.global.u32 	[%rd185+-16], %r675;
	st.global.u32 	[%rd185+-12], %r676;
	st.global.u32 	[%rd185+-8], %r677;
	st.global.u32 	[%rd185+-4], %r678;
	st.global.u32 	[%rd185], %r679;
	st.global.u32 	[%rd185+4], %r680;
	st.global.u32 	[%rd185+8], %r681;
	st.global.u32 	[%rd185+12], %r682;
	st.global.u32 	[%rd185+16], %r683;
	add.s32 	%r1154, %r1154, 1;
	setp.ne.s32 	%p64, %r1154, 0;
	add.s32 	%r1153, %r1153, 2560;
	add.s64 	%rd185, %rd185, 2560;
	@%p64 bra 	$L__BB2_78;
$L__BB2_79:
	setp.lt.u32 	%p65, %r181, 192;
	@%p65 bra 	$L__BB2_82;
	mul.wide.u32 	%rd116, %r1157, 40;
	add.s64 	%rd117, %rd116, %rd5;
	add.s64 	%rd186, %rd117, 5120;
	mad.lo.s32 	%r685, %r1157, 40, %r609;
	add.s32 	%r1156, %r685, 5120;
$L__BB2_81:
	ld.shared.v2.u32 	{%r686, %r687}, [%r1156+-5120];
	ld.shared.v2.u32 	{%r688, %r689}, [%r1156+-5112];
	ld.shared.v2.u32 	{%r690, %r691}, [%r1156+-5104];
	ld.shared.v2.u32 	{%r692, %r693}, [%r1156+-5096];
	ld.shared.v2.u32 	{%r694, %r695}, [%r1156+-5088];
	st.global.u32 	[%rd186+-5120], %r686;
	st.global.u32 	[%rd186+-5116], %r687;
	st.global.u32 	[%rd186+-5112], %r688;
	st.global.u32 	[%rd186+-5108], %r689;
	st.global.u32 	[%rd186+-5104], %r690;
	st.global.u32 	[%rd186+-5100], %r691;
	st.global.u32 	[%rd186+-5096], %r692;
	st.global.u32 	[%rd186+-5092], %r693;
	st.global.u32 	[%rd186+-5088], %r694;
	st.global.u32 	[%rd186+-5084], %r695;
	ld.shared.v2.u32 	{%r696, %r697}, [%r1156+-2560];
	ld.shared.v2.u32 	{%r698, %r699}, [%r1156+-2552];
	ld.shared.v2.u32 	{%r700, %r701}, [%r1156+-2544];
	ld.shared.v2.u32 	{%r702, %r703}, [%r1156+-2536];
	ld.shared.v2.u32 	{%r704, %r705}, [%r1156+-2528];
	st.global.u32 	[%rd186+-2560], %r696;
	st.global.u32 	[%rd186+-2556], %r697;
	st.global.u32 	[%rd186+-2552], %r698;
	st.global.u32 	[%rd186+-2548], %r699;
	st.global.u32 	[%rd186+-2544], %r700;
	st.global.u32 	[%rd186+-2540], %r701;
	st.global.u32 	[%rd186+-2536], %r702;
	st.global.u32 	[%rd186+-2532], %r703;
	st.global.u32 	[%rd186+-2528], %r704;
	st.global.u32 	[%rd186+-2524], %r705;
	ld.shared.v2.u32 	{%r706, %r707}, [%r1156];
	ld.shared.v2.u32 	{%r708, %r709}, [%r1156+8];
	ld.shared.v2.u32 	{%r710, %r711}, [%r1156+16];
	ld.shared.v2.u32 	{%r712, %r713}, [%r1156+24];
	ld.shared.v2.u32 	{%r714, %r715}, [%r1156+32];
	st.global.u32 	[%rd186], %r706;
	st.global.u32 	[%rd186+4], %r707;
	st.global.u32 	[%rd186+8], %r708;
	st.global.u32 	[%rd186+12], %r709;
	st.global.u32 	[%rd186+16], %r710;
	st.global.u32 	[%rd186+20], %r711;
	st.global.u32 	[%rd186+24], %r712;
	st.global.u32 	[%rd186+28], %r713;
	st.global.u32 	[%rd186+32], %r714;
	st.global.u32 	[%rd186+36], %r715;
	ld.shared.v2.u32 	{%r716, %r717}, [%r1156+2560];
	ld.shared.v2.u32 	{%r718, %r719}, [%r1156+2568];
	ld.shared.v2.u32 	{%r720, %r721}, [%r1156+2576];
	ld.shared.v2.u32 	{%r722, %r723}, [%r1156+2584];
	ld.shared.v2.u32 	{%r724, %r725}, [%r1156+2592];
	st.global.u32 	[%rd186+2560], %r716;
	st.global.u32 	[%rd186+2564], %r717;
	st.global.u32 	[%rd186+2568], %r718;
	st.global.u32 	[%rd186+2572], %r719;
	st.global.u32 	[%rd186+2576], %r720;
	st.global.u32 	[%rd186+2580], %r721;
	st.global.u32 	[%rd186+2584], %r722;
	st.global.u32 	[%rd186+2588], %r723;
	st.global.u32 	[%rd186+2592], %r724;
	st.global.u32 	[%rd186+2596], %r725;
	add.s32 	%r1157, %r1157, 256;
	add.s64 	%rd186, %rd186, 10240;
	add.s32 	%r1156, %r1156, 10240;
	setp.lt.s32 	%p66, %r1157, %r1185;
	@%p66 bra 	$L__BB2_81;
$L__BB2_82:
	bar.sync 	0;
	bra.uni 	$L__BB2_129;
$L__BB2_83:
	mul.wide.u32 	%rd41, %r2, 40;
	add.s64 	%rd31, %rd4, %rd41;
	// begin inline asm
	ld.global.nc.u32 %r1167, [%rd31];
	// end inline asm
	add.s64 	%rd32, %rd31, 4;
	// begin inline asm
	ld.global.nc.u32 %r1166, [%rd32];
	// end inline asm
	add.s64 	%rd33, %rd31, 8;
	// begin inline asm
	ld.global.nc.u32 %r1165, [%rd33];
	// end inline asm
	add.s64 	%rd34, %rd31, 12;
	// begin inline asm
	ld.global.nc.u32 %r1164, [%rd34];
	// end inline asm
	add.s64 	%rd35, %rd31, 16;
	// begin inline asm
	ld.global.nc.u32 %r1163, [%rd35];
	// end inline asm
	add.s64 	%rd36, %rd31, 20;
	// begin inline asm
	ld.global.nc.u32 %r1162, [%rd36];
	// end inline asm
	add.s64 	%rd37, %rd31, 24;
	// begin inline asm
	ld.global.nc.u32 %r1161, [%rd37];
	// end inline asm
	add.s64 	%rd38, %rd31, 28;
	// begin inline asm
	ld.global.nc.u32 %r1160, [%rd38];
	// end inline asm
	add.s64 	%rd39, %rd31, 32;
	// begin inline asm
	ld.global.nc.u32 %r1159, [%rd39];
	// end inline asm
	add.s64 	%rd40, %rd31, 36;
	// begin inline asm
	ld.global.nc.u32 %r1158, [%rd40];
	// end inline asm
	mov.u32 	%r1184, %tid.x;
	setp.ge.s32 	%p4, %r1184, %r122;
	@%p4 bra 	$L__BB2_85;
	add.s32 	%r336, %r2, %r1184;
	mul.wide.u32 	%rd52, %r336, 40;
	add.s64 	%rd42, %rd4, %rd52;
	// begin inline asm
	ld.global.nc.u32 %r1167, [%rd42];
	// end inline asm
	add.s64 	%rd43, %rd42, 4;
	// begin inline asm
	ld.global.nc.u32 %r1166, [%rd43];
	// end inline asm
	add.s64 	%rd44, %rd42, 8;
	// begin inline asm
	ld.global.nc.u32 %r1165, [%rd44];
	// end inline asm
	add.s64 	%rd45, %rd42, 12;
	// begin inline asm
	ld.global.nc.u32 %r1164, [%rd45];
	// end inline asm
	add.s64 	%rd46, %rd42, 16;
	// begin inline asm
	ld.global.nc.u32 %r1163, [%rd46];
	// end inline asm
	add.s64 	%rd47, %rd42, 20;
	// begin inline asm
	ld.global.nc.u32 %r1162, [%rd47];
	// end inline asm
	add.s64 	%rd48, %rd42, 24;
	// begin inline asm
	ld.global.nc.u32 %r1161, [%rd48];
	// end inline asm
	add.s64 	%rd49, %rd42, 28;
	// begin inline asm
	ld.global.nc.u32 %r1160, [%rd49];
	// end inline asm
	add.s64 	%rd50, %rd42, 32;
	// begin inline asm
	ld.global.nc.u32 %r1159, [%rd50];
	// end inline asm
	add.s64 	%rd51, %rd42, 36;
	// begin inline asm
	ld.global.nc.u32 %r1158, [%rd51];
	// end inline asm
	st.local.v2.u32 	[%rd2], {%r1167, %r1166};
	st.local.u32 	[%rd2+8], %r1165;
$L__BB2_85:
	// begin inline asm
	mov.u32 %r337, %laneid;
	// end inline asm
	and.b32  	%r348, %r1184, 992;
	add.s32 	%r349, %r337, %r348;
	mov.u32 	%r350, _ZN6thrust24THRUST_300001_SM_1000_NS8cuda_cub4core6detail5shmemE;
	mad.lo.s32 	%r351, %r349, 40, %r350;
	st.shared.v2.u32 	[%r351], {%r1167, %r1166};
	st.shared.v2.u32 	[%r351+8], {%r1165, %r1164};
	st.shared.v2.u32 	[%r351+16], {%r1163, %r1162};
	st.shared.v2.u32 	[%r351+24], {%r1161, %r1160};
	st.shared.v2.u32 	[%r351+32], {%r1159, %r1158};
	bar.warp.sync 	-1;
	ld.shared.v2.u32 	{%r228, %r229}, [%r351];
	ld.shared.v2.u32 	{%r230, %r231}, [%r351+8];
	ld.shared.v2.u32 	{%r232, %r233}, [%r351+16];
	ld.shared.v2.u32 	{%r234, %r235}, [%r351+24];
	ld.shared.v2.u32 	{%r236, %r237}, [%r351+32];
	st.local.v2.u32 	[%rd2], {%r228, %r229};
	st.local.v2.u32 	[%rd2+8], {%r230, %r231};
	st.local.v2.u32 	[%rd2+16], {%r232, %r233};
	st.local.v2.u32 	[%rd2+24], {%r234, %r235};
	st.local.v2.u32 	[%rd2+32], {%r236, %r237};
	bar.sync 	0;
	mul.wide.s32 	%rd63, %r2, 40;
	add.s64 	%rd64, %rd4, %rd63;
	add.s64 	%rd53, %rd64, -40;
	// begin inline asm
	ld.global.nc.u32 %r338, [%rd53];
	// end inline asm
	add.s64 	%rd54, %rd64, -36;
	// begin inline asm
	ld.global.nc.u32 %r339, [%rd54];
	// end inline asm
	add.s64 	%rd55, %rd64, -32;
	// begin inline asm
	ld.global.nc.u32 %r340, [%rd55];
	// end inline asm
	add.s64 	%rd56, %rd64, -28;
	// begin inline asm
	ld.global.nc.u32 %r341, [%rd56];
	// end inline asm
	add.s64 	%rd57, %rd64, -24;
	// begin inline asm
	ld.global.nc.u32 %r342, [%rd57];
	// end inline asm
	add.s64 	%rd58, %rd64, -20;
	// begin inline asm
	ld.global.nc.u32 %r343, [%rd58];
	// end inline asm
	add.s64 	%rd59, %rd64, -16;
	// begin inline asm
	ld.global.nc.u32 %r344, [%rd59];
	// end inline asm
	add.s64 	%rd60, %rd64, -12;
	// begin inline asm
	ld.global.nc.u32 %r345, [%rd60];
	// end inline asm
	add.s64 	%rd61, %rd64, -8;
	// begin inline asm
	ld.global.nc.u32 %r346, [%rd61];
	// end inline asm
	add.s64 	%rd62, %rd64, -4;
	// begin inline asm
	ld.global.nc.u32 %r347, [%rd62];
	// end inline asm
	mad.lo.s32 	%r354, %r1184, 40, %r350;
	add.s32 	%r248, %r354, 2608;
	st.shared.v2.u32 	[%r354+2608], {%r228, %r229};
	st.shared.v2.u32 	[%r354+2616], {%r230, %r231};
	st.shared.v2.u32 	[%r354+2624], {%r232, %r233};
	st.shared.v2.u32 	[%r354+2632], {%r234, %r235};
	st.shared.v2.u32 	[%r354+2640], {%r236, %r237};
	bar.sync 	0;
	setp.ne.s32 	%p5, %r1184, 0;
	@%p5 bra 	$L__BB2_87;
	st.local.v2.u32 	[%rd1], {%r338, %r339};
	st.local.v2.u32 	[%rd1+8], {%r340, %r341};
	st.local.v2.u32 	[%rd1+16], {%r342, %r343};
	st.local.v2.u32 	[%rd1+24], {%r344, %r345};
	st.local.v2.u32 	[%rd1+32], {%r346, %r347};
	bra.uni 	$L__BB2_88;
$L__BB2_87:
	ld.shared.v2.u32 	{%r355, %r356}, [%r248+-40];
	ld.shared.v2.u32 	{%r357, %r358}, [%r248+-32];
	ld.shared.v2.u32 	{%r359, %r360}, [%r248+-24];
	ld.shared.v2.u32 	{%r361, %r362}, [%r248+-16];
	ld.shared.v2.u32 	{%r363, %r364}, [%r248+-8];
	st.local.v2.u32 	[%rd1], {%r355, %r356};
	st.local.v2.u32 	[%rd1+8], {%r357, %r358};
	st.local.v2.u32 	[%rd1+16], {%r359, %r360};
	st.local.v2.u32 	[%rd1+24], {%r361, %r362};
	st.local.v2.u32 	[%rd1+32], {%r363, %r364};
$L__BB2_88:
	mov.b32 	%r1168, 0;
$L__BB2_89:
	mul.wide.u32 	%rd65, %r1168, 4;
	add.s64 	%rd66, %rd1, %rd65;
	ld.local.u32 	%r250, [%rd66];
	add.s64 	%rd67, %rd2, %rd65;
	ld.local.u32 	%r251, [%rd67];
	setp.eq.s32 	%p6, %r250, %r251;
	add.s32 	%r252, %r1168, 1;
	setp.lt.u32 	%p7, %r1168, 9;
	and.pred  	%p8, %p6, %p7;
	mov.u32 	%r1168, %r252;
	@%p8 bra 	$L__BB2_89;
	ld.param.u32 	%r1113, [_ZN6thrust24THRUST_300001_SM_1000_NS8cuda_cub4core6detail13_kernel_agentINS1_8__unique11UniqueAgentINS0_6detail15normal_iteratorINS0_10device_ptrI8ColoringEEEESC_N4cuda3std3__48equal_toISA_EEiPiEEJSC_SC_SH_SI_iN3cub18CUB_300001_SM_100013ScanTileStateIiLb1EEEmEEEvDpT0__param_4];
	setp.ne.s32 	%p9, %r250, %r251;
	shl.b32 	%r396, %r1, 6;
	sub.s32 	%r397, %r1113, %r396;
	setp.ge.s32 	%p10, %r1184, %r397;
	or.pred  	%p1, %p10, %p9;
	bar.sync 	0;
	shr.u32 	%r254, %r1184, 5;
	selp.u32 	%r370, 1, 0, %p1;
	mov.b32 	%r368, 1;
	mov.b32 	%r393, 0;
	mov.b32 	%r395, -1;
	// begin inline asm
	{  .reg .s32 r0;  .reg .pred p;  shfl.sync.up.b32 r0|p, %r370, %r368, %r393, %r395;  @p add.s32 r0, r0, %r370;  mov.s32 %r366, r0;}
	// end inline asm
	mov.b32 	%r374, 2;
	// begin inline asm
	{  .reg .s32 r0;  .reg .pred p;  shfl.sync.up.b32 r0|p, %r366, %r374, %r393, %r395;  @p add.s32 r0, r0, %r366;  mov.s32 %r372, r0;}
	// end inline asm
	mov.b32 	%r380, 4;
	// begin inline asm
	{  .reg .s32 r0;  .reg .pred p;  shfl.sync.up.b32 r0|p, %r372, %r380, %r393, %r395;  @p add.s32 r0, r0, %r372;  mov.s32 %r378, r0;}
	// end inline asm
	mov.b32 	%r386, 8;
	// begin inline asm
	{  .reg .s32 r0;  .reg .pred p;  shfl.sync.up.b32 r0|p, %r378, %r386, %r393, %r395;  @p add.s32 r0, r0, %r378;  mov.s32 %r384, r0;}
	// end inline asm
	mov.b32 	%r392, 16;
	// begin inline asm
	{  .reg .s32 r0;  .reg .pred p;  shfl.sync.up.b32 r0|p, %r384, %r392, %r393, %r395;  @p add.s32 r0, r0, %r384;  mov.s32 %r390, r0;}
	// end inline asm
	setp.ne.s32 	%p11, %r337, 31;
	@%p11 bra 	$L__BB2_92;
	shl.b32 	%r398, %r254, 2;
	mov.u32 	%r399, _ZN6thrust24THRUST_300001_SM_1000_NS8cuda_cub4core6detail5shmemE;
	add.s32 	%r400, %r399, %r398;
	st.shared.u32 	[%r400], %r390;
$L__BB2_92:
	sub.s32 	%r401, %r390, %r370;
	bar.sync 	0;
	ld.shared.v2.u32 	{%r402, %r403}, [_ZN6thrust24THRUST_300001_SM_1000_NS8cuda_cub4core6detail5shmemE];
	add.s32 	%r257, %r403, %r402;
	setp.gt.u32 	%p12, %r1184, 31;
	setp.lt.u32 	%p13, %r1184, 32;
	setp.eq.s32 	%p14, %r337, 0;
	selp.b32 	%r404, 0, %r401, %p14;
	add.s32 	%r1176, %r402, %r404;
	selp.b32 	%r259, %r401, %r1176, %p13;
	@%p12 bra 	$L__BB2_117;
	setp.ne.s32 	%p15, %r1184, 0;
	mul.wide.u32 	%rd68, %r1, 8;
	add.s64 	%rd23, %rd3, %rd68;
	@%p15 bra 	$L__BB2_95;
	st.shared.u32 	[_ZN6thrust24THRUST_300001_SM_1000_NS8cuda_cub4core6detail5shmemE+44], %r257;
	add.s64 	%rd69, %rd23, 256;
	mov.b32 	%r405, 100;
	// begin inline asm
	st.relaxed.gpu.v2.u32 [%rd69], {%r405, %r257};
	// end inline asm
$L__BB2_95:
	mov.u32 	%r260, %nctaid.x;
	setp.gt.u32 	%p16, %r260, 499;
	@%p16 bra 	$L__BB2_97;
	membar.cta;
	bra.uni 	$L__BB2_98;
$L__BB2_97:
	mov.b32 	%r407, 450;
	// begin inline asm
	nanosleep.u32 %r407;
	// end inline asm
$L__BB2_98:
	mul.wide.u32 	%rd71, %r1184, 8;
	xor.b64  	%rd72, %rd71, -8;
	add.s64 	%rd73, %rd23, %rd72;
	add.s64 	%rd70, %rd73, 256;
	// begin inline asm
	ld.relaxed.gpu.v2.u32 {%r1174, %r1170}, [%rd70];
	// end inline asm
$L__BB2_99:
	setp.eq.s32 	%p17, %r1174, 99;
	mov.b32 	%r410, -1;
	vote.sync.any.pred 	%p18, %p17, %r410;
	not.pred 	%p19, %p18;
	@%p19 bra 	$L__BB2_104;
	setp.gt.u32 	%p50, %r260, 499;
	@%p50 bra 	$L__BB2_102;
	membar.cta;
	bra.uni 	$L__BB2_103;
$L__BB2_102:
	mov.b32 	%r582, 350;
	// begin inline asm
	nanosleep.u32 %r582;
	// end inline asm
$L__BB2_103:
	// begin inline asm
	ld.relaxed.gpu.v2.u32 {%r1174, %r1170}, [%rd70];
	// end inline asm
	bra.uni 	$L__BB2_99;
$L__BB2_104:
	setp.eq.s32 	%p20, %r1174, 101;
	mov.b32 	%r437, -1;
	vote.sync.ballot.b32 	%r438, %p20, %r437;
	// begin inline asm
	mov.u32 %r412, %lanemask_ge;
	// end inline asm
	and.b32  	%r439, %r438, %r412;
	or.b32  	%r440, %r439, -2147483648;
	add.s32 	%r441, %r440, -1;
	not.b32 	%r442, %r440;
	and.b32  	%r443, %r442, %r441;
	popc.b32 	%r416, %r443;
	mov.b32 	%r415, 1;
	// begin inline asm
	shfl.sync.down.b32 %r413, %r1170, %r415, %r416, %r437;
	// end inline asm
	setp.lt.s32 	%p22, %r337, %r416;
	selp.b32 	%r444, %r413, 0, %p22;
	add.s32 	%r419, %r444, %r1170;
	mov.b32 	%r420, 2;
	// begin inline asm
	shfl.sync.down.b32 %r418, %r419, %r420, %r416, %r437;
	// end inline asm
	add.s32 	%r445, %r337, 2;
	setp.gt.s32 	%p23, %r445, %r416;
	selp.b32 	%r446, 0, %r418, %p23;
	add.s32 	%r424, %r419, %r446;
	mov.b32 	%r425, 4;
	// begin inline asm
	shfl.sync.down.b32 %r423, %r424, %r425, %r416, %r437;
	// end inline asm
	add.s32 	%r447, %r337, 4;
	setp.gt.s32 	%p24, %r447, %r416;
	selp.b32 	%r448, 0, %r423, %p24;
	add.s32 	%r429, %r424, %r448;
	mov.b32 	%r430, 8;
	// begin inline asm
	shfl.sync.down.b32 %r428, %r429, %r430, %r416, %r437;
	// end inline asm
	add.s32 	%r449, %r337, 8;
	setp.gt.s32 	%p25, %r449, %r416;
	selp.b32 	%r450, 0, %r428, %p25;
	add.s32 	%r434, %r429, %r450;
	mov.b32 	%r435, 16;
	// begin inline asm
	shfl.sync.down.b32 %r433, %r434, %r435, %r416, %r437;
	// end inline asm
	add.s32 	%r451, %r337, 16;
	setp.gt.s32 	%p26, %r451, %r416;
	selp.b32 	%r452, 0, %r433, %p26;
	add.s32 	%r1171, %r434, %r452;
	not.b32 	%r453, %r1184;
	add.s32 	%r1173, %r1, %r453;
	add.s64 	%rd24, %rd3, 256;
$L__BB2_105:
	setp.ne.s32 	%p27, %r1174, 101;
	mov.b32 	%r455, -1;
	vote.sync.all.pred 	%p28, %p27, %r455;
	not.pred 	%p29, %p28;
	@%p29 bra 	$L__BB2_113;
	mul.wide.s32 	%rd80, %r1173, 8;
	add.s64 	%rd81, %rd24, %rd80;
	add.s64 	%rd79, %rd81, -256;
	// begin inline asm
	ld.relaxed.gpu.v2.u32 {%r1174, %r1175}, [%rd79];
	// end inline asm
$L__BB2_107:
	setp.eq.s32 	%p39, %r1174, 99;
	mov.b32 	%r535, -1;
	vote.sync.any.pred 	%p40, %p39, %r535;
	not.pred 	%p41, %p40;
	@%p41 bra 	$L__BB2_112;
	mov.u32 	%r578, %nctaid.x;
	setp.gt.u32 	%p49, %r578, 499;
	@%p49 bra 	$L__BB2_110;
	membar.cta;
	bra.uni 	$L__BB2_111;
$L__BB2_110:
	mov.b32 	%r579, 350;
	// begin inline asm
	nanosleep.u32 %r579;
	// end inline asm
$L__BB2_111:
	// begin inline asm
	ld.relaxed.gpu.v2.u32 {%r1174, %r1175}, [%rd79];
	// end inline asm
	bra.uni 	$L__BB2_107;
$L__BB2_112:
	setp.eq.s32 	%p42, %r1174, 101;
	mov.b32 	%r561, -1;
	vote.sync.ballot.b32 	%r562, %p42, %r561;
	and.b32  	%r563, %r562, %r412;
	or.b32  	%r564, %r563, -2147483648;
	add.s32 	%r565, %r564, -1;
	not.b32 	%r566, %r564;
	and.b32  	%r567, %r566, %r565;
	popc.b32 	%r540, %r567;
	mov.b32 	%r539, 1;
	// begin inline asm
	shfl.sync.down.b32 %r537, %r1175, %r539, %r540, %r561;
	// end inline asm
	setp.lt.s32 	%p44, %r337, %r540;
	selp.b32 	%r568, %r537, 0, %p44;
	add.s32 	%r543, %r568, %r1175;
	mov.b32 	%r544, 2;
	// begin inline asm
	shfl.sync.down.b32 %r542, %r543, %r544, %r540, %r561;
	// end inline asm
	setp.gt.s32 	%p45, %r445, %r540;
	selp.b32 	%r570, 0, %r542, %p45;
	add.s32 	%r548, %r543, %r570;
	mov.b32 	%r549, 4;
	// begin inline asm
	shfl.sync.down.b32 %r547, %r548, %r549, %r540, %r561;
	// end inline asm
	setp.gt.s32 	%p46, %r447, %r540;
	selp.b32 	%r572, 0, %r547, %p46;
	add.s32 	%r553, %r548, %r572;
	mov.b32 	%r554, 8;
	// begin inline asm
	shfl.sync.down.b32 %r552, %r553, %r554, %r540, %r561;
	// end inline asm
	add.s32 	%r573, %r337, 8;
	setp.gt.s32 	%p47, %r573, %r540;
	selp.b32 	%r574, 0, %r552, %p47;
	add.s32 	%r558, %r553, %r574;
	mov.b32 	%r559, 16;
	// begin inline asm
	shfl.sync.down.b32 %r557, %r558, %r559, %r540, %r561;
	// end inline asm
	add.s32 	%r575, %r337, 16;
	setp.gt.s32 	%p48, %r575, %r540;
	selp.b32 	%r576, 0, %r557, %p48;
	add.s32 	%r577, %r576, %r1171;
	add.s32 	%r1171, %r577, %r558;
	add.s32 	%r1173, %r1173, -32;
	bra.uni 	$L__BB2_105;
$L__BB2_113:
	setp.ne.s32 	%p30, %r1184, 0;
	@%p30 bra 	$L__BB2_115;
	add.s32 	%r458, %r1171, %r257;
	add.s64 	%rd74, %rd23, 256;
	mov.b32 	%r457, 101;
	// begin inline asm
	st.relaxed.gpu.v2.u32 [%rd74], {%r457, %r458};
	// end inline asm
	st.shared.u32 	[_ZN6thrust24THRUST_300001_SM_1000_NS8cuda_cub4core6detail5shmemE+36], %r1171;
	st.shared.u32 	[_ZN6thrust24THRUST_300001_SM_1000_NS8cuda_cub4core6detail5shmemE+40], %r458;
$L__BB2_115:
	setp.ne.s32 	%p31, %r337, 0;
	mov.u32 	%r1176, %r259;
	@%p31 bra 	$L__BB2_117;
	st.shared.u32 	[_ZN6thrust24THRUST_300001_SM_1000_NS8cuda_cub4core6detail5shmemE+12], %r1171;
	mov.u32 	%r1176, %r1171;
$L__BB2_117:
	setp.eq.s32 	%p32, %r1184, 0;
	bar.sync 	0;
	@%p32 bra 	$L__BB2_119;
	ld.shared.u32 	%r459, [_ZN6thrust24THRUST_300001_SM_1000_NS8cuda_cub4core6detail5shmemE+12];
	add.s32 	%r1176, %r459, %r1176;
$L__BB2_119:
	ld.param.u32 	%r1114, [_ZN6thrust24THRUST_300001_SM_1000_NS8cuda_cub4core6detail13_kernel_agentINS1_8__unique11UniqueAgentINS0_6detail15normal_iteratorINS0_10device_ptrI8ColoringEEEESC_N4cuda3std3__48equal_toISA_EEiPiEEJSC_SC_SH_SI_iN3cub18CUB_300001_SM_100013ScanTileStateIiLb1EEEmEEEvDpT0__param_4];
	ld.shared.v2.u32 	{%r460, %r288}, [_ZN6thrust24THRUST_300001_SM_1000_NS8cuda_cub4core6detail5shmemE+40];
	ld.shared.u32 	%r289, [_ZN6thrust24THRUST_300001_SM_1000_NS8cuda_cub4core6detail5shmemE+36];
	sub.s32 	%r463, %r396, %r1114;
	add.s32 	%r464, %r463, 64;
	sub.s32 	%r290, %r288, %r464;
	sub.s32 	%r1185, %r460, %r464;
	bar.sync 	0;
	not.pred 	%p33, %p1;
	@%p33 bra 	$L__BB2_121;
	sub.s32 	%r465, %r1176, %r289;
	mov.u32 	%r466, _ZN6thrust24THRUST_300001_SM_1000_NS8cuda_cub4core6detail5shmemE;
	mad.lo.s32 	%r467, %r465, 40, %r466;
	st.shared.v2.u32 	[%r467], {%r228, %r229};
	st.shared.v2.u32 	[%r467+8], {%r230, %r231};
	st.shared.v2.u32 	[%r467+16], {%r232, %r233};
	st.shared.v2.u32 	[%r467+24], {%r234, %r235};
	st.shared.v2.u32 	[%r467+32], {%r236, %r237};
$L__BB2_121:
	bar.sync 	0;
	setp.ge.s32 	%p34, %r1184, %r290;
	@%p34 bra 	$L__BB2_128;
	ld.param.u32 	%r1115, [_ZN6thrust24THRUST_300001_SM_1000_NS8cuda_cub4core6detail13_kernel_agentINS1_8__unique11UniqueAgentINS0_6detail15normal_iteratorINS0_10device_ptrI8ColoringEEEESC_N4cuda3std3__48equal_toISA_EEiPiEEJSC_SC_SH_SI_iN3cub18CUB_300001_SM_100013ScanTileStateIiLb1EEEmEEEvDpT0__param_4];
	add.s32 	%r468, %r288, %r1115;
	add.s32 	%r471, %r1184, %r396;
	sub.s32 	%r472, %r468, %r471;
	add.s32 	%r292, %r472, -65;
	and.b32  	%r473, %r292, 192;
	setp.eq.s32 	%p35, %r473, 192;
	@%p35 bra 	$L__BB2_125;
	shr.u32 	%r474, %r292, 6;
	add.s32 	%r475, %r474, 1;
	and.b32  	%r476, %r475, 3;
	neg.s32 	%r1180, %r476;
	mov.u32 	%r477, _ZN6thrust24THRUST_300001_SM_1000_NS8cuda_cub4core6detail5shmemE;
	mad.lo.s32 	%r478, %r1184, 40, %r477;
	add.s32 	%r1179, %r478, 16;
	add.s64 	%rd25, %rd5, 20;
	add.s32 	%r1178, %r1184, %r289;
	shl.b32 	%r479, %r475, 6;
	and.b32  	%r480, %r479, 192;
	add.s32 	%r1184, %r1184, %r480;
$L__BB2_124:
	.pragma "nounroll";
	mul.wide.s32 	%rd75, %r1178, 40;
	add.s64 	%rd76, %rd25, %rd75;
	ld.shared.v2.u32 	{%r481, %r482}, [%r1179+-16];
	ld.shared.v2.u32 	{%r483, %r484}, [%r1179+-8];
	ld.shared.v2.u32 	{%r485, %r486}, [%r1179];
	ld.shared.v2.u32 	{%r487, %r488}, [%r1179+8];
	ld.shared.v2.u32 	{%r489, %r490}, [%r1179+16];
	st.global.u32 	[%rd76+-20], %r481;
	st.global.u32 	[%rd76+-16], %r482;
	st.global.u32 	[%rd76+-12], %r483;
	st.global.u32 	[%rd76+-8], %r484;
	st.global.u32 	[%rd76+-4], %r485;
	st.global.u32 	[%rd76], %r486;
	st.global.u32 	[%rd76+4], %r487;
	st.global.u32 	[%rd76+8], %r488;
	st.global.u32 	[%rd76+12], %r489;
	st.global.u32 	[%rd76+16], %r490;
	add.s32 	%r1180, %r1180, 1;
	setp.ne.s32 	%p36, %r1180, 0;
	add.s32 	%r1179, %r1179, 2560;
	add.s32 	%r1178, %r1178, 64;
	@%p36 bra 	$L__BB2_124;
$L__BB2_125:
	setp.lt.u32 	%p37, %r292, 192;
	@%p37 bra 	$L__BB2_128;
	add.s64 	%rd26, %rd5, 5120;
	add.s32 	%r1183, %r1184, %r289;
	mov.u32 	%r491, _ZN6thrust24THRUST_300001_SM_1000_NS8cuda_cub4core6detail5shmemE;
	mad.lo.s32 	%r492, %r1184, 40, %r491;
	add.s32 	%r1182, %r492, 5120;
$L__BB2_127:
	mul.wide.s32 	%rd77, %r1183, 40;
	add.s64 	%rd78, %rd26, %rd77;
	ld.shared.v2.u32 	{%r493, %r494}, [%r1182+-5120];
	ld.shared.v2.u32 	{%r495, %r496}, [%r1182+-5112];
	ld.shared.v2.u32 	{%r497, %r498}, [%r1182+-5104];
	ld.shared.v2.u32 	{%r499, %r500}, [%r1182+-5096];
	ld.shared.v2.u32 	{%r501, %r502}, [%r1182+-5088];
	st.global.u32 	[%rd78+-5120], %r493;
	st.global.u32 	[%rd78+-5116], %r494;
	st.global.u32 	[%rd78+-5112], %r495;
	st.global.u32 	[%rd78+-5108], %r496;
	st.global.u32 	[%rd78+-5104], %r497;
	st.global.u32 	[%rd78+-5100], %r498;
	st.global.u32 	[%rd78+-5096], %r499;
	st.global.u32 	[%rd78+-5092], %r500;
	st.global.u32 	[%rd78+-5088], %r501;
	st.global.u32 	[%rd78+-5084], %r502;
	ld.shared.v2.u32 	{%r503, %r504}, [%r1182+-2560];
	ld.shared.v2.u32 	{%r505, %r506}, [%r1182+-2552];
	ld.shared.v2.u32 	{%r507, %r508}, [%r1182+-2544];
	ld.shared.v2.u32 	{%r509, %r510}, [%r1182+-2536];
	ld.shared.v2.u32 	{%r511, %r512}, [%r1182+-2528];
	st.global.u32 	[%rd78+-2560], %r503;
	st.global.u32 	[%rd78+-2556], %r504;
	st.global.u32 	[%rd78+-2552], %r505;
	st.global.u32 	[%rd78+-2548], %r506;
	st.global.u32 	[%rd78+-2544], %r507;
	st.global.u32 	[%rd78+-2540], %r508;
	st.global.u32 	[%rd78+-2536], %r509;
	st.global.u32 	[%rd78+-2532], %r510;
	st.global.u32 	[%rd78+-2528], %r511;
	st.global.u32 	[%rd78+-2524], %r512;
	ld.shared.v2.u32 	{%r513, %r514}, [%r1182];
	ld.shared.v2.u32 	{%r515, %r516}, [%r1182+8];
	ld.shared.v2.u32 	{%r517, %r518}, [%r1182+16];
	ld.shared.v2.u32 	{%r519, %r520}, [%r1182+24];
	ld.shared.v2.u32 	{%r521, %r522}, [%r1182+32];
	st.global.u32 	[%rd78], %r513;
	st.global.u32 	[%rd78+4], %r514;
	st.global.u32 	[%rd78+8], %r515;
	st.global.u32 	[%rd78+12], %r516;
	st.global.u32 	[%rd78+16], %r517;
	st.global.u32 	[%rd78+20], %r518;
	st.global.u32 	[%rd78+24], %r519;
	st.global.u32 	[%rd78+28], %r520;
	st.global.u32 	[%rd78+32], %r521;
	st.global.u32 	[%rd78+36], %r522;
	ld.shared.v2.u32 	{%r523, %r524}, [%r1182+2560];
	ld.shared.v2.u32 	{%r525, %r526}, [%r1182+2568];
	ld.shared.v2.u32 	{%r527, %r528}, [%r1182+2576];
	ld.shared.v2.u32 	{%r529, %r530}, [%r1182+2584];
	ld.shared.v2.u32 	{%r531, %r532}, [%r1182+2592];
	st.global.u32 	[%rd78+2560], %r523;
	st.global.u32 	[%rd78+2564], %r524;
	st.global.u32 	[%rd78+2568], %r525;
	st.global.u32 	[%rd78+2572], %r526;
	st.global.u32 	[%rd78+2576], %r527;
	st.global.u32 	[%rd78+2580], %r528;
	st.global.u32 	[%rd78+2584], %r529;
	st.global.u32 	[%rd78+2588], %r530;
	st.global.u32 	[%rd78+2592], %r531;
	st.global.u32 	[%rd78+2596], %r532;
	add.s32 	%r1184, %r1184, 256;
	add.s32 	%r1183, %r1183, 256;
	add.s32 	%r1182, %r1182, 10240;
	setp.lt.s32 	%p38, %r1184, %r290;
	@%p38 bra 	$L__BB2_127;
$L__BB2_128:
	bar.sync 	0;
$L__BB2_129:
	mov.u32 	%r726, %tid.x;
	setp.ne.s32 	%p67, %r726, 0;
	@%p67 bra 	$L__BB2_131;
	ld.param.u64 	%rd182, [_ZN6thrust24THRUST_300001_SM_1000_NS8cuda_cub4core6detail13_kernel_agentINS1_8__unique11UniqueAgentINS0_6detail15normal_iteratorINS0_10device_ptrI8ColoringEEEESC_N4cuda3std3__48equal_toISA_EEiPiEEJSC_SC_SH_SI_iN3cub18CUB_300001_SM_100013ScanTileStateIiLb1EEEmEEEvDpT0__param_3];
	cvta.to.global.u64 	%rd118, %rd182;
	st.global.u32 	[%rd118], %r1185;
$L__BB2_131:
	ret;

}
	// .globl	_ZN3cub18CUB_300001_SM_10006detail11EmptyKernelIvEEvv
.visible .entry _ZN3cub18CUB_300001_SM_10006detail11EmptyKernelIvEEvv()
{


	ret;

}
	// .globl	_ZN3cub18CUB_300001_SM_10006detail8for_each13static_kernelINS2_12policy_hub_t12policy_500_tEmN6thrust24THRUST_300001_SM_1000_NS8cuda_cub20__uninitialized_fill7functorINS7_10device_ptrI8ColoringEESC_EEEEvT0_T1_
.visible .entry _ZN3cub18CUB_300001_SM_10006detail8for_each13static_kernelINS2_12policy_hub_t12policy_500_tEmN6thrust24THRUST_300001_SM_1000_NS8cuda_cub20__uninitialized_fill7functorINS7_10device_ptrI8ColoringEESC_EEEEvT0_T1_(
	.param .u64 _ZN3cub18CUB_300001_SM_10006detail8for_each13static_kernelINS2_12policy_hub_t12policy_500_tEmN6thrust24THRUST_300001_SM_1000_NS8cuda_cub20__uninitialized_fill7functorINS7_10device_ptrI8ColoringEESC_EEEEvT0_T1__param_0,
	.param .align 8 .b8 _ZN3cub18CUB_300001_SM_10006detail8for_each13static_kernelINS2_12policy_hub_t12policy_500_tEmN6thrust24THRUST_300001_SM_1000_NS8cuda_cub20__uninitialized_fill7functorINS7_10device_ptrI8ColoringEESC_EEEEvT0_T1__param_1[48]
)
.maxntid 256
{
	.reg .pred 	%p<4>;
	.reg .b32 	%r<25>;
	.reg .b64 	%rd<14>;

	ld.param.u64 	%rd4, [_ZN3cub18CUB_300001_SM_10006detail8for_each13static_kernelINS2_12policy_hub_t12policy_500_tEmN6thrust24THRUST_300001_SM_1000_NS8cuda_cub20__uninitialized_fill7functorINS7_10device_ptrI8ColoringEESC_EEEEvT0_T1__param_1];
	ld.param.u64 	%rd5, [_ZN3cub18CUB_300001_SM_10006detail8for_each13static_kernelINS2_12policy_hub_t12policy_500_tEmN6thrust24THRUST_300001_SM_1000_NS8cuda_cub20__uninitialized_fill7functorINS7_10device_ptrI8ColoringEESC_EEEEvT0_T1__param_0];
	ld.param.v2.u32 	{%r20, %r21}, [_ZN3cub18CUB_300001_SM_10006detail8for_each13static_kernelINS2_12policy_hub_t12policy_500_tEmN6thrust24THRUST_300001_SM_1000_NS8cuda_cub20__uninitialized_fill7functorINS7_10device_ptrI8ColoringEESC_EEEEvT0_T1__param_1+40];
	ld.param.v2.u32 	{%r18, %r19}, [_ZN3cub18CUB_300001_SM_10006detail8for_each13static_kernelINS2_12policy_hub_t12policy_500_tEmN6thrust24THRUST_300001_SM_1000_NS8cuda_cub20__uninitialized_fill7functorINS7_10device_ptrI8ColoringEESC_EEEEvT0_T1__param_1+32];
	ld.param.v2.u32 	{%r16, %r17}, [_ZN3cub18CUB_300001_SM_10006detail8for_each13static_kernelINS2_12policy_hub_t12policy_500_tEmN6thrust24THRUST_300001_SM_1000_NS8cuda_cub20__uninitialized_fill7functorINS7_10device_ptrI8ColoringEESC_EEEEvT0_T1__param_1+24];
	ld.param.v2.u32 	{%r14, %r15}, [_ZN3cub18CUB_300001_SM_10006detail8for_each13static_kernelINS2_12policy_hub_t12policy_500_tEmN6thrust24THRUST_300001_SM_1000_NS8cuda_cub20__uninitialized_fill7functorINS7_10device_ptrI8ColoringEESC_EEEEvT0_T1__param_1+16];
	ld.param.v2.u32 	{%r12, %r13}, [_ZN3cub18CUB_300001_SM_10006detail8for_each13static_kernelINS2_12policy_hub_t12policy_500_tEmN6thrust24THRUST_300001_SM_1000_NS8cuda_cub20__uninitialized_fill7functorINS7_10device_ptrI8ColoringEESC_EEEEvT0_T1__param_1+8];
	mov.u32 	%r22, %ctaid.x;
	mul.wide.u32 	%rd1, %r22, 512;
	sub.s64 	%rd2, %rd5, %rd1;
	setp.lt.u64 	%p1, %rd2, 512;
	@%p1 bra 	$L__BB4_2;
	mov.u32 	%r24, %tid.x;
	cvta.to.global.u64 	%rd10, %rd4;
	cvt.u64.u32 	%rd11, %r24;
	add.s64 	%rd12, %rd1, %rd11;
	mad.lo.s64 	%rd13, %rd12, 40, %rd10;
	st.global.u32 	[%rd13], %r12;
	st.global.u32 	[%rd13+4], %r13;
	st.global.u32 	[%rd13+8], %r14;
	st.global.u32 	[%rd13+12], %r15;
	st.global.u32 	[%rd13+16], %r16;
	st.global.u32 	[%rd13+20], %r17;
	st.global.u32 	[%rd13+24], %r18;
	st.global.u32 	[%rd13+28], %r19;
	st.global.u32 	[%rd13+32], %r20;
	st.global.u32 	[%rd13+36], %r21;
	st.global.u32 	[%rd13+10240], %r12;
	st.global.u32 	[%rd13+10244], %r13;
	st.global.u32 	[%rd13+10248], %r14;
	st.global.u32 	[%rd13+10252], %r15;
	st.global.u32 	[%rd13+10256], %r16;
	st.global.u32 	[%rd13+10260], %r17;
	st.global.u32 	[%rd13+10264], %r18;
	st.global.u32 	[%rd13+10268], %r19;
	st.global.u32 	[%rd13+10272], %r20;
	st.global.u32 	[%rd13+10276], %r21;
	bra.uni 	$L__BB4_6;
$L__BB4_2:
	cvta.to.global.u64 	%rd6, %rd4;
	mov.u32 	%r11, %tid.x;
	cvt.u64.u32 	%rd7, %r11;
	setp.le.u64 	%p2, %rd2, %rd7;
	add.s64 	%rd8, %rd1, %rd7;
	mad.lo.s64 	%rd3, %rd8, 40, %rd6;
	@%p2 bra 	$L__BB4_4;
	st.global.u32 	[%rd3], %r12;
	st.global.u32 	[%rd3+4], %r13;
	st.global.u32 	[%rd3+8], %r14;
	st.global.u32 	[%rd3+12], %r15;
	st.global.u32 	[%rd3+16], %r16;
	st.global.u32 	[%rd3+20], %r17;
	st.global.u32 	[%rd3+24], %r18;
	st.global.u32 	[%rd3+28], %r19;
	st.global.u32 	[%rd3+32], %r20;
	st.global.u32 	[%rd3+36], %r21;
$L__BB4_4:
	add.s32 	%r23, %r11, 256;
	cvt.u64.u32 	%rd9, %r23;
	setp.le.u64 	%p3, %rd2, %rd9;
	@%p3 bra 	$L__BB4_6;
	st.global.u32 	[%rd3+10240], %r12;
	st.global.u32 	[%rd3+10244], %r13;
	st.global.u32 	[%rd3+10248], %r14;
	st.global.u32 	[%rd3+10252], %r15;
	st.global.u32 	[%rd3+10256], %r16;
	st.global.u32 	[%rd3+10260], %r17;
	st.global.u32 	[%rd3+10264], %r18;
	st.global.u32 	[%rd3+10268], %r19;
	st.global.u32 	[%rd3+10272], %r20;
	st.global.u32 	[%rd3+10276], %r21;
$L__BB4_6:
	ret;

}
	// .globl	_ZN3cub18CUB_300001_SM_10006detail10merge_sort30DeviceMergeSortBlockSortKernelINS2_10policy_hubIN6thrust24THRUST_300001_SM_1000_NS6detail15normal_iteratorINS6_10device_ptrI8ColoringEEEEE9Policy600ESC_PNS0_8NullTypeESC_SG_jN4cuda3std3__44lessISA_EESA_SF_EEvbT0_T1_T2_T3_T4_PT6_PT7_T5_NS1_7vsmem_tE
.visible .entry _ZN3cub18CUB_300001_SM_10006detail10merge_sort30DeviceMergeSortBlockSortKernelINS2_10policy_hubIN6thrust24THRUST_300001_SM_1000_NS6detail15normal_iteratorINS6_10device_ptrI8ColoringEEEEE9Policy600ESC_PNS0_8NullTypeESC_SG_jN4cuda3std3__44lessISA_EESA_SF_EEvbT0_T1_T2_T3_T4_PT6_PT7_T5_NS1_7vsmem_tE(
	.param .u8 _ZN3cub18CUB_300001_SM_10006detail10merge_sort30DeviceMergeSortBlockSortKernelINS2_10policy_hubIN6thrust24THRUST_300001_SM_1000_NS6detail15normal_iteratorINS6_10device_ptrI8ColoringEEEEE9Policy600ESC_PNS0_8NullTypeESC_SG_jN4cuda3std3__44lessISA_EESA_SF_EEvbT0_T1_T2_T3_T4_PT6_PT7_T5_NS1_7vsmem_tE_param_0,
	.param .align 8 .b8 _ZN3cub18CUB_300001_SM_10006detail10merge_sort30DeviceMergeSortBlockSortKernelINS2_10policy_hubIN6thrust24THRUST_300001_SM_1000_NS6detail15normal_iteratorINS6_10device_ptrI8ColoringEEEEE9Policy600ESC_PNS0_8NullTypeESC_SG_jN4cuda3std3__44lessISA_EESA_SF_EEvbT0_T1_T2_T3_T4_PT6_PT7_T5_NS1_7vsmem_tE_param_1[8],
	.param .u64 .ptr .align 1 _ZN3cub18CUB_300001_SM_10006detail10merge_sort30DeviceMergeSortBlockSortKernelINS2_10policy_hubIN6thrust24THRUST_300001_SM_1000_NS6detail15normal_iteratorINS6_10device_ptrI8ColoringEEEEE9Policy600ESC_PNS0_8NullTypeESC_SG_jN4cuda3std3__44lessISA_EESA_SF_EEvbT0_T1_T2_T3_T4_PT6_PT7_T5_NS1_7vsmem_tE_param_2,
	.param .align 8 .b8 _ZN3cub18CUB_300001_SM_10006detail10merge_sort30DeviceMergeSortBlockSortKernelINS2_10policy_hubIN6thrust24THRUST_300001_SM_1000_NS6detail15normal_iteratorINS6_10device_ptrI8ColoringEEEEE9Policy600ESC_PNS0_8NullTypeESC_SG_jN4cuda3std3__44lessISA_EESA_SF_EEvbT0_T1_T2_T3_T4_PT6_PT7_T5_NS1_7vsmem_tE_param_3[8],
	.param .u64 .ptr .align 1 _ZN3cub18CUB_300001_SM_10006detail10merge_sort30DeviceMergeSortBlockSortKernelINS2_10policy_hubIN6thrust24THRUST_300001_SM_1000_NS6detail15normal_iteratorINS6_10device_ptrI8ColoringEEEEE9Policy600ESC_PNS0_8NullTypeESC_SG_jN4cuda3std3__44lessISA_EESA_SF_EEvbT0_T1_T2_T3_T4_PT6_PT7_T5_NS1_7vsmem_tE_param_4,
	.param .u32 _ZN3cub18CUB_300001_SM_10006detail10merge_sort30DeviceMergeSortBlockSortKernelINS2_10policy_hubIN6thrust24THRUST_300001_SM_1000_NS6detail15normal_iteratorINS6_10device_ptrI8ColoringEEEEE9Policy600ESC_PNS0_8NullTypeESC_SG_jN4cuda3std3__44lessISA_EESA_SF_EEvbT0_T1_T2_T3_T4_PT6_PT7_T5_NS1_7vsmem_tE_param_5,
	.param .u64 .ptr .align 1 _ZN3cub18CUB_300001_SM_10006detail10merge_sort30DeviceMergeSortBlockSortKernelINS2_10policy_hubIN6thrust24THRUST_300001_SM_1000_NS6detail15normal_iteratorINS6_10device_ptrI8ColoringEEEEE9Policy600ESC_PNS0_8NullTypeESC_SG_jN4cuda3std3__44lessISA_EESA_SF_EEvbT0_T1_T2_T3_T4_PT6_PT7_T5_NS1_7vsmem_tE_param_6,
	.param .u64 .ptr .align 1 _ZN3cub18CUB_300001_SM_10006detail10merge_sort30DeviceMergeSortBlockSortKernelINS2_10policy_hubIN6thrust24THRUST_300001_SM_1000_NS6detail15normal_iteratorINS6_10device_ptrI8ColoringEEEEE9Policy600ESC_PNS0_8NullTypeESC_SG_jN4cuda3std3__44lessISA_EESA_SF_EEvbT0_T1_T2_T3_T4_PT6_PT7_T5_NS1_7vsmem_tE_param_7,
	.param .align 1 .b8 _ZN3cub18CUB_300001_SM_10006detail10merge_sort30DeviceMergeSortBlockSortKernelINS2_10policy_hubIN6thrust24THRUST_300001_SM_1000_NS6detail15normal_iteratorINS6_10device_ptrI8ColoringEEEEE9Policy600ESC_PNS0_8NullTypeESC_SG_jN4cuda3std3__44lessISA_EESA_SF_EEvbT0_T1_T2_T3_T4_PT6_PT7_T5_NS1_7vsmem_tE_param_8[1],
	.param .align 8 .b8 _ZN3cub18CUB_300001_SM_10006detail10merge_sort30DeviceMergeSortBlockSortKernelINS2_10policy_hubIN6thrust24THRUST_300001_SM_1000_NS6detail15normal_iteratorINS6_10device_ptrI8ColoringEEEEE9Policy600ESC_PNS0_8NullTypeESC_SG_jN4cuda3std3__44lessISA_EESA_SF_EEvbT0_T1_T2_T3_T4_PT6_PT7_T5_NS1_7vsmem_tE_param_9[8]
)
.maxntid 256
{
	.local .align 4 .b8 	__local_depot5[80];
	.reg .b64 	%SP;
	.reg .b64 	%SPL;
	.reg .pred 	%p<316>;
	.reg .b16 	%rs<4>;
	.reg .b32 	%r<2006>;
	.reg .b64 	%rd<142>;
	// demoted variable
	.shared .align 16 .b8 _ZZN3cub18CUB_300001_SM_10006detail10merge_sort30DeviceMergeSortBlockSortKernelINS2_10policy_hubIN6thrust24THRUST_300001_SM_1000_NS6detail15normal_iteratorINS6_10device_ptrI8ColoringEEEEE9Policy600ESC_PNS0_8NullTypeESC_SG_jN4cuda3std3__44lessISA_EESA_SF_EEvbT0_T1_T2_T3_T4_PT6_PT7_T5_NS1_7vsmem_tEE19static_temp_storage[10288];
	mov.u64 	%SPL, __local_depot5;
	ld.param.u64 	%rd18, [_ZN3cub18CUB_300001_SM_10006detail10merge_sort30DeviceMergeSortBlockSortKernelINS2_10policy_hubIN6thrust24THRUST_300001_SM_1000_NS6detail15normal_iteratorINS6_10device_ptrI8ColoringEEEEE9Policy600ESC_PNS0_8NullTypeESC_SG_jN4cuda3std3__44lessISA_EESA_SF_EEvbT0_T1_T2_T3_T4_PT6_PT7_T5_NS1_7vsmem_tE_param_3];
	ld.param.u64 	%rd19, [_ZN3cub18CUB_300001_SM_10006detail10merge_sort30DeviceMergeSortBlockSortKernelINS2_10policy_hubIN6thrust24THRUST_300001_SM_1000_NS6detail15normal_iteratorINS6_10device_ptrI8ColoringEEEEE9Policy600ESC_PNS0_8NullTypeESC_SG_jN4cuda3std3__44lessISA_EESA_SF_EEvbT0_T1_T2_T3_T4_PT6_PT7_T5_NS1_7vsmem_tE_param_1];
	ld.param.u64 	%rd20, [_ZN3cub18CUB_300001_SM_10006detail10merge_sort30DeviceMergeSortBlockSortKernelINS2_10policy_hubIN6thrust24THRUST_300001_SM_1000_NS6detail15normal_iteratorINS6_10device_ptrI8ColoringEEEEE9Policy600ESC_PNS0_8NullTypeESC_SG_jN4cuda3std3__44lessISA_EESA_SF_EEvbT0_T1_T2_T3_T4_PT6_PT7_T5_NS1_7vsmem_tE_param_6];
	cvta.to.global.u64 	%rd1, %rd20;
	add.u64 	%rd2, %SPL, 0;
	add.u64 	%rd3, %SPL, 40;
	add.u64 	%rd4, %SPL, 0;
	add.u64 	%rd5, %SPL, 40;
	add.u64 	%rd6, %SPL, 0;
	add.u64 	%rd7, %SPL, 40;
	add.u64 	%rd8, %SPL, 0;
	add.u64 	%rd9, %SPL, 40;
	cvta.to.global.u64 	%rd10, %rd19;
	cvta.to.global.u64 	%rd11, %rd18;
	mov.u32 	%r909, %ctaid.x;
	mov.u32 	%r910, %nctaid.x;
	shl.b32 	%r1, %r909, 8;
	add.s32 	%r911, %r910, -1;
	setp.ge.u32 	%p15, %r909, %r911;
	@%p15 bra 	$L__BB5_98;
	// begin inline asm
	griddepcontrol.wait;
	// end inline asm
	cvt.u64.u32 	%rd12, %r1;
	mov.u32 	%r2, %tid.x;
	and.b32  	%r3, %r2, 31;
	and.b32  	%r4, %r2, 992;
	or.b32  	%r1309, %r4, %r3;
	cvt.u64.u32 	%rd86, %r1309;
	add.s64 	%rd13, %rd86, %rd12;
	mad.lo.s64 	%rd87, %rd13, 40, %rd10;
	ld.global.u32 	%r1310, [%rd87];
	ld.global.u32 	%r1311, [%rd87+4];
	ld.global.u32 	%r1312, [%rd87+8];
	ld.global.u32 	%r1313, [%rd87+12];
	ld.global.u32 	%r1314, [%rd87+16];
	ld.global.u32 	%r1315, [%rd87+20];
	ld.global.u32 	%r1316, [%rd87+24];
	ld.global.u32 	%r1317, [%rd87+28];
	ld.global.u32 	%r1318, [%rd87+32];
	ld.global.u32 	%r1319, [%rd87+36];
	// begin inline asm
	mov.u32 %r1308, %laneid;
	// end inline asm
	add.s32 	%r1320, %r1308, %r4;
	mov.u32 	%r1321, _ZZN3cub18CUB_300001_SM_10006detail10merge_sort30DeviceMergeSortBlockSortKernelINS2_10policy_hubIN6thrust24THRUST_300001_SM_1000_NS6detail15normal_iteratorINS6_10device_ptrI8ColoringEEEEE9Policy600ESC_PNS0_8NullTypeESC_SG_jN4cuda3std3__44lessISA_EESA_SF_EEvbT0_T1_T2_T3_T4_PT6_PT7_T5_NS1_7vsmem_tEE19static_temp_storage;
	mad.lo.s32 	%r5, %r1320, 40, %r1321;
	st.shared.v2.u32 	[%r5], {%r1310, %r1311};
	st.shared.v2.u32 	[%r5+8], {%r1312, %r1313};
	st.shared.v2.u32 	[%r5+16], {%r1314, %r1315};
	st.shared.v2.u32 	[%r5+24], {%r1316, %r1317};
	st.shared.v2.u32 	[%r5+32], {%r1318, %r1319};
	bar.warp.sync 	-1;
	ld.shared.v2.u32 	{%r1322, %r1323}, [%r5];
	ld.shared.v2.u32 	{%r1324, %r1325}, [%r5+8];
	ld.shared.v2.u32 	{%r1326, %r1327}, [%r5+16];
	ld.shared.v2.u32 	{%r1328, %r1329}, [%r5+24];
	ld.shared.v2.u32 	{%r1330, %r1331}, [%r5+32];
	bar.sync 	0;
	// begin inline asm
	griddepcontrol.launch_dependents;
	// end inline asm
	mad.lo.s32 	%r6, %r2, 40, %r1321;
	bar.sync 	0;
	st.shared.v2.u32 	[%r6], {%r1322, %r1323};
	st.shared.v2.u32 	[%r6+8], {%r1324, %r1325};
	st.shared.v2.u32 	[%r6+16], {%r1326, %r1327};
	st.shared.v2.u32 	[%r6+24], {%r1328, %r1329};
	st.shared.v2.u32 	[%r6+32], {%r1330, %r1331};
	bar.sync 	0;
	and.b32  	%r1332, %r2, 1022;
	and.b32  	%r7, %r2, 1;
	min.u32 	%r8, %r1332, 256;
	min.u32 	%r9, %r1332, 255;
	add.s32 	%r10, %r9, 1;
	min.u32 	%r1333, %r1332, 254;
	add.s32 	%r11, %r1333, 2;
	sub.s32 	%r1334, %r10, %r8;
	sub.s32 	%r1335, %r11, %r10;
	setp.lt.s32 	%p162, %r7, %r1335;
	sub.s32 	%r1336, %r7, %r1335;
	selp.b32 	%r1744, 0, %r1336, %p162;
	min.s32 	%r1740, %r1334, %r7;
	setp.ge.s32 	%p163, %r1744, %r1740;
	@%p163 bra 	$L__BB5_6;
$L__BB5_2:
	mov.u32 	%r14, %r1740;
	sub.s32 	%r1338, %r14, %r1744;
	shr.u32 	%r1339, %r1338, 31;
	add.s32 	%r1340, %r1338, %r1339;
	shr.s32 	%r1341, %r1340, 1;
	add.s32 	%r16, %r1341, %r1744;
	add.s32 	%r1342, %r16, %r8;
	mov.u32 	%r1343, _ZZN3cub18CUB_300001_SM_10006detail10merge_sort30DeviceMergeSortBlockSortKernelINS2_10policy_hubIN6thrust24THRUST_300001_SM_1000_NS6detail15normal_iteratorINS6_10device_ptrI8ColoringEEEEE9Policy600ESC_PNS0_8NullTypeESC_SG_jN4cuda3std3__44lessISA_EESA_SF_EEvbT0_T1_T2_T3_T4_PT6_PT7_T5_NS1_7vsmem_tEE19static_temp_storage;
	mad.lo.s32 	%r1344, %r1342, 40, %r1343;
	ld.shared.v2.u32 	{%r1345, %r1346}, [%r1344];
	ld.shared.v2.u32 	{%r1347, %r1348}, [%r1344+8];
	ld.shared.v2.u32 	{%r1349, %r1350}, [%r1344+16];
	ld.shared.v2.u32 	{%r1351, %r1352}, [%r1344+24];
	ld.shared.v2.u32 	{%r1353, %r1354}, [%r1344+32];
	st.local.u32 	[%rd8], %r1345;
	st.local.u32 	[%rd8+4], %r1346;
	st.local.u32 	[%rd8+8], %r1347;
	st.local.u32 	[%rd8+12], %r1348;
	st.local.u32 	[%rd8+16], %r1349;
	st.local.u32 	[%rd8+20], %r1350;
	st.local.u32 	[%rd8+24], %r1351;
	st.local.u32 	[%rd8+28], %r1352;
	st.local.u32 	[%rd8+32], %r1353;
	st.local.u32 	[%rd8+36], %r1354;
	not.b32 	%r1355, %r16;
	add.s32 	%r1356, %r9, %r7;
	add.s32 	%r1357, %r1356, %r1355;
	mad.lo.s32 	%r1358, %r1357, 40, %r1343;
	ld.shared.v2.u32 	{%r1359, %r1360}, [%r1358+40];
	ld.shared.v2.u32 	{%r1361, %r1362}, [%r1358+48];
	ld.shared.v2.u32 	{%r1363, %r1364}, [%r1358+56];
	ld.shared.v2.u32 	{%r1365, %r1366}, [%r1358+64];
	ld.shared.v2.u32 	{%r1367, %r1368}, [%r1358+72];
	st.local.u32 	[%rd9], %r1359;
	st.local.u32 	[%rd9+4], %r1360;
	st.local.u32 	[%rd9+8], %r1361;
	st.local.u32 	[%rd9+12], %r1362;
	st.local.u32 	[%rd9+16], %r1363;
	st.local.u32 	[%rd9+20], %r1364;
	st.local.u32 	[%rd9+24], %r1365;
	st.local.u32 	[%rd9+28], %r1366;
	st.local.u32 	[%rd9+32], %r1367;
	st.local.u32 	[%rd9+36], %r1368;
	mov.b32 	%r1742, 0;
$L__BB5_3:
	mul.wide.u32 	%rd88, %r1742, 4;
	add.s64 	%rd89, %rd9, %rd88;
	ld.local.u32 	%r18, [%rd89];
	add.s64 	%rd90, %rd8, %rd88;
	ld.local.u32 	%r19, [%rd90];
	setp.lt.s32 	%p164, %r18, %r19;
	mov.u32 	%r1740, %r16;
	@%p164 bra 	$L__BB5_5;
	setp.le.s32 	%p165, %r18, %r19;
	add.s32 	%r20, %r1742, 1;
	setp.lt.u32 	%p166, %r1742, 9;
	and.pred  	%p167, %p165, %p166;
	mov.u32 	%r1742, %r20;
	mov.u32 	%r1740, %r14;
	@%p167 bra 	$L__BB5_3;
$L__BB5_5:
	setp.lt.s32 	%p168, %r18, %r19;
	add.s32 	%r1369, %r16, 1;
	selp.b32 	%r1744, %r1744, %r1369, %p168;
	setp.lt.s32 	%p169, %r1744, %r1740;
	@%p169 bra 	$L__BB5_2;
$L__BB5_6:
	add.s32 	%r24, %r1744, %r8;
	add.s32 	%r1370, %r10, %r7;
	sub.s32 	%r1371, %r1370, %r1744;
	add.s32 	%r1372, %r9, %r7;
	sub.s32 	%r1373, %r1372, %r1744;
	mov.u32 	%r1374, _ZZN3cub18CUB_300001_SM_10006detail10merge_sort30DeviceMergeSortBlockSortKernelINS2_10policy_hubIN6thrust24THRUST_300001_SM_1000_NS6detail15normal_iteratorINS6_10device_ptrI8ColoringEEEEE9Policy600ESC_PNS0_8NullTypeESC_SG_jN4cuda3std3__44lessISA_EESA_SF_EEvbT0_T1_T2_T3_T4_PT6_PT7_T5_NS1_7vsmem_tEE19static_temp_storage;
	mad.lo.s32 	%r25, %r24, 40, %r1374;
	ld.shared.v2.u32 	{%r26, %r27}, [%r25];
	ld.shared.v2.u32 	{%r28, %r29}, [%r25+8];
	ld.shared.v2.u32 	{%r30, %r31}, [%r25+16];
	ld.shared.v2.u32 	{%r32, %r33}, [%r25+24];
	ld.shared.v2.u32 	{%r34, %r35}, [%r25+32];
	st.local.u32 	[%rd6], %r26;
	st.local.u32 	[%rd6+4], %r27;
	st.local.u32 	[%rd6+8], %r28;
	st.local.u32 	[%rd6+12], %r29;
	st.local.u32 	[%rd6+16], %r30;
	st.local.u32 	[%rd6+20], %r31;
	st.local.u32 	[%rd6+24], %r32;
	st.local.u32 	[%rd6+28], %r33;
	st.local.u32 	[%rd6+32], %r34;
	st.local.u32 	[%rd6+36], %r35;
	mad.lo.s32 	%r1375, %r1373, 40, %r1374;
	ld.shared.v2.u32 	{%r36, %r37}, [%r1375+40];
	ld.shared.v2.u32 	{%r38, %r39}, [%r1375+48];
	ld.shared.v2.u32 	{%r40, %r41}, [%r1375+56];
	ld.shared.v2.u32 	{%r42, %r43}, [%r1375+64];
	ld.shared.v2.u32 	{%r44, %r45}, [%r1375+72];
	st.local.u32 	[%rd7], %r36;
	st.local.u32 	[%rd7+4], %r37;
	st.local.u32 	[%rd7+8], %r38;
	st.local.u32 	[%rd7+12], %r39;
	st.local.u32 	[%rd7+16], %r40;
	st.local.u32 	[%rd7+20], %r41;
	st.local.u32 	[%rd7+24], %r42;
	st.local.u32 	[%rd7+28], %r43;
	st.local.u32 	[%rd7+32], %r44;
	st.local.u32 	[%rd7+36], %r45;
	setp.ge.s32 	%p171, %r1371, %r11;
	mov.pred 	%p170, 0;
	mov.u32 	%r1746, %r26;
	mov.u32 	%r1747, %r27;
	mov.u32 	%r1748, %r28;
	mov.u32 	%r1749, %r29;
	mov.u32 	%r1750, %r30;
	mov.u32 	%r1751, %r31;
	mov.u32 	%r1752, %r32;
	mov.u32 	%r1753, %r33;
	mov.u32 	%r1754, %r34;
	mov.u32 	%r1755, %r35;
	mov.pred 	%p302, %p170;
	@%p171 bra 	$L__BB5_11;
	setp.gt.s32 	%p173, %r24, %r9;
	mov.pred 	%p172, -1;
	mov.u32 	%r1746, %r36;
	mov.u32 	%r1747, %r37;
	mov.u32 	%r1748, %r38;
	mov.u32 	%r1749, %r39;
	mov.u32 	%r1750, %r40;
	mov.u32 	%r1751, %r41;
	mov.u32 	%r1752, %r42;
	mov.u32 	%r1753, %r43;
	mov.u32 	%r1754, %r44;
	mov.u32 	%r1755, %r45;
	mov.pred 	%p302, %p172;
	@%p173 bra 	$L__BB5_11;
	mov.b32 	%r1745, 0;
$L__BB5_9:
	mul.wide.u32 	%rd91, %r1745, 4;
	add.s64 	%rd92, %rd7, %rd91;
	ld.local.u32 	%r47, [%rd92];
	add.s64 	%rd93, %rd6, %rd91;
	ld.local.u32 	%r48, [%rd93];
	setp.lt.s32 	%p175, %r47, %r48;
	mov.u32 	%r1746, %r36;
	mov.u32 	%r1747, %r37;
	mov.u32 	%r1748, %r38;
	mov.u32 	%r1749, %r39;
	mov.u32 	%r1750, %r40;
	mov.u32 	%r1751, %r41;
	mov.u32 	%r1752, %r42;
	mov.u32 	%r1753, %r43;
	mov.u32 	%r1754, %r44;
	mov.u32 	%r1755, %r45;
	mov.pred 	%p302, %p172;
	@%p175 bra 	$L__BB5_11;
	setp.le.s32 	%p177, %r47, %r48;
	add.s32 	%r49, %r1745, 1;
	setp.lt.u32 	%p178, %r1745, 9;
	and.pred  	%p179, %p177, %p178;
	mov.u32 	%r1745, %r49;
	mov.u32 	%r1746, %r26;
	mov.u32 	%r1747, %r27;
	mov.u32 	%r1748, %r28;
	mov.u32 	%r1749, %r29;
	mov.u32 	%r1750, %r30;
	mov.u32 	%r1751, %r31;
	mov.u32 	%r1752, %r32;
	mov.u32 	%r1753, %r33;
	mov.u32 	%r1754, %r34;
	mov.u32 	%r1755, %r35;
	mov.pred 	%p302, %p170;
	@%p179 bra 	$L__BB5_9;
$L__BB5_11:
	@%p302 bra 	$L__BB5_13;
	ld.shared.v2.u32 	{%r1377, %r1378}, [%r25+40];
	ld.shared.v2.u32 	{%r1379, %r1380}, [%r25+48];
	st.local.u32 	[%rd6], %r1377;
	st.local.u32 	[%rd6+4], %r1378;
	st.local.u32 	[%rd6+8], %r1379;
	st.local.u32 	[%rd6+12], %r1380;
$L__BB5_13:
	bar.sync 	0;
	st.shared.v2.u32 	[%r6], {%r1746, %r1747};
	st.shared.v2.u32 	[%r6+8], {%r1748, %r1749};
	st.shared.v2.u32 	[%r6+16], {%r1750, %r1751};
	st.shared.v2.u32 	[%r6+24], {%r1752, %r1753};
	st.shared.v2.u32 	[%r6+32], {%r1754, %r1755};
	bar.sync 	0;
	and.b32  	%r1381, %r2, 1020;
	and.b32  	%r60, %r2, 3;
	min.u32 	%r61, %r1381, 256;
	min.u32 	%r62, %r1381, 254;
	add.s32 	%r63, %r62, 2;
	min.u32 	%r1382, %r1381, 252;
	add.s32 	%r64, %r1382, 4;
	sub.s32 	%r1383, %r63, %r61;
	sub.s32 	%r1384, %r64, %r63;
	setp.lt.s32 	%p180, %r60, %r1384;
	sub.s32 	%r1385, %r60, %r1384;
	selp.b32 	%r1760, 0, %r1385, %p180;
	min.s32 	%r1756, %r1383, %r60;
	setp.ge.s32 	%p181, %r1760, %r1756;
	@%p181 bra 	$L__BB5_18;
$L__BB5_14:
	mov.u32 	%r67, %r1756;
	sub.s32 	%r1387, %r67, %r1760;
	shr.u32 	%r1388, %r1387, 31;
	add.s32 	%r1389, %r1387, %r1388;
	shr.s32 	%r1390, %r1389, 1;
	add.s32 	%r69, %r1390, %r1760;
	add.s32 	%r1391, %r69, %r61;
	mov.u32 	%r1392, _ZZN3cub18CUB_300001_SM_10006detail10merge_sort30DeviceMergeSortBlockSortKernelINS2_10policy_hubIN6thrust24THRUST_300001_SM_1000_NS6detail15normal_iteratorINS6_10device_ptrI8ColoringEEEEE9Policy600ESC_PNS0_8NullTypeESC_SG_jN4cuda3std3__44lessISA_EESA_SF_EEvbT0_T1_T2_T3_T4_PT6_PT7_T5_NS1_7vsmem_tEE19static_temp_storage;
	mad.lo.s32 	%r1393, %r1391, 40, %r1392;
	ld.shared.v2.u32 	{%r1394, %r1395}, [%r1393];
	ld.shared.v2.u32 	{%r1396, %r1397}, [%r1393+8];
	ld.shared.v2.u32 	{%r1398, %r1399}, [%r1393+16];
	ld.shared.v2.u32 	{%r1400, %r1401}, [%r1393+24];
	ld.shared.v2.u32 	{%r1402, %r1403}, [%r1393+32];
	st.local.u32 	[%rd8], %r1394;
	st.local.u32 	[%rd8+4], %r1395;
	st.local.u32 	[%rd8+8], %r1396;
	st.local.u32 	[%rd8+12], %r1397;
	st.local.u32 	[%rd8+16], %r1398;
	st.local.u32 	[%rd8+20], %r1399;
	st.local.u32 	[%rd8+24], %r1400;
	st.local.u32 	[%rd8+28], %r1401;
	st.local.u32 	[%rd8+32], %r1402;
	st.local.u32 	[%rd8+36], %r1403;
	not.b32 	%r1404, %r69;
	add.s32 	%r1405, %r62, %r60;
	add.s32 	%r1406, %r1405, %r1404;
	mad.lo.s32 	%r1407, %r1406, 40, %r1392;
	ld.shared.v2.u32 	{%r1408, %r1409}, [%r1407+80];
	ld.shared.v2.u32 	{%r1410, %r1411}, [%r1407+88];
	ld.shared.v2.u32 	{%r1412, %r1413}, [%r1407+96];
	ld.shared.v2.u32 	{%r1414, %r1415}, [%r1407+104];
	ld.shared.v2.u32 	{%r1416, %r1417}, [%r1407+112];
	st.local.u32 	[%rd9], %r1408;
	st.local.u32 	[%rd9+4], %r1409;
	st.local.u32 	[%rd9+8], %r1410;
	st.local.u32 	[%rd9+12], %r1411;
	st.local.u32 	[%rd9+16], %r1412;
	st.local.u32 	[%rd9+20], %r1413;
	st.local.u32 	[%rd9+24], %r1414;
	st.local.u32 	[%rd9+28], %r1415;
	st.local.u32 	[%rd9+32], %r1416;
	st.local.u32 	[%rd9+36], %r1417;
	mov.b32 	%r1758, 0;
$L__BB5_15:
	mul.wide.u32 	%rd94, %r1758, 4;
	add.s64 	%rd95, %rd9, %rd94;
	ld.local.u32 	%r71, [%rd95];
	add.s64 	%rd96, %rd8, %rd94;
	ld.local.u32 	%r72, [%rd96];
	setp.lt.s32 	%p182, %r71, %r72;
	mov.u32 	%r1756, %r69;
	@%p182 bra 	$L__BB5_17;
	setp.le.s32 	%p183, %r71, %r72;
	add.s32 	%r73, %r1758, 1;
	setp.lt.u32 	%p184, %r1758, 9;
	and.pred  	%p185, %p183, %p184;
	mov.u32 	%r1758, %r73;
	mov.u32 	%r1756, %r67;
	@%p185 bra 	$L__BB5_15;
$L__BB5_17:
	setp.lt.s32 	%p186, %r71, %r72;
	add.s32 	%r1418, %r69, 1;
	selp.b32 	%r1760, %r1760, %r1418, %p186;
	setp.lt.s32 	%p187, %r1760, %r1756;
	@%p187 bra 	$L__BB5_14;
$L__BB5_18:
	add.s32 	%r77, %r1760, %r61;
	add.s32 	%r1419, %r63, %r60;
	sub.s32 	%r1420, %r1419, %r1760;
	add.s32 	%r1421, %r62, %r60;
	sub.s32 	%r1422, %r1421, %r1760;
	mov.u32 	%r1423, _ZZN3cub18CUB_300001_SM_10006detail10merge_sort30DeviceMergeSortBlockSortKernelINS2_10policy_hubIN6thrust24THRUST_300001_SM_1000_NS6detail15normal_iteratorINS6_10device_ptrI8ColoringEEEEE9Policy600ESC_PNS0_8NullTypeESC_SG_jN4cuda3std3__44lessISA_EESA_SF_EEvbT0_T1_T2_T3_T4_PT6_PT7_T5_NS1_7vsmem_tEE19static_temp_storage;
	mad.lo.s32 	%r78, %r77, 40, %r1423;
	ld.shared.v2.u32 	{%r79, %r80}, [%r78];
	ld.shared.v2.u32 	{%r81, %r82}, [%r78+8];
	ld.shared.v2.u32 	{%r83, %r84}, [%r78+16];
	ld.shared.v2.u32 	{%r85, %r86}, [%r78+24];
	ld.shared.v2.u32 	{%r87, %r88}, [%r78+32];
	st.local.u32 	[%rd6], %r79;
	st.local.u32 	[%rd6+4], %r80;
	st.local.u32 	[%rd6+8], %r81;
	st.local.u32 	[%rd6+12], %r82;
	st.local.u32 	[%rd6+16], %r83;
	st.local.u32 	[%rd6+20], %r84;
	st.local.u32 	[%rd6+24], %r85;
	st.local.u32 	[%rd6+28], %r86;
	st.local.u32 	[%rd6+32], %r87;
	st.local.u32 	[%rd6+36], %r88;
	mad.lo.s32 	%r1424, %r1422, 40, %r1423;
	ld.shared.v2.u32 	{%r89, %r90}, [%r1424+80];
	ld.shared.v2.u32 	{%r91, %r92}, [%r1424+88];
	ld.shared.v2.u32 	{%r93, %r94}, [%r1424+96];
	ld.shared.v2.u32 	{%r95, %r96}, [%r1424+104];
	ld.shared.v2.u32 	{%r97, %r98}, [%r1424+112];
	st.local.u32 	[%rd7], %r89;
	st.local.u32 	[%rd7+4], %r90;
	st.local.u32 	[%rd7+8], %r91;
	st.local.u32 	[%rd7+12], %r92;
	st.local.u32 	[%rd7+16], %r93;
	st.local.u32 	[%rd7+20], %r94;
	st.local.u32 	[%rd7+24], %r95;
	st.local.u32 	[%rd7+28], %r96;
	st.local.u32 	[%rd7+32], %r97;
	st.local.u32 	[%rd7+36], %r98;
	setp.ge.s32 	%p189, %r1420, %r64;
	mov.pred 	%p188, 0;
	mov.u32 	%r1762, %r79;
	mov.u32 	%r1763, %r80;
	mov.u32 	%r1764, %r81;
	mov.u32 	%r1765, %r82;
	mov.u32 	%r1766, %r83;
	mov.u32 	%r1767, %r84;
	mov.u32 	%r1768, %r85;
	mov.u32 	%r1769, %r86;
	mov.u32 	%r1770, %r87;
	mov.u32 	%r1771, %r88;
	mov.pred 	%p303, %p188;
	@%p189 bra 	$L__BB5_23;
	setp.ge.s32 	%p191, %r77, %r63;
	mov.pred 	%p190, -1;
	mov.u32 	%r1762, %r89;
	mov.u32 	%r1763, %r90;
	mov.u32 	%r1764, %r91;
	mov.u32 	%r1765, %r92;
	mov.u32 	%r1766, %r93;
	mov.u32 	%r1767, %r94;
	mov.u32 	%r1768, %r95;
	mov.u32 	%r1769, %r96;
	mov.u32 	%r1770, %r97;
	mov.u32 	%r1771, %r98;
	mov.pred 	%p303, %p190;
	@%p191 bra 	$L__BB5_23;
	mov.b32 	%r1761, 0;
$L__BB5_21:
	mul.wide.u32 	%rd97, %r1761, 4;
	add.s64 	%rd98, %rd7, %rd97;
	ld.local.u32 	%r100, [%rd98];
	add.s64 	%rd99, %rd6, %rd97;
	ld.local.u32 	%r101, [%rd99];
	setp.lt.s32 	%p193, %r100, %r101;
	mov.u32 	%r1762, %r89;
	mov.u32 	%r1763, %r90;
	mov.u32 	%r1764, %r91;
	mov.u32 	%r1765, %r92;
	mov.u32 	%r1766, %r93;
	mov.u32 	%r1767, %r94;
	mov.u32 	%r1768, %r95;
	mov.u32 	%r1769, %r96;
	mov.u32 	%r1770, %r97;
	mov.u32 	%r1771, %r98;
	mov.pred 	%p303, %p190;
	@%p193 bra 	$L__BB5_23;
	setp.le.s32 	%p195, %r100, %r101;
	add.s32 	%r102, %r1761, 1;
	setp.lt.u32 	%p196, %r1761, 9;
	and.pred  	%p197, %p195, %p196;
	mov.u32 	%r1761, %r102;
	mov.u32 	%r1762, %r79;
	mov.u32 	%r1763, %r80;
	mov.u32 	%r1764, %r81;
	mov.u32 	%r1765, %r82;
	mov.u32 	%r1766, %r83;
	mov.u32 	%r1767, %r84;
	mov.u32 	%r1768, %r85;
	mov.u32 	%r1769, %r86;
	mov.u32 	%r1770, %r87;
	mov.u32 	%r1771, %r88;
	mov.pred 	%p303, %p188;
	@%p197 bra 	$L__BB5_21;
$L__BB5_23:
	@%p303 bra 	$L__BB5_25;
	ld.shared.v2.u32 	{%r1426, %r1427}, [%r78+40];
	ld.shared.v2.u32 	{%r1428, %r1429}, [%r78+48];
	st.local.u32 	[%rd6], %r1426;
	st.local.u32 	[%rd6+4], %r1427;
	st.local.u32 	[%rd6+8], %r1428;
	st.local.u32 	[%rd6+12], %r1429;
$L__BB5_25:
	bar.sync 	0;
	st.shared.v2.u32 	[%r6], {%r1762, %r1763};
	st.shared.v2.u32 	[%r6+8], {%r1764, %r1765};
	st.shared.v2.u32 	[%r6+16], {%r1766, %r1767};
	st.shared.v2.u32 	[%r6+24], {%r1768, %r1769};
	st.shared.v2.u32 	[%r6+32], {%r1770, %r1771};
	bar.sync 	0;
	and.b32  	%r1430, %r2, 1016;
	and.b32  	%r113, %r2, 7;
	min.u32 	%r114, %r1430, 256;
	min.u32 	%r115, %r1430, 252;
	add.s32 	%r116, %r115, 4;
	min.u32 	%r1431, %r1430, 248;
	add.s32 	%r117, %r1431, 8;
	sub.s32 	%r1432, %r116, %r114;
	sub.s32 	%r1433, %r117, %r116;
	setp.lt.s32 	%p198, %r113, %r1433;
	sub.s32 	%r1434, %r113, %r1433;
	selp.b32 	%r1776, 0, %r1434, %p198;
	min.s32 	%r1772, %r1432, %r113;
	setp.ge.s32 	%p199, %r1776, %r1772;
	@%p199 bra 	$L__BB5_30;
$L__BB5_26:
	mov.u32 	%r120, %r1772;
	sub.s32 	%r1436, %r120, %r1776;
	shr.u32 	%r1437, %r1436, 31;
	add.s32 	%r1438, %r1436, %r1437;
	shr.s32 	%r1439, %r1438, 1;
	add.s32 	%r122, %r1439, %r1776;
	add.s32 	%r1440, %r122, %r114;
	mov.u32 	%r1441, _ZZN3cub18CUB_300001_SM_10006detail10merge_sort30DeviceMergeSortBlockSortKernelINS2_10policy_hubIN6thrust24THRUST_300001_SM_1000_NS6detail15normal_iteratorINS6_10device_ptrI8ColoringEEEEE9Policy600ESC_PNS0_8NullTypeESC_SG_jN4cuda3std3__44lessISA_EESA_SF_EEvbT0_T1_T2_T3_T4_PT6_PT7_T5_NS1_7vsmem_tEE19static_temp_storage;
	mad.lo.s32 	%r1442, %r1440, 40, %r1441;
	ld.shared.v2.u32 	{%r1443, %r1444}, [%r1442];
	ld.shared.v2.u32 	{%r1445, %r1446}, [%r1442+8];
	ld.shared.v2.u32 	{%r1447, %r1448}, [%r1442+16];
	ld.shared.v2.u32 	{%r1449, %r1450}, [%r1442+24];
	ld.shared.v2.u32 	{%r1451, %r1452}, [%r1442+32];
	st.local.u32 	[%rd8], %r1443;
	st.local.u32 	[%rd8+4], %r1444;
	st.local.u32 	[%rd8+8], %r1445;
	st.local.u32 	[%rd8+12], %r1446;
	st.local.u32 	[%rd8+16], %r1447;
	st.local.u32 	[%rd8+20], %r1448;
	st.local.u32 	[%rd8+24], %r1449;
	st.local.u32 	[%rd8+28], %r1450;
	st.local.u32 	[%rd8+32], %r1451;
	st.local.u32 	[%rd8+36], %r1452;
	not.b32 	%r1453, %r122;
	add.s32 	%r1454, %r115, %r113;
	add.s32 	%r1455, %r1454, %r1453;
	mad.lo.s32 	%r1456, %r1455, 40, %r1441;
	ld.shared.v2.u32 	{%r1457, %r1458}, [%r1456+160];
	ld.shared.v2.u32 	{%r1459, %r1460}, [%r1456+168];
	ld.shared.v2.u32 	{%r1461, %r1462}, [%r1456+176];
	ld.shared.v2.u32 	{%r1463, %r1464}, [%r1456+184];
	ld.shared.v2.u32 	{%r1465, %r1466}, [%r1456+192];
	st.local.u32 	[%rd9], %r1457;
	st.local.u32 	[%rd9+4], %r1458;
	st.local.u32 	[%rd9+8], %r1459;
	st.local.u32 	[%rd9+12], %r1460;
	st.local.u32 	[%rd9+16], %r1461;
	st.local.u32 	[%rd9+20], %r1462;
	st.local.u32 	[%rd9+24], %r1463;
	st.local.u32 	[%rd9+28], %r1464;
	st.local.u32 	[%rd9+32], %r1465;
	st.local.u32 	[%rd9+36], %r1466;
	mov.b32 	%r1774, 0;
$L__BB5_27:
	mul.wide.u32 	%rd100, %r1774, 4;
	add.s64 	%rd101, %rd9, %rd100;
	ld.local.u32 	%r124, [%rd101];
	add.s64 	%rd102, %rd8, %rd100;
	ld.local.u32 	%r125, [%rd102];
	setp.lt.s32 	%p200, %r124, %r125;
	mov.u32 	%r1772, %r122;
	@%p200 bra 	$L__BB5_29;
	setp.le.s32 	%p201, %r124, %r125;
	add.s32 	%r126, %r1774, 1;
	setp.lt.u32 	%p202, %r1774, 9;
	and.pred  	%p203, %p201, %p202;
	mov.u32 	%r1774, %r126;
	mov.u32 	%r1772, %r120;
	@%p203 bra 	$L__BB5_27;
$L__BB5_29:
	setp.lt.s32 	%p204, %r124, %r125;
	add.s32 	%r1467, %r122, 1;
	selp.b32 	%r1776, %r1776, %r1467, %p204;
	setp.lt.s32 	%p205, %r1776, %r1772;
	@%p205 bra 	$L__BB5_26;
$L__BB5_30:
	add.s32 	%r130, %r1776, %r114;
	add.s32 	%r1468, %r116, %r113;
	sub.s32 	%r1469, %r1468, %r1776;
	add.s32 	%r1470, %r115, %r113;
	sub.s32 	%r1471, %r1470, %r1776;
	mov.u32 	%r1472, _ZZN3cub18CUB_300001_SM_10006detail10merge_sort30DeviceMergeSortBlockSortKernelINS2_10policy_hubIN6thrust24THRUST_300001_SM_1000_NS6detail15normal_iteratorINS6_10device_ptrI8ColoringEEEEE9Policy600ESC_PNS0_8NullTypeESC_SG_jN4cuda3std3__44lessISA_EESA_SF_EEvbT0_T1_T2_T3_T4_PT6_PT7_T5_NS1_7vsmem_tEE19static_temp_storage;
	mad.lo.s32 	%r131, %r130, 40, %r1472;
	ld.shared.v2.u32 	{%r132, %r133}, [%r131];
	ld.shared.v2.u32 	{%r134, %r135}, [%r131+8];
	ld.shared.v2.u32 	{%r136, %r137}, [%r131+16];
	ld.shared.v2.u32 	{%r138, %r139}, [%r131+24];
	ld.shared.v2.u32 	{%r140, %r141}, [%r131+32];
	st.local.u32 	[%rd6], %r132;
	st.local.u32 	[%rd6+4], %r133;
	st.local.u32 	[%rd6+8], %r134;
	st.local.u32 	[%rd6+12], %r135;
	st.local.u32 	[%rd6+16], %r136;
	st.local.u32 	[%rd6+20], %r137;
	st.local.u32 	[%rd6+24], %r138;
	st.local.u32 	[%rd6+28], %r139;
	st.local.u32 	[%rd6+32], %r140;
	st.local.u32 	[%rd6+36], %r141;
	mad.lo.s32 	%r1473, %r1471, 40, %r1472;
	ld.shared.v2.u32 	{%r142, %r143}, [%r1473+160];
	ld.shared.v2.u32 	{%r144, %r145}, [%r1473+168];
	ld.shared.v2.u32 	{%r146, %r147}, [%r1473+176];
	ld.shared.v2.u32 	{%r148, %r149}, [%r1473+184];
	ld.shared.v2.u32 	{%r150, %r151}, [%r1473+192];
	st.local.u32 	[%rd7], %r142;
	st.local.u32 	[%rd7+4], %r143;
	st.local.u32 	[%rd7+8], %r144;
	st.local.u32 	[%rd7+12], %r145;
	st.local.u32 	[%rd7+16], %r146;
	st.local.u32 	[%rd7+20], %r147;
	st.local.u32 	[%rd7+24], %r148;
	st.local.u32 	[%rd7+28], %r149;
	st.local.u32 	[%rd7+32], %r150;
	st.local.u32 	[%rd7+36], %r151;
	setp.ge.s32 	%p207, %r1469, %r117;
	mov.pred 	%p206, 0;
	mov.u32 	%r1778, %r132;
	mov.u32 	%r1779, %r133;
	mov.u32 	%r1780, %r134;
	mov.u32 	%r1781, %r135;
	mov.u32 	%r1782, %r136;
	mov.u32 	%r1783, %r137;
	mov.u32 	%r1784, %r138;
	mov.u32 	%r1785, %r139;
	mov.u32 	%r1786, %r140;
	mov.u32 	%r1787, %r141;
	mov.pred 	%p304, %p206;
	@%p207 bra 	$L__BB5_35;
	setp.ge.s32 	%p209, %r130, %r116;
	mov.pred 	%p208, -1;
	mov.u32 	%r1778, %r142;
	mov.u32 	%r1779, %r143;
	mov.u32 	%r1780, %r144;
	mov.u32 	%r1781, %r145;
	mov.u32 	%r1782, %r146;
	mov.u32 	%r1783, %r147;
	mov.u32 	%r1784, %r148;
	mov.u32 	%r1785, %r149;
	mov.u32 	%r1786, %r150;
	mov.u32 	%r1787, %r151;
	mov.pred 	%p304, %p208;
	@%p209 bra 	$L__BB5_35;
	mov.b32 	%r1777, 0;
$L__BB5_33:
	mul.wide.u32 	%rd103, %r1777, 4;
	add.s64 	%rd104, %rd7, %rd103;
	ld.local.u32 	%r153, [%rd104];
	add.s64 	%rd105, %rd6, %rd103;
	ld.local.u32 	%r154, [%rd105];
	setp.lt.s32 	%p211, %r153, %r154;
	mov.u32 	%r1778, %r142;
	mov.u32 	%r1779, %r143;
	mov.u32 	%r1780, %r144;
	mov.u32 	%r1781, %r145;
	mov.u32 	%r1782, %r146;
	mov.u32 	%r1783, %r147;
	mov.u32 	%r1784, %r148;
	mov.u32 	%r1785, %r149;
	mov.u32 	%r1786, %r150;
	mov.u32 	%r1787, %r151;
	mov.pred 	%p304, %p208;
	@%p211 bra 	$L__BB5_35;
	setp.le.s32 	%p213, %r153, %r154;
	add.s32 	%r155, %r1777, 1;
	setp.lt.u32 	%p214, %r1777, 9;
	and.pred  	%p215, %p213, %p214;
	mov.u32 	%r1777, %r155;
	mov.u32 	%r1778, %r132;
	mov.u32 	%r1779, %r133;
	mov.u32 	%r1780, %r134;
	mov.u32 	%r1781, %r135;
	mov.u32 	%r1782, %r136;
	mov.u32 	%r1783, %r137;
	mov.u32 	%r1784, %r138;
	mov.u32 	%r1785, %r139;
	mov.u32 	%r1786, %r140;
	mov.u32 	%r1787, %r141;
	mov.pred 	%p304, %p206;
	@%p215 bra 	$L__BB5_33;
$L__BB5_35:
	@%p304 bra 	$L__BB5_37;
	ld.shared.v2.u32 	{%r1475, %r1476}, [%r131+40];
	ld.shared.v2.u32 	{%r1477, %r1478}, [%r131+48];
	st.local.u32 	[%rd6], %r1475;
	st.local.u32 	[%rd6+4], %r1476;
	st.local.u32 	[%rd6+8], %r1477;
	st.local.u32 	[%rd6+12], %r1478;
$L__BB5_37:
	bar.sync 	0;
	st.shared.v2.u32 	[%r6], {%r1778, %r1779};
	st.shared.v2.u32 	[%r6+8], {%r1780, %r1781};
	st.shared.v2.u32 	[%r6+16], {%r1782, %r1783};
	st.shared.v2.u32 	[%r6+24], {%r1784, %r1785};
	st.shared.v2.u32 	[%r6+32], {%r1786, %r1787};
	bar.sync 	0;
	and.b32  	%r1479, %r2, 1008;
	and.b32  	%r166, %r2, 15;
	min.u32 	%r167, %r1479, 256;
	min.u32 	%r168, %r1479, 248;
	add.s32 	%r169, %r168, 8;
	min.u32 	%r1480, %r1479, 240;
	add.s32 	%r170, %r1480, 16;
	sub.s32 	%r1481, %r169, %r167;
	sub.s32 	%r1482, %r170, %r169;
	setp.lt.s32 	%p216, %r166, %r1482;
	sub.s32 	%r1483, %r166, %r1482;
	selp.b32 	%r1792, 0, %r1483, %p216;
	min.s32 	%r1788, %r1481, %r166;
	setp.ge.s32 	%p217, %r1792, %r1788;
	@%p217 bra 	$L__BB5_42;
$L__BB5_38:
	mov.u32 	%r173, %r1788;
	sub.s32 	%r1485, %r173, %r1792;
	shr.u32 	%r1486, %r1485, 31;
	add.s32 	%r1487, %r1485, %r1486;
	shr.s32 	%r1488, %r1487, 1;
	add.s32 	%r175, %r1488, %r1792;
	add.s32 	%r1489, %r175, %r167;
	mov.u32 	%r1490, _ZZN3cub18CUB_300001_SM_10006detail10merge_sort30DeviceMergeSortBlockSortKernelINS2_10policy_hubIN6thrust24THRUST_300001_SM_1000_NS6detail15normal_iteratorINS6_10device_ptrI8ColoringEEEEE9Policy600ESC_PNS0_8NullTypeESC_SG_jN4cuda3std3__44lessISA_EESA_SF_EEvbT0_T1_T2_T3_T4_PT6_PT7_T5_NS1_7vsmem_tEE19static_temp_storage;
	mad.lo.s32 	%r1491, %r1489, 40, %r1490;
	ld.shared.v2.u32 	{%r1492, %r1493}, [%r1491];
	ld.shared.v2.u32 	{%r1494, %r1495}, [%r1491+8];
	ld.shared.v2.u32 	{%r1496, %r1497}, [%r1491+16];
	ld.shared.v2.u32 	{%r1498, %r1499}, [%r1491+24];
	ld.shared.v2.u32 	{%r1500, %r1501}, [%r1491+32];
	st.local.u32 	[%rd8], %r1492;
	st.local.u32 	[%rd8+4], %r1493;
	st.local.u32 	[%rd8+8], %r1494;
	st.local.u32 	[%rd8+12], %r1495;
	st.local.u32 	[%rd8+16], %r1496;
	st.local.u32 	[%rd8+20], %r1497;
	st.local.u32 	[%rd8+24], %r1498;
	st.local.u32 	[%rd8+28], %r1499;
	st.local.u32 	[%rd8+32], %r1500;
	st.local.u32 	[%rd8+36], %r1501;
	not.b32 	%r1502, %r175;
	add.s32 	%r1503, %r168, %r166;
	add.s32 	%r1504, %r1503, %r1502;
	mad.lo.s32 	%r1505, %r1504, 40, %r1490;
	ld.shared.v2.u32 	{%r1506, %r1507}, [%r1505+320];
	ld.shared.v2.u32 	{%r1508, %r1509}, [%r1505+328];
	ld.shared.v2.u32 	{%r1510, %r1511}, [%r1505+336];
	ld.shared.v2.u32 	{%r1512, %r1513}, [%r1505+344];
	ld.shared.v2.u32 	{%r1514, %r1515}, [%r1505+352];
	st.local.u32 	[%rd9], %r1506;
	st.local.u32 	[%rd9+4], %r1507;
	st.local.u32 	[%rd9+8], %r1508;
	st.local.u32 	[%rd9+12], %r1509;
	st.local.u32 	[%rd9+16], %r1510;
	st.local.u32 	[%rd9+20], %r1511;
	st.local.u32 	[%rd9+24], %r1512;
	st.local.u32 	[%rd9+28], %r1513;
	st.local.u32 	[%rd9+32], %r1514;
	st.local.u32 	[%rd9+36], %r1515;
	mov.b32 	%r1790, 0;
$L__BB5_39:
	mul.wide.u32 	%rd106, %r1790, 4;
	add.s64 	%rd107, %rd9, %rd106;
	ld.local.u32 	%r177, [%rd107];
	add.s64 	%rd108, %rd8, %rd106;
	ld.local.u32 	%r178, [%rd108];
	setp.lt.s32 	%p218, %r177, %r178;
	mov.u32 	%r1788, %r175;
	@%p218 bra 	$L__BB5_41;
	setp.le.s32 	%p219, %r177, %r178;
	add.s32 	%r179, %r1790, 1;
	setp.lt.u32 	%p220, %r1790, 9;
	and.pred  	%p221, %p219, %p220;
	mov.u32 	%r1790, %r179;
	mov.u32 	%r1788, %r173;
	@%p221 bra 	$L__BB5_39;
$L__BB5_41:
	setp.lt.s32 	%p222, %r177, %r178;
	add.s32 	%r1516, %r175, 1;
	selp.b32 	%r1792, %r1792, %r1516, %p222;
	setp.lt.s32 	%p223, %r1792, %r1788;
	@%p223 bra 	$L__BB5_38;
$L__BB5_42:
	add.s32 	%r183, %r1792, %r167;
	add.s32 	%r1517, %r169, %r166;
	sub.s32 	%r1518, %r1517, %r1792;
	add.s32 	%r1519, %r168, %r166;
	sub.s32 	%r1520, %r1519, %r1792;
	mov.u32 	%r1521, _ZZN3cub18CUB_300001_SM_10006detail10merge_sort30DeviceMergeSortBlockSortKernelINS2_10policy_hubIN6thrust24THRUST_300001_SM_1000_NS6detail15normal_iteratorINS6_10device_ptrI8ColoringEEEEE9Policy600ESC_PNS0_8NullTypeESC_SG_jN4cuda3std3__44lessISA_EESA_SF_EEvbT0_T1_T2_T3_T4_PT6_PT7_T5_NS1_7vsmem_tEE19static_temp_storage;
	mad.lo.s32 	%r184, %r183, 40, %r1521;
	ld.shared.v2.u32 	{%r185, %r186}, [%r184];
	ld.shared.v2.u32 	{%r187, %r188}, [%r184+8];
	ld.shared.v2.u32 	{%r189, %r190}, [%r184+16];
	ld.shared.v2.u32 	{%r191, %r192}, [%r184+24];
	ld.shared.v2.u32 	{%r193, %r194}, [%r184+32];
	st.local.u32 	[%rd6], %r185;
	st.local.u32 	[%rd6+4], %r186;
	st.local.u32 	[%rd6+8], %r187;
	st.local.u32 	[%rd6+12], %r188;
	st.local.u32 	[%rd6+16], %r189;
	st.local.u32 	[%rd6+20], %r190;
	st.local.u32 	[%rd6+24], %r191;
	st.local.u32 	[%rd6+28], %r192;
	st.local.u32 	[%rd6+32], %r193;
	st.local.u32 	[%rd6+36], %r194;
	mad.lo.s32 	%r1522, %r1520, 40, %r1521;
	ld.shared.v2.u32 	{%r195, %r196}, [%r1522+320];
	ld.shared.v2.u32 	{%r197, %r198}, [%r1522+328];
	ld.shared.v2.u32 	{%r199, %r200}, [%r1522+336];
	ld.shared.v2.u32 	{%r201, %r202}, [%r1522+344];
	ld.shared.v2.u32 	{%r203, %r204}, [%r1522+352];
	st.local.u32 	[%rd7], %r195;
	st.local.u32 	[%rd7+4], %r196;
	st.local.u32 	[%rd7+8], %r197;
	st.local.u32 	[%rd7+12], %r198;
	st.local.u32 	[%rd7+16], %r199;
	st.local.u32 	[%rd7+20], %r200;
	st.local.u32 	[%rd7+24], %r201;
	st.local.u32 	[%rd7+28], %r202;
	st.local.u32 	[%rd7+32], %r203;
	st.local.u32 	[%rd7+36], %r204;
	setp.ge.s32 	%p225, %r1518, %r170;
	mov.pred 	%p224, 0;
	mov.u32 	%r1794, %r185;
	mov.u32 	%r1795, %r186;
	mov.u32 	%r1796, %r187;
	mov.u32 	%r1797, %r188;
	mov.u32 	%r1798, %r189;
	mov.u32 	%r1799, %r190;
	mov.u32 	%r1800, %r191;
	mov.u32 	%r1801, %r192;
	mov.u32 	%r1802, %r193;
	mov.u32 	%r1803, %r194;
	mov.pred 	%p305, %p224;
	@%p225 bra 	$L__BB5_47;
	setp.ge.s32 	%p227, %r183, %r169;
	mov.pred 	%p226, -1;
	mov.u32 	%r1794, %r195;
	mov.u32 	%r1795, %r196;
	mov.u32 	%r1796, %r197;
	mov.u32 	%r1797, %r198;
	mov.u32 	%r1798, %r199;
	mov.u32 	%r1799, %r200;
	mov.u32 	%r1800, %r201;
	mov.u32 	%r1801, %r202;
	mov.u32 	%r1802, %r203;
	mov.u32 	%r1803, %r204;
	mov.pred 	%p305, %p226;
	@%p227 bra 	$L__BB5_47;
	mov.b32 	%r1793, 0;
$L__BB5_45:
	mul.wide.u32 	%rd109, %r1793, 4;
	add.s64 	%rd110, %rd7, %rd109;
	ld.local.u32 	%r206, [%rd110];
	add.s64 	%rd111, %rd6, %rd109;
	ld.local.u32 	%r207, [%rd111];
	setp.lt.s32 	%p229, %r206, %r207;
	mov.u32 	%r1794, %r195;
	mov.u32 	%r1795, %r196;
	mov.u32 	%r1796, %r197;
	mov.u32 	%r1797, %r198;
	mov.u32 	%r1798, %r199;
	mov.u32 	%r1799, %r200;
	mov.u32 	%r1800, %r201;
	mov.u32 	%r1801, %r202;
	mov.u32 	%r1802, %r203;
	mov.u32 	%r1803, %r204;
	mov.pred 	%p305, %p226;
	@%p229 bra 	$L__BB5_47;
	setp.le.s32 	%p231, %r206, %r207;
	add.s32 	%r208, %r1793, 1;
	setp.lt.u32 	%p232, %r1793, 9;
	and.pred  	%p233, %p231, %p232;
	mov.u32 	%r1793, %r208;
	mov.u32 	%r1794, %r185;
	mov.u32 	%r1795, %r186;
	mov.u32 	%r1796, %r187;
	mov.u32 	%r1797, %r188;
	mov.u32 	%r1798, %r189;
	mov.u32 	%r1799, %r190;
	mov.u32 	%r1800, %r191;
	mov.u32 	%r1801, %r192;
	mov.u32 	%r1802, %r193;
	mov.u32 	%r1803, %r194;
	mov.pred 	%p305, %p224;
	@%p233 bra 	$L__BB5_45;
$L__BB5_47:
	@%p305 bra 	$L__BB5_49;
	ld.shared.v2.u32 	{%r1524, %r1525}, [%r184+40];
	ld.shared.v2.u32 	{%r1526, %r1527}, [%r184+48];
	st.local.u32 	[%rd6], %r1524;
	st.local.u32 	[%rd6+4], %r1525;
	st.local.u32 	[%rd6+8], %r1526;
	st.local.u32 	[%rd6+12], %r1527;
$L__BB5_49:
	bar.sync 	0;
	st.shared.v2.u32 	[%r6], {%r1794, %r1795};
	st.shared.v2.u32 	[%r6+8], {%r1796, %r1797};
	st.shared.v2.u32 	[%r6+16], {%r1798, %r1799};
	st.shared.v2.u32 	[%r6+24], {%r1800, %r1801};
	st.shared.v2.u32 	[%r6+32], {%r1802, %r1803};
	bar.sync 	0;
	min.u32 	%r219, %r4, 256;
	min.u32 	%r220, %r4, 240;
	add.s32 	%r221, %r220, 16;
	min.u32 	%r1528, %r4, 224;
	add.s32 	%r222, %r1528, 32;
	sub.s32 	%r1529, %r221, %r219;
	sub.s32 	%r1530, %r222, %r221;
	setp.lt.s32 	%p234, %r3, %r1530;
	sub.s32 	%r1531, %r3, %r1530;
	selp.b32 	%r1808, 0, %r1531, %p234;
	min.s32 	%r1804, %r1529, %r3;
	setp.ge.s32 	%p235, %r1808, %r1804;
	@%p235 bra 	$L__BB5_54;
$L__BB5_50:
	mov.u32 	%r225, %r1804;
	sub.s32 	%r1533, %r225, %r1808;
	shr.u32 	%r1534, %r1533, 31;
	add.s32 	%r1535, %r1533, %r1534;
	shr.s32 	%r1536, %r1535, 1;
	add.s32 	%r227, %r1536, %r1808;
	add.s32 	%r1537, %r227, %r219;
	mov.u32 	%r1538, _ZZN3cub18CUB_300001_SM_10006detail10merge_sort30DeviceMergeSortBlockSortKernelINS2_10policy_hubIN6thrust24THRUST_300001_SM_1000_NS6detail15normal_iteratorINS6_10device_ptrI8ColoringEEEEE9Policy600ESC_PNS0_8NullTypeESC_SG_jN4cuda3std3__44lessISA_EESA_SF_EEvbT0_T1_T2_T3_T4_PT6_PT7_T5_NS1_7vsmem_tEE19static_temp_storage;
	mad.lo.s32 	%r1539, %r1537, 40, %r1538;
	ld.shared.v2.u32 	{%r1540, %r1541}, [%r1539];
	ld.shared.v2.u32 	{%r1542, %r1543}, [%r1539+8];
	ld.shared.v2.u32 	{%r1544, %r1545}, [%r1539+16];
	ld.shared.v2.u32 	{%r1546, %r1547}, [%r1539+24];
	ld.shared.v2.u32 	{%r1548, %r1549}, [%r1539+32];
	st.local.u32 	[%rd8], %r1540;
	st.local.u32 	[%rd8+4], %r1541;
	st.local.u32 	[%rd8+8], %r1542;
	st.local.u32 	[%rd8+12], %r1543;
	st.local.u32 	[%rd8+16], %r1544;
	st.local.u32 	[%rd8+20], %r1545;
	st.local.u32 	[%rd8+24], %r1546;
	st.local.u32 	[%rd8+28], %r1547;
	st.local.u32 	[%rd8+32], %r1548;
	st.local.u32 	[%rd8+36], %r1549;
	not.b32 	%r1550, %r227;
	add.s32 	%r1551, %r220, %r3;
	add.s32 	%r1552, %r1551, %r1550;
	mad.lo.s32 	%r1553, %r1552, 40, %r1538;
	ld.shared.v2.u32 	{%r1554, %r1555}, [%r1553+640];
	ld.shared.v2.u32 	{%r1556, %r1557}, [%r1553+648];
	ld.shared.v2.u32 	{%r1558, %r1559}, [%r1553+656];
	ld.shared.v2.u32 	{%r1560, %r1561}, [%r1553+664];
	ld.shared.v2.u32 	{%r1562, %r1563}, [%r1553+672];
	st.local.u32 	[%rd9], %r1554;
	st.local.u32 	[%rd9+4], %r1555;
	st.local.u32 	[%rd9+8], %r1556;
	st.local.u32 	[%rd9+12], %r1557;
	st.local.u32 	[%rd9+16], %r1558;
	st.local.u32 	[%rd9+20], %r1559;
	st.local.u32 	[%rd9+24], %r1560;
	st.local.u32 	[%rd9+28], %r1561;
	st.local.u32 	[%rd9+32], %r1562;
	st.local.u32 	[%rd9+36], %r1563;
	mov.b32 	%r1806, 0;
$L__BB5_51:
	mul.wide.u32 	%rd112, %r1806, 4;
	add.s64 	%rd113, %rd9, %rd112;
	ld.local.u32 	%r229, [%rd113];
	add.s64 	%rd114, %rd8, %rd112;
	ld.local.u32 	%r230, [%rd114];
	setp.lt.s32 	%p236, %r229, %r230;
	mov.u32 	%r1804, %r227;
	@%p236 bra 	$L__BB5_53;
	setp.le.s32 	%p237, %r229, %r230;
	add.s32 	%r231, %r1806, 1;
	setp.lt.u32 	%p238, %r1806, 9;
	and.pred  	%p239, %p237, %p238;
	mov.u32 	%r1806, %r231;
	mov.u32 	%r1804, %r225;
	@%p239 bra 	$L__BB5_51;
$L__BB5_53:
	setp.lt.s32 	%p240, %r229, %r230;
	add.s32 	%r1564, %r227, 1;
	selp.b32 	%r1808, %r1808, %r1564, %p240;
	setp.lt.s32 	%p241, %r1808, %r1804;
	@%p241 bra 	$L__BB5_50;
$L__BB5_54:
	add.s32 	%r235, %r1808, %r219;
	add.s32 	%r1565, %r221, %r3;
	sub.s32 	%r1566, %r1565, %r1808;
	add.s32 	%r1567, %r220, %r3;
	sub.s32 	%r1568, %r1567, %r1808;
	mov.u32 	%r1569, _ZZN3cub18CUB_300001_SM_10006detail10merge_sort30DeviceMergeSortBlockSortKernelINS2_10policy_hubIN6thrust24THRUST_300001_SM_1000_NS6detail15normal_iteratorINS6_10device_ptrI8ColoringEEEEE9Policy600ESC_PNS0_8NullTypeESC_SG_jN4cuda3std3__44lessISA_EESA_SF_EEvbT0_T1_T2_T3_T4_PT6_PT7_T5_NS1_7vsmem_tEE19static_temp_storage;
	mad.lo.s32 	%r236, %r235, 40, %r1569;
	ld.shared.v2.u32 	{%r237, %r238}, [%r236];
	ld.shared.v2.u32 	{%r239, %r240}, [%r236+8];
	ld.shared.v2.u32 	{%r241, %r242}, [%r236+16];
	ld.shared.v2.u32 	{%r243, %r244}, [%r236+24];
	ld.shared.v2.u32 	{%r245, %r246}, [%r236+32];
	st.local.u32 	[%rd6], %r237;
	st.local.u32 	[%rd6+4], %r238;
	st.local.u32 	[%rd6+8], %r239;
	st.local.u32 	[%rd6+12], %r240;
	st.local.u32 	[%rd6+16], %r241;
	st.local.u32 	[%rd6+20], %r242;
	st.local.u32 	[%rd6+24], %r243;
	st.local.u32 	[%rd6+28], %r244;
	st.local.u32 	[%rd6+32], %r245;
	st.local.u32 	[%rd6+36], %r246;
	mad.lo.s32 	%r1570, %r1568, 40, %r1569;
	ld.shared.v2.u32 	{%r247, %r248}, [%r1570+640];
	ld.shared.v2.u32 	{%r249, %r250}, [%r1570+648];
	ld.shared.v2.u32 	{%r251, %r252}, [%r1570+656];
	ld.shared.v2.u32 	{%r253, %r254}, [%r1570+664];
	ld.shared.v2.u32 	{%r255, %r256}, [%r1570+672];
	st.local.u32 	[%rd7], %r247;
	st.local.u32 	[%rd7+4], %r248;
	st.local.u32 	[%rd7+8], %r249;
	st.local.u32 	[%rd7+12], %r250;
	st.local.u32 	[%rd7+16], %r251;
	st.local.u32 	[%rd7+20], %r252;
	st.local.u32 	[%rd7+24], %r253;
	st.local.u32 	[%rd7+28], %r254;
	st.local.u32 	[%rd7+32], %r255;
	st.local.u32 	[%rd7+36], %r256;
	setp.ge.s32 	%p243, %r1566, %r222;
	mov.pred 	%p242, 0;
	mov.u32 	%r1810, %r237;
	mov.u32 	%r1811, %r238;
	mov.u32 	%r1812, %r239;
	mov.u32 	%r1813, %r240;
	mov.u32 	%r1814, %r241;
	mov.u32 	%r1815, %r242;
	mov.u32 	%r1816, %r243;
	mov.u32 	%r1817, %r244;
	mov.u32 	%r1818, %r245;
	mov.u32 	%r1819, %r246;
	mov.pred 	%p306, %p242;
	@%p243 bra 	$L__BB5_59;
	setp.ge.s32 	%p245, %r235, %r221;
	mov.pred 	%p244, -1;
	mov.u32 	%r1810, %r247;
	mov.u32 	%r1811, %r248;
	mov.u32 	%r1812, %r249;
	mov.u32 	%r1813, %r250;
	mov.u32 	%r1814, %r251;
	mov.u32 	%r1815, %r252;
	mov.u32 	%r1816, %r253;
	mov.u32 	%r1817, %r254;
	mov.u32 	%r1818, %r255;
	mov.u32 	%r1819, %r256;
	mov.pred 	%p306, %p244;
	@%p245 bra 	$L__BB5_59;
	mov.b32 	%r1809, 0;
$L__BB5_57:
	mul.wide.u32 	%rd115, %r1809, 4;
	add.s64 	%rd116, %rd7, %rd115;
	ld.local.u32 	%r258, [%rd116];
	add.s64 	%rd117, %rd6, %rd115;
	ld.local.u32 	%r259, [%rd117];
	setp.lt.s32 	%p247, %r258, %r259;
	mov.u32 	%r1810, %r247;
	mov.u32 	%r1811, %r248;
	mov.u32 	%r1812, %r249;
	mov.u32 	%r1813, %r250;
	mov.u32 	%r1814, %r251;
	mov.u32 	%r1815, %r252;
	mov.u32 	%r1816, %r253;
	mov.u32 	%r1817, %r254;
	mov.u32 	%r1818, %r255;
	mov.u32 	%r1819, %r256;
	mov.pred 	%p306, %p244;
	@%p247 bra 	$L__BB5_59;
	setp.le.s32 	%p249, %r258, %r259;
	add.s32 	%r260, %r1809, 1;
	setp.lt.u32 	%p250, %r1809, 9;
	and.pred  	%p251, %p249, %p250;
	mov.u32 	%r1809, %r260;
	mov.u32 	%r1810, %r237;
	mov.u32 	%r1811, %r238;
	mov.u32 	%r1812, %r239;
	mov.u32 	%r1813, %r240;
	mov.u32 	%r1814, %r241;
	mov.u32 	%r1815, %r242;
	mov.u32 	%r1816, %r243;
	mov.u32 	%r1817, %r244;
	mov.u32 	%r1818, %r245;
	mov.u32 	%r1819, %r246;
	mov.pred 	%p306, %p242;
	@%p251 bra 	$L__BB5_57;
$L__BB5_59:
	@%p306 bra 	$L__BB5_61;
	ld.shared.v2.u32 	{%r1572, %r1573}, [%r236+40];
	ld.shared.v2.u32 	{%r1574, %r1575}, [%r236+48];
	st.local.u32 	[%rd6], %r1572;
	st.local.u32 	[%rd6+4], %r1573;
	st.local.u32 	[%rd6+8], %r1574;
	st.local.u32 	[%rd6+12], %r1575;
$L__BB5_61:
	bar.sync 	0;
	st.shared.v2.u32 	[%r6], {%r1810, %r1811};
	st.shared.v2.u32 	[%r6+8], {%r1812, %r1813};
	st.shared.v2.u32 	[%r6+16], {%r1814, %r1815};
	st.shared.v2.u32 	[%r6+24], {%r1816, %r1817};
	st.shared.v2.u32 	[%r6+32], {%r1818, %r1819};
	bar.sync 	0;
	and.b32  	%r1576, %r2, 960;
	and.b32  	%r271, %r2, 63;
	min.u32 	%r272, %r1576, 256;
	min.u32 	%r273, %r1576, 224;
	add.s32 	%r274, %r273, 32;
	min.u32 	%r1577, %r1576, 192;
	add.s32 	%r275, %r1577, 64;
	sub.s32 	%r1578, %r274, %r272;
	sub.s32 	%r1579, %r275, %r274;
	setp.lt.s32 	%p252, %r271, %r1579;
	sub.s32 	%r1580, %r271, %r1579;
	selp.b32 	%r1824, 0, %r1580, %p252;
	min.s32 	%r1820, %r1578, %r271;
	setp.ge.s32 	%p253, %r1824, %r1820;
	@%p253 bra 	$L__BB5_66;
$L__BB5_62:
	mov.u32 	%r278, %r1820;
	sub.s32 	%r1582, %r278, %r1824;
	shr.u32 	%r1583, %r1582, 31;
	add.s32 	%r1584, %r1582, %r1583;
	shr.s32 	%r1585, %r1584, 1;
	add.s32 	%r280, %r1585, %r1824;
	add.s32 	%r1586, %r280, %r272;
	mov.u32 	%r1587, _ZZN3cub18CUB_300001_SM_10006detail10merge_sort30DeviceMergeSortBlockSortKernelINS2_10policy_hubIN6thrust24THRUST_300001_SM_1000_NS6detail15normal_iteratorINS6_10device_ptrI8ColoringEEEEE9Policy600ESC_PNS0_8NullTypeESC_SG_jN4cuda3std3__44lessISA_EESA_SF_EEvbT0_T1_T2_T3_T4_PT6_PT7_T5_NS1_7vsmem_tEE19static_temp_storage;
	mad.lo.s32 	%r1588, %r1586, 40, %r1587;
	ld.shared.v2.u32 	{%r1589, %r1590}, [%r1588];
	ld.shared.v2.u32 	{%r1591, %r1592}, [%r1588+8];
	ld.shared.v2.u32 	{%r1593, %r1594}, [%r1588+16];
	ld.shared.v2.u32 	{%r1595, %r1596}, [%r1588+24];
	ld.shared.v2.u32 	{%r1597, %r1598}, [%r1588+32];
	st.local.u32 	[%rd8], %r1589;
	st.local.u32 	[%rd8+4], %r1590;
	st.local.u32 	[%rd8+8], %r1591;
	st.local.u32 	[%rd8+12], %r1592;
	st.local.u32 	[%rd8+16], %r1593;
	st.local.u32 	[%rd8+20], %r1594;
	st.local.u32 	[%rd8+24], %r1595;
	st.local.u32 	[%rd8+28], %r1596;
	st.local.u32 	[%rd8+32], %r1597;
	st.local.u32 	[%rd8+36], %r1598;
	not.b32 	%r1599, %r280;
	add.s32 	%r1600, %r273, %r271;
	add.s32 	%r1601, %r1600, %r1599;
	mad.lo.s32 	%r1602, %r1601, 40, %r1587;
	ld.shared.v2.u32 	{%r1603, %r1604}, [%r1602+1280];
	ld.shared.v2.u32 	{%r1605, %r1606}, [%r1602+1288];
	ld.shared.v2.u32 	{%r1607, %r1608}, [%r1602+1296];
	ld.shared.v2.u32 	{%r1609, %r1610}, [%r1602+1304];
	ld.shared.v2.u32 	{%r1611, %r1612}, [%r1602+1312];
	st.local.u32 	[%rd9], %r1603;
	st.local.u32 	[%rd9+4], %r1604;
	st.local.u32 	[%rd9+8], %r1605;
	st.local.u32 	[%rd9+12], %r1606;
	st.local.u32 	[%rd9+16], %r1607;
	st.local.u32 	[%rd9+20], %r1608;
	st.local.u32 	[%rd9+24], %r1609;
	st.local.u32 	[%rd9+28], %r1610;
	st.local.u32 	[%rd9+32], %r1611;
	st.local.u32 	[%rd9+36], %r1612;
	mov.b32 	%r1822, 0;
$L__BB5_63:
	mul.wide.u32 	%rd118, %r1822, 4;
	add.s64 	%rd119, %rd9, %rd118;
	ld.local.u32 	%r282, [%rd119];
	add.s64 	%rd120, %rd8, %rd118;
	ld.local.u32 	%r283, [%rd120];
	setp.lt.s32 	%p254, %r282, %r283;
	mov.u32 	%r1820, %r280;
	@%p254 bra 	$L__BB5_65;
	setp.le.s32 	%p255, %r282, %r283;
	add.s32 	%r284, %r1822, 1;
	setp.lt.u32 	%p256, %r1822, 9;
	and.pred  	%p257, %p255, %p256;
	mov.u32 	%r1822, %r284;
	mov.u32 	%r1820, %r278;
	@%p257 bra 	$L__BB5_63;
$L__BB5_65:
	setp.lt.s32 	%p258, %r282, %r283;
	add.s32 	%r1613, %r280, 1;
	selp.b32 	%r1824, %r1824, %r1613, %p258;
	setp.lt.s32 	%p259, %r1824, %r1820;
	@%p259 bra 	$L__BB5_62;
$L__BB5_66:
	add.s32 	%r288, %r1824, %r272;
	add.s32 	%r1614, %r274, %r271;
	sub.s32 	%r1615, %r1614, %r1824;
	add.s32 	%r1616, %r273, %r271;
	sub.s32 	%r1617, %r1616, %r1824;
	mov.u32 	%r1618, _ZZN3cub18CUB_300001_SM_10006detail10merge_sort30DeviceMergeSortBlockSortKernelINS2_10policy_hubIN6thrust24THRUST_300001_SM_1000_NS6detail15normal_iteratorINS6_10device_ptrI8ColoringEEEEE9Policy600ESC_PNS0_8NullTypeESC_SG_jN4cuda3std3__44lessISA_EESA_SF_EEvbT0_T1_T2_T3_T4_PT6_PT7_T5_NS1_7vsmem_tEE19static_temp_storage;
	mad.lo.s32 	%r289, %r288, 40, %r1618;
	ld.shared.v2.u32 	{%r290, %r291}, [%r289];
	ld.shared.v2.u32 	{%r292, %r293}, [%r289+8];
	ld.shared.v2.u32 	{%r294, %r295}, [%r289+16];
	ld.shared.v2.u32 	{%r296, %r297}, [%r289+24];
	ld.shared.v2.u32 	{%r298, %r299}, [%r289+32];
	st.local.u32 	[%rd6], %r290;
	st.local.u32 	[%rd6+4], %r291;
	st.local.u32 	[%rd6+8], %r292;
	st.local.u32 	[%rd6+12], %r293;
	st.local.u32 	[%rd6+16], %r294;
	st.local.u32 	[%rd6+20], %r295;
	st.local.u32 	[%rd6+24], %r296;
	st.local.u32 	[%rd6+28], %r297;
	st.local.u32 	[%rd6+32], %r298;
	st.local.u32 	[%rd6+36], %r299;
	mad.lo.s32 	%r1619, %r1617, 40, %r1618;
	ld.shared.v2.u32 	{%r300, %r301}, [%r1619+1280];
	ld.shared.v2.u32 	{%r302, %r303}, [%r1619+1288];
	ld.shared.v2.u32 	{%r304, %r305}, [%r1619+1296];
	ld.shared.v2.u32 	{%r306, %r307}, [%r1619+1304];
	ld.shared.v2.u32 	{%r308, %r309}, [%r1619+1312];
	st.local.u32 	[%rd7], %r300;
	st.local.u32 	[%rd7+4], %r301;
	st.local.u32 	[%rd7+8], %r302;
	st.local.u32 	[%rd7+12], %r303;
	st.local.u32 	[%rd7+16], %r304;
	st.local.u32 	[%rd7+20], %r305;
	st.local.u32 	[%rd7+24], %r306;
	st.local.u32 	[%rd7+28], %r307;
	st.local.u32 	[%rd7+32], %r308;
	st.local.u32 	[%rd7+36], %r309;
	setp.ge.s32 	%p261, %r1615, %r275;
	mov.pred 	%p260, 0;
	mov.u32 	%r1826, %r290;
	mov.u32 	%r1827, %r291;
	mov.u32 	%r1828, %r292;
	mov.u32 	%r1829, %r293;
	mov.u32 	%r1830, %r294;
	mov.u32 	%r1831, %r295;
	mov.u32 	%r1832, %r296;
	mov.u32 	%r1833, %r297;
	mov.u32 	%r1834, %r298;
	mov.u32 	%r1835, %r299;
	mov.pred 	%p307, %p260;
	@%p261 bra 	$L__BB5_71;
	setp.ge.s32 	%p263, %r288, %r274;
	mov.pred 	%p262, -1;
	mov.u32 	%r1826, %r300;
	mov.u32 	%r1827, %r301;
	mov.u32 	%r1828, %r302;
	mov.u32 	%r1829, %r303;
	mov.u32 	%r1830, %r304;
	mov.u32 	%r1831, %r305;
	mov.u32 	%r1832, %r306;
	mov.u32 	%r1833, %r307;
	mov.u32 	%r1834, %r308;
	mov.u32 	%r1835, %r309;
	mov.pred 	%p307, %p262;
	@%p263 bra 	$L__BB5_71;
	mov.b32 	%r1825, 0;
$L__BB5_69:
	mul.wide.u32 	%rd121, %r1825, 4;
	add.s64 	%rd122, %rd7, %rd121;
	ld.local.u32 	%r311, [%rd122];
	add.s64 	%rd123, %rd6, %rd121;
	ld.local.u32 	%r312, [%rd123];
	setp.lt.s32 	%p265, %r311, %r312;
	mov.u32 	%r1826, %r300;
	mov.u32 	%r1827, %r301;
	mov.u32 	%r1828, %r302;
	mov.u32 	%r1829, %r303;
	mov.u32 	%r1830, %r304;
	mov.u32 	%r1831, %r305;
	mov.u32 	%r1832, %r306;
	mov.u32 	%r1833, %r307;
	mov.u32 	%r1834, %r308;
	mov.u32 	%r1835, %r309;
	mov.pred 	%p307, %p262;
	@%p265 bra 	$L__BB5_71;
	setp.le.s32 	%p267, %r311, %r312;
	add.s32 	%r313, %r1825, 1;
	setp.lt.u32 	%p268, %r1825, 9;
	and.pred  	%p269, %p267, %p268;
	mov.u32 	%r1825, %r313;
	mov.u32 	%r1826, %r290;
	mov.u32 	%r1827, %r291;
	mov.u32 	%r1828, %r292;
	mov.u32 	%r1829, %r293;
	mov.u32 	%r1830, %r294;
	mov.u32 	%r1831, %r295;
	mov.u32 	%r1832, %r296;
	mov.u32 	%r1833, %r297;
	mov.u32 	%r1834, %r298;
	mov.u32 	%r1835, %r299;
	mov.pred 	%p307, %p260;
	@%p269 bra 	$L__BB5_69;
$L__BB5_71:
	@%p307 bra 	$L__BB5_73;
	ld.shared.v2.u32 	{%r1621, %r1622}, [%r289+40];
	ld.shared.v2.u32 	{%r1623, %r1624}, [%r289+48];
	st.local.u32 	[%rd6], %r1621;
	st.local.u32 	[%rd6+4], %r1622;
	st.local.u32 	[%rd6+8], %r1623;
	st.local.u32 	[%rd6+12], %r1624;
$L__BB5_73:
	bar.sync 	0;
	st.shared.v2.u32 	[%r6], {%r1826, %r1827};
	st.shared.v2.u32 	[%r6+8], {%r1828, %r1829};
	st.shared.v2.u32 	[%r6+16], {%r1830, %r1831};
	st.shared.v2.u32 	[%r6+24], {%r1832, %r1833};
	st.shared.v2.u32 	[%r6+32], {%r1834, %r1835};
	bar.sync 	0;
	and.b32  	%r1625, %r2, 896;
	and.b32  	%r324, %r2, 127;
	min.u32 	%r325, %r1625, 256;
	min.u32 	%r326, %r1625, 192;
	add.s32 	%r327, %r326, 64;
	min.u32 	%r1626, %r1625, 128;
	add.s32 	%r328, %r1626, 128;
	sub.s32 	%r1627, %r327, %r325;
	sub.s32 	%r1628, %r328, %r327;
	setp.lt.s32 	%p270, %r324, %r1628;
	sub.s32 	%r1629, %r324, %r1628;
	selp.b32 	%r1840, 0, %r1629, %p270;
	min.s32 	%r1836, %r1627, %r324;
	setp.ge.s32 	%p271, %r1840, %r1836;
	@%p271 bra 	$L__BB5_78;
$L__BB5_74:
	mov.u32 	%r331, %r1836;
	sub.s32 	%r1631, %r331, %r1840;
	shr.u32 	%r1632, %r1631, 31;
	add.s32 	%r1633, %r1631, %r1632;
	shr.s32 	%r1634, %r1633, 1;
	add.s32 	%r333, %r1634, %r1840;
	add.s32 	%r1635, %r333, %r325;
	mov.u32 	%r1636, _ZZN3cub18CUB_300001_SM_10006detail10merge_sort30DeviceMergeSortBlockSortKernelINS2_10policy_hubIN6thrust24THRUST_300001_SM_1000_NS6detail15normal_iteratorINS6_10device_ptrI8ColoringEEEEE9Policy600ESC_PNS0_8NullTypeESC_SG_jN4cuda3std3__44lessISA_EESA_SF_EEvbT0_T1_T2_T3_T4_PT6_PT7_T5_NS1_7vsmem_tEE19static_temp_storage;
	mad.lo.s32 	%r1637, %r1635, 40, %r1636;
	ld.shared.v2.u32 	{%r1638, %r1639}, [%r1637];
	ld.shared.v2.u32 	{%r1640, %r1641}, [%r1637+8];
	ld.shared.v2.u32 	{%r1642, %r1643}, [%r1637+16];
	ld.shared.v2.u32 	{%r1644, %r1645}, [%r1637+24];
	ld.shared.v2.u32 	{%r1646, %r1647}, [%r1637+32];
	st.local.u32 	[%rd8], %r1638;
	st.local.u32 	[%rd8+4], %r1639;
	st.local.u32 	[%rd8+8], %r1640;
	st.local.u32 	[%rd8+12], %r1641;
	st.local.u32 	[%rd8+16], %r1642;
	st.local.u32 	[%rd8+20], %r1643;
	st.local.u32 	[%rd8+24], %r1644;
	st.local.u32 	[%rd8+28], %r1645;
	st.local.u32 	[%rd8+32], %r1646;
	st.local.u32 	[%rd8+36], %r1647;
	not.b32 	%r1648, %r333;
	add.s32 	%r1649, %r326, %r324;
	add.s32 	%r1650, %r1649, %r1648;
	mad.lo.s32 	%r1651, %r1650, 40, %r1636;
	ld.shared.v2.u32 	{%r1652, %r1653}, [%r1651+2560];
	ld.shared.v2.u32 	{%r1654, %r1655}, [%r1651+2568];
	ld.shared.v2.u32 	{%r1656, %r1657}, [%r1651+2576];
	ld.shared.v2.u32 	{%r1658, %r1659}, [%r1651+2584];
	ld.shared.v2.u32 	{%r1660, %r1661}, [%r1651+2592];
	st.local.u32 	[%rd9], %r1652;
	st.local.u32 	[%rd9+4], %r1653;
	st.local.u32 	[%rd9+8], %r1654;
	st.local.u32 	[%rd9+12], %r1655;
	st.local.u32 	[%rd9+16], %r1656;
	st.local.u32 	[%rd9+20], %r1657;
	st.local.u32 	[%rd9+24], %r1658;
	st.local.u32 	[%rd9+28], %r1659;
	st.local.u32 	[%rd9+32], %r1660;
	st.local.u32 	[%rd9+36], %r1661;
	mov.b32 	%r1838, 0;
$L__BB5_75:
	mul.wide.u32 	%rd124, %r1838, 4;
	add.s64 	%rd125, %rd9, %rd124;
	ld.local.u32 	%r335, [%rd125];
	add.s64 	%rd126, %rd8, %rd124;
	ld.local.u32 	%r336, [%rd126];
	setp.lt.s32 	%p272, %r335, %r336;
	mov.u32 	%r1836, %r333;
	@%p272 bra 	$L__BB5_77;
	setp.le.s32 	%p273, %r335, %r336;
	add.s32 	%r337, %r1838, 1;
	setp.lt.u32 	%p274, %r1838, 9;
	and.pred  	%p275, %p273, %p274;
	mov.u32 	%r1838, %r337;
	mov.u32 	%r1836, %r331;
	@%p275 bra 	$L__BB5_75;
$L__BB5_77:
	setp.lt.s32 	%p276, %r335, %r336;
	add.s32 	%r1662, %r333, 1;
	selp.b32 	%r1840, %r1840, %r1662, %p276;
	setp.lt.s32 	%p277, %r1840, %r1836;
	@%p277 bra 	$L__BB5_74;
$L__BB5_78:
	add.s32 	%r341, %r1840, %r325;
	add.s32 	%r1663, %r327, %r324;
	sub.s32 	%r1664, %r1663, %r1840;
	add.s32 	%r1665, %r326, %r324;
	sub.s32 	%r1666, %r1665, %r1840;
	mov.u32 	%r1667, _ZZN3cub18CUB_300001_SM_10006detail10merge_sort30DeviceMergeSortBlockSortKernelINS2_10policy_hubIN6thrust24THRUST_300001_SM_1000_NS6detail15normal_iteratorINS6_10device_ptrI8ColoringEEEEE9Policy600ESC_PNS0_8NullTypeESC_SG_jN4cuda3std3__44lessISA_EESA_SF_EEvbT0_T1_T2_T3_T4_PT6_PT7_T5_NS1_7vsmem_tEE19static_temp_storage;
	mad.lo.s32 	%r342, %r341, 40, %r1667;
	ld.shared.v2.u32 	{%r343, %r344}, [%r342];
	ld.shared.v2.u32 	{%r345, %r346}, [%r342+8];
	ld.shared.v2.u32 	{%r347, %r348}, [%r342+16];
	ld.shared.v2.u32 	{%r349, %r350}, [%r342+24];
	ld.shared.v2.u32 	{%r351, %r352}, [%r342+32];
	st.local.u32 	[%rd6], %r343;
	st.local.u32 	[%rd6+4], %r344;
	st.local.u32 	[%rd6+8], %r345;
	st.local.u32 	[%rd6+12], %r346;
	st.local.u32 	[%rd6+16], %r347;
	st.local.u32 	[%rd6+20], %r348;
	st.local.u32 	[%rd6+24], %r349;
	st.local.u32 	[%rd6+28], %r350;
	st.local.u32 	[%rd6+32], %r351;
	st.local.u32 	[%rd6+36], %r352;
	mad.lo.s32 	%r1668, %r1666, 40, %r1667;
	ld.shared.v2.u32 	{%r353, %r354}, [%r1668+2560];
	ld.shared.v2.u32 	{%r355, %r356}, [%r1668+2568];
	ld.shared.v2.u32 	{%r357, %r358}, [%r1668+2576];
	ld.shared.v2.u32 	{%r359, %r360}, [%r1668+2584];
	ld.shared.v2.u32 	{%r361, %r362}, [%r1668+2592];
	st.local.u32 	[%rd7], %r353;
	st.local.u32 	[%rd7+4], %r354;
	st.local.u32 	[%rd7+8], %r355;
	st.local.u32 	[%rd7+12], %r356;
	st.local.u32 	[%rd7+16], %r357;
	st.local.u32 	[%rd7+20], %r358;
	st.local.u32 	[%rd7+24], %r359;
	st.local.u32 	[%rd7+28], %r360;
	st.local.u32 	[%rd7+32], %r361;
	st.local.u32 	[%rd7+36], %r362;
	setp.ge.s32 	%p279, %r1664, %r328;
	mov.pred 	%p278, 0;
	mov.u32 	%r1842, %r343;
	mov.u32 	%r1843, %r344;
	mov.u32 	%r1844, %r345;
	mov.u32 	%r1845, %r346;
	mov.u32 	%r1846, %r347;
	mov.u32 	%r1847, %r348;
	mov.u32 	%r1848, %r349;
	mov.u32 	%r1849, %r350;
	mov.u32 	%r1850, %r351;
	mov.u32 	%r1851, %r352;
	mov.pred 	%p308, %p278;
	@%p279 bra 	$L__BB5_83;
	setp.ge.s32 	%p281, %r341, %r327;
	mov.pred 	%p280, -1;
	mov.u32 	%r1842, %r353;
	mov.u32 	%r1843, %r354;
	mov.u32 	%r1844, %r355;
	mov.u32 	%r1845, %r356;
	mov.u32 	%r1846, %r357;
	mov.u32 	%r1847, %r358;
	mov.u32 	%r1848, %r359;
	mov.u32 	%r1849, %r360;
	mov.u32 	%r1850, %r361;
	mov.u32 	%r1851, %r362;
	mov.pred 	%p308, %p280;
	@%p281 bra 	$L__BB5_83;
	mov.b32 	%r1841, 0;
$L__BB5_81:
	mul.wide.u32 	%rd127, %r1841, 4;
	add.s64 	%rd128, %rd7, %rd127;
	ld.local.u32 	%r364, [%rd128];
	add.s64 	%rd129, %rd6, %rd127;
	ld.local.u32 	%r365, [%rd129];
	setp.lt.s32 	%p283, %r364, %r365;
	mov.u32 	%r1842, %r353;
	mov.u32 	%r1843, %r354;
	mov.u32 	%r1844, %r355;
	mov.u32 	%r1845, %r356;
	mov.u32 	%r1846, %r357;
	mov.u32 	%r1847, %r358;
	mov.u32 	%r1848, %r359;
	mov.u32 	%r1849, %r360;
	mov.u32 	%r1850, %r361;
	mov.u32 	%r1851, %r362;
	mov.pred 	%p308, %p280;
	@%p283 bra 	$L__BB5_83;
	setp.le.s32 	%p285, %r364, %r365;
	add.s32 	%r366, %r1841, 1;
	setp.lt.u32 	%p286, %r1841, 9;
	and.pred  	%p287, %p285, %p286;
	mov.u32 	%r1841, %r366;
	mov.u32 	%r1842, %r343;
	mov.u32 	%r1843, %r344;
	mov.u32 	%r1844, %r345;
	mov.u32 	%r1845, %r346;
	mov.u32 	%r1846, %r347;
	mov.u32 	%r1847, %r348;
	mov.u32 	%r1848, %r349;
	mov.u32 	%r1849, %r350;
	mov.u32 	%r1850, %r351;
	mov.u32 	%r1851, %r352;
	mov.pred 	%p308, %p278;
	@%p287 bra 	$L__BB5_81;
$L__BB5_83:
	@%p308 bra 	$L__BB5_85;
	ld.shared.v2.u32 	{%r1670, %r1671}, [%r342+40];
	ld.shared.v2.u32 	{%r1672, %r1673}, [%r342+48];
	st.local.u32 	[%rd6], %r1670;
	st.local.u32 	[%rd6+4], %r1671;
	st.local.u32 	[%rd6+8], %r1672;
	st.local.u32 	[%rd6+12], %r1673;
$L__BB5_85:
	bar.sync 	0;
	st.shared.v2.u32 	[%r6], {%r1842, %r1843};
	st.shared.v2.u32 	[%r6+8], {%r1844, %r1845};
	st.shared.v2.u32 	[%r6+16], {%r1846, %r1847};
	st.shared.v2.u32 	[%r6+24], {%r1848, %r1849};
	st.shared.v2.u32 	[%r6+32], {%r1850, %r1851};
	bar.sync 	0;
	and.b32  	%r1674, %r2, 768;
	and.b32  	%r377, %r2, 255;
	min.u32 	%r378, %r1674, 256;
	min.u32 	%r379, %r1674, 128;
	add.s32 	%r380, %r379, 128;
	sub.s32 	%r1675, %r380, %r378;
	xor.b32  	%r1676, %r379, 128;
	max.u32 	%r1677, %r377, %r1676;
	sub.s32 	%r1856, %r1677, %r1676;
	min.s32 	%r1852, %r1675, %r377;
	setp.ge.s32 	%p288, %r1856, %r1852;
	@%p288 bra 	$L__BB5_90;
$L__BB5_86:
	mov.u32 	%r383, %r1852;
	sub.s32 	%r1679, %r383, %r1856;
	shr.u32 	%r1680, %r1679, 31;
	add.s32 	%r1681, %r1679, %r1680;
	shr.s32 	%r1682, %r1681, 1;
	add.s32 	%r385, %r1682, %r1856;
	add.s32 	%r1683, %r385, %r378;
	mov.u32 	%r1684, _ZZN3cub18CUB_300001_SM_10006detail10merge_sort30DeviceMergeSortBlockSortKernelINS2_10policy_hubIN6thrust24THRUST_300001_SM_1000_NS6detail15normal_iteratorINS6_10device_ptrI8ColoringEEEEE9Policy600ESC_PNS0_8NullTypeESC_SG_jN4cuda3std3__44lessISA_EESA_SF_EEvbT0_T1_T2_T3_T4_PT6_PT7_T5_NS1_7vsmem_tEE19static_temp_storage;
	mad.lo.s32 	%r1685, %r1683, 40, %r1684;
	ld.shared.v2.u32 	{%r1686, %r1687}, [%r1685];
	ld.shared.v2.u32 	{%r1688, %r1689}, [%r1685+8];
	ld.shared.v2.u32 	{%r1690, %r1691}, [%r1685+16];
	ld.shared.v2.u32 	{%r1692, %r1693}, [%r1685+24];
	ld.shared.v2.u32 	{%r1694, %r1695}, [%r1685+32];
	st.local.u32 	[%rd8], %r1686;
	st.local.u32 	[%rd8+4], %r1687;
	st.local.u32 	[%rd8+8], %r1688;
	st.local.u32 	[%rd8+12], %r1689;
	st.local.u32 	[%rd8+16], %r1690;
	st.local.u32 	[%rd8+20], %r1691;
	st.local.u32 	[%rd8+24], %r1692;
	st.local.u32 	[%rd8+28], %r1693;
	st.local.u32 	[%rd8+32], %r1694;
	st.local.u32 	[%rd8+36], %r1695;
	not.b32 	%r1696, %r385;
	add.s32 	%r1697, %r379, %r377;
	add.s32 	%r1698, %r1697, %r1696;
	mad.lo.s32 	%r1699, %r1698, 40, %r1684;
	ld.shared.v2.u32 	{%r1700, %r1701}, [%r1699+5120];
	ld.shared.v2.u32 	{%r1702, %r1703}, [%r1699+5128];
	ld.shared.v2.u32 	{%r1704, %r1705}, [%r1699+5136];
	ld.shared.v2.u32 	{%r1706, %r1707}, [%r1699+5144];
	ld.shared.v2.u32 	{%r1708, %r1709}, [%r1699+5152];
	st.local.u32 	[%rd9], %r1700;
	st.local.u32 	[%rd9+4], %r1701;
	st.local.u32 	[%rd9+8], %r1702;
	st.local.u32 	[%rd9+12], %r1703;
	st.local.u32 	[%rd9+16], %r1704;
	st.local.u32 	[%rd9+20], %r1705;
	st.local.u32 	[%rd9+24], %r1706;
	st.local.u32 	[%rd9+28], %r1707;
	st.local.u32 	[%rd9+32], %r1708;
	st.local.u32 	[%rd9+36], %r1709;
	mov.b32 	%r1854, 0;
$L__BB5_87:
	mul.wide.u32 	%rd130, %r1854, 4;
	add.s64 	%rd131, %rd9, %rd130;
	ld.local.u32 	%r387, [%rd131];
	add.s64 	%rd132, %rd8, %rd130;
	ld.local.u32 	%r388, [%rd132];
	setp.lt.s32 	%p289, %r387, %r388;
	mov.u32 	%r1852, %r385;
	@%p289 bra 	$L__BB5_89;
	setp.le.s32 	%p290, %r387, %r388;
	add.s32 	%r389, %r1854, 1;
	setp.lt.u32 	%p291, %r1854, 9;
	and.pred  	%p292, %p290, %p291;
	mov.u32 	%r1854, %r389;
	mov.u32 	%r1852, %r383;
	@%p292 bra 	$L__BB5_87;
$L__BB5_89:
	setp.lt.s32 	%p293, %r387, %r388;
	add.s32 	%r1710, %r385, 1;
	selp.b32 	%r1856, %r1856, %r1710, %p293;
	setp.lt.s32 	%p294, %r1856, %r1852;
	@%p294 bra 	$L__BB5_86;
$L__BB5_90:
	add.s32 	%r393, %r1856, %r378;
	add.s32 	%r1711, %r380, %r377;
	sub.s32 	%r1712, %r1711, %r1856;
	add.s32 	%r1713, %r379, %r377;
	sub.s32 	%r1714, %r1713, %r1856;
	mov.u32 	%r1715, _ZZN3cub18CUB_300001_SM_10006detail10merge_sort30DeviceMergeSortBlockSortKernelINS2_10policy_hubIN6thrust24THRUST_300001_SM_1000_NS6detail15normal_iteratorINS6_10device_ptrI8ColoringEEEEE9Policy600ESC_PNS0_8NullTypeESC_SG_jN4cuda3std3__44lessISA_EESA_SF_EEvbT0_T1_T2_T3_T4_PT6_PT7_T5_NS1_7vsmem_tEE19static_temp_storage;
	mad.lo.s32 	%r1716, %r393, 40, %r1715;
	ld.shared.v2.u32 	{%r394, %r395}, [%r1716];
	ld.shared.v2.u32 	{%r396, %r397}, [%r1716+8];
	ld.shared.v2.u32 	{%r398, %r399}, [%r1716+16];
	ld.shared.v2.u32 	{%r400, %r401}, [%r1716+24];
	ld.shared.v2.u32 	{%r402, %r403}, [%r1716+32];
	st.local.u32 	[%rd6], %r394;
	st.local.u32 	[%rd6+4], %r395;
	st.local.u32 	[%rd6+8], %r396;
	st.local.u32 	[%rd6+12], %r397;
	st.local.u32 	[%rd6+16], %r398;
	st.local.u32 	[%rd6+20], %r399;
	st.local.u32 	[%rd6+24], %r400;
	st.local.u32 	[%rd6+28], %r401;
	st.local.u32 	[%rd6+32], %r402;
	st.local.u32 	[%rd6+36], %r403;
	mad.lo.s32 	%r1717, %r1714, 40, %r1715;
	ld.shared.v2.u32 	{%r404, %r405}, [%r1717+5120];
	ld.shared.v2.u32 	{%r406, %r407}, [%r1717+5128];
	ld.shared.v2.u32 	{%r408, %r409}, [%r1717+5136];
	ld.shared.v2.u32 	{%r410, %r411}, [%r1717+5144];
	ld.shared.v2.u32 	{%r412, %r413}, [%r1717+5152];
	st.local.u32 	[%rd7], %r404;
	st.local.u32 	[%rd7+4], %r405;
	st.local.u32 	[%rd7+8], %r406;
	st.local.u32 	[%rd7+12], %r407;
	st.local.u32 	[%rd7+16], %r408;
	st.local.u32 	[%rd7+20], %r409;
	st.local.u32 	[%rd7+24], %r410;
	st.local.u32 	[%rd7+28], %r411;
	st.local.u32 	[%rd7+32], %r412;
	st.local.u32 	[%rd7+36], %r413;
	setp.gt.s32 	%p295, %r1712, 255;
	mov.u32 	%r1858, %r394;
	mov.u32 	%r1859, %r395;
	mov.u32 	%r1860, %r396;
	mov.u32 	%r1861, %r397;
	mov.u32 	%r1862, %r398;
	mov.u32 	%r1863, %r399;
	mov.u32 	%r1864, %r400;
	mov.u32 	%r1865, %r401;
	mov.u32 	%r1866, %r402;
	mov.u32 	%r1867, %r403;
	@%p295 bra 	$L__BB5_95;
	setp.ge.s32 	%p296, %r393, %r380;
	mov.u32 	%r1858, %r404;
	mov.u32 	%r1859, %r405;
	mov.u32 	%r1860, %r406;
	mov.u32 	%r1861, %r407;
	mov.u32 	%r1862, %r408;
	mov.u32 	%r1863, %r409;
	mov.u32 	%r1864, %r410;
	mov.u32 	%r1865, %r411;
	mov.u32 	%r1866, %r412;
	mov.u32 	%r1867, %r413;
	@%p296 bra 	$L__BB5_95;
	mov.b32 	%r1857, 0;
$L__BB5_93:
	mul.wide.u32 	%rd133, %r1857, 4;
	add.s64 	%rd134, %rd7, %rd133;
	ld.local.u32 	%r415, [%rd134];
	add.s64 	%rd135, %rd6, %rd133;
	ld.local.u32 	%r416, [%rd135];
	setp.lt.s32 	%p297, %r415, %r416;
	mov.u32 	%r1858, %r404;
	mov.u32 	%r1859, %r405;
	mov.u32 	%r1860, %r406;
	mov.u32 	%r1861, %r407;
	mov.u32 	%r1862, %r408;
	mov.u32 	%r1863, %r409;
	mov.u32 	%r1864, %r410;
	mov.u32 	%r1865, %r411;
	mov.u32 	%r1866, %r412;
	mov.u32 	%r1867, %r413;
	@%p297 bra 	$L__BB5_95;
	setp.le.s32 	%p298, %r415, %r416;
	add.s32 	%r417, %r1857, 1;
	setp.lt.u32 	%p299, %r1857, 9;
	and.pred  	%p300, %p298, %p299;
	mov.u32 	%r1857, %r417;
	mov.u32 	%r1858, %r394;
	mov.u32 	%r1859, %r395;
	mov.u32 	%r1860, %r396;
	mov.u32 	%r1861, %r397;
	mov.u32 	%r1862, %r398;
	mov.u32 	%r1863, %r399;
	mov.u32 	%r1864, %r400;
	mov.u32 	%r1865, %r401;
	mov.u32 	%r1866, %r402;
	mov.u32 	%r1867, %r403;
	@%p300 bra 	$L__BB5_93;
$L__BB5_95:
	ld.param.s8 	%rs3, [_ZN3cub18CUB_300001_SM_10006detail10merge_sort30DeviceMergeSortBlockSortKernelINS2_10policy_hubIN6thrust24THRUST_300001_SM_1000_NS6detail15normal_iteratorINS6_10device_ptrI8ColoringEEEEE9Policy600ESC_PNS0_8NullTypeESC_SG_jN4cuda3std3__44lessISA_EESA_SF_EEvbT0_T1_T2_T3_T4_PT6_PT7_T5_NS1_7vsmem_tE_param_0];
	bar.sync 	0;
	setp.eq.s16 	%p301, %rs3, 0;
	@%p301 bra 	$L__BB5_97;
	st.shared.v2.u32 	[%r5], {%r1858, %r1859};
	st.shared.v2.u32 	[%r5+8], {%r1860, %r1861};
	st.shared.v2.u32 	[%r5+16], {%r1862, %r1863};
	st.shared.v2.u32 	[%r5+24], {%r1864, %r1865};
	st.shared.v2.u32 	[%r5+32], {%r1866, %r1867};
	bar.warp.sync 	-1;
	ld.shared.v2.u32 	{%r1719, %r1720}, [%r5];
	ld.shared.v2.u32 	{%r1721, %r1722}, [%r5+8];
	ld.shared.v2.u32 	{%r1723, %r1724}, [%r5+16];
	ld.shared.v2.u32 	{%r1725, %r1726}, [%r5+24];
	ld.shared.v2.u32 	{%r1727, %r1728}, [%r5+32];
	cvt.u64.u32 	%rd136, %r4;
	add.s64 	%rd137, %rd12, %rd136;
	cvt.u64.u32 	%rd138, %r3;
	add.s64 	%rd139, %rd137, %rd138;
	mad.lo.s64 	%rd140, %rd139, 40, %rd11;
	st.global.u32 	[%rd140], %r1719;
	st.global.u32 	[%rd140+4], %r1720;
	st.global.u32 	[%rd140+8], %r1721;
	st.global.u32 	[%rd140+12], %r1722;
	st.global.u32 	[%rd140+16], %r1723;
	st.global.u32 	[%rd140+20], %r1724;
	st.global.u32 	[%rd140+24], %r1725;
	st.global.u32 	[%rd140+28], %r1726;
	st.global.u32 	[%rd140+32], %r1727;
	st.global.u32 	[%rd140+36], %r1728;
	bra.uni 	$L__BB5_211;
$L__BB5_97:
	st.shared.v2.u32 	[%r5], {%r1858, %r1859};
	st.shared.v2.u32 	[%r5+8], {%r1860, %r1861};
	st.shared.v2.u32 	[%r5+16], {%r1862, %r1863};
	st.shared.v2.u32 	[%r5+24], {%r1864, %r1865};
	st.shared.v2.u32 	[%r5+32], {%r1866, %r1867};
	bar.warp.sync 	-1;
	ld.shared.v2.u32 	{%r1729, %r1730}, [%r5];
	ld.shared.v2.u32 	{%r1731, %r1732}, [%r5+8];
	ld.shared.v2.u32 	{%r1733, %r1734}, [%r5+16];
	ld.shared.v2.u32 	{%r1735, %r1736}, [%r5+24];
	ld.shared.v2.u32 	{%r1737, %r1738}, [%r5+32];
	mad.lo.s64 	%rd141, %rd13, 40, %rd1;
	st.global.u32 	[%rd141], %r1729;
	st.global.u32 	[%rd141+4], %r1730;
	st.global.u32 	[%rd141+8], %r1731;
	st.global.u32 	[%rd141+12], %r1732;
	st.global.u32 	[%rd141+16], %r1733;
	st.global.u32 	[%rd141+20], %r1734;
	st.global.u32 	[%rd141+24], %r1735;
	st.global.u32 	[%rd141+28], %r1736;
	st.global.u32 	[%rd141+32], %r1737;
	st.global.u32 	[%rd141+36], %r1738;
	bra.uni 	$L__BB5_211;
$L__BB5_98:
	ld.param.u32 	%r1739, [_ZN3cub18CUB_300001_SM_10006detail10merge_sort30DeviceMergeSortBlockSortKernelINS2_10policy_hubIN6thrust24THRUST_300001_SM_1000_NS6detail15normal_iteratorINS6_10device_ptrI8ColoringEEEEE9Policy600ESC_PNS0_8NullTypeESC_SG_jN4cuda3std3__44lessISA_EESA_SF_EEvbT0_T1_T2_T3_T4_PT6_PT7_T5_NS1_7vsmem_tE_param_5];
	sub.s32 	%r912, %r1739, %r1;
	min.s32 	%r428, %r912, 256;
	// begin inline asm
	griddepcontrol.wait;
	// end inline asm
	cvt.u64.u32 	%rd14, %r1;
	mul.wide.u32 	%rd29, %r1, 40;
	add.s64 	%rd15, %rd10, %rd29;
	ld.global.u32 	%r1877, [%rd15];
	ld.global.u32 	%r1876, [%rd15+4];
	ld.global.u32 	%r1875, [%rd15+8];
	ld.global.u32 	%r1874, [%rd15+12];
	ld.global.u32 	%r1873, [%rd15+16];
	ld.global.u32 	%r1872, [%rd15+20];
	ld.global.u32 	%r1871, [%rd15+24];
	ld.global.u32 	%r1870, [%rd15+28];
	ld.global.u32 	%r1869, [%rd15+32];
	ld.global.u32 	%r1868, [%rd15+36];
	mov.u32 	%r439, %tid.x;
	and.b32  	%r440, %r439, 31;
	and.b32  	%r441, %r439, 992;
	or.b32  	%r442, %r441, %r440;
	setp.ge.s32 	%p16, %r442, %r428;
	@%p16 bra 	$L__BB5_100;
	mul.lo.s32 	%r913, %r442, 40;
	cvt.u64.u32 	%rd30, %r913;
	add.s64 	%rd31, %rd15, %rd30;
	ld.global.u32 	%r1877, [%rd31];
	ld.global.u32 	%r1876, [%rd31+4];
	ld.global.u32 	%r1875, [%rd31+8];
	ld.global.u32 	%r1874, [%rd31+12];
	ld.global.u32 	%r1873, [%rd31+16];
	ld.global.u32 	%r1872, [%rd31+20];
	ld.global.u32 	%r1871, [%rd31+24];
	ld.global.u32 	%r1870, [%rd31+28];
	ld.global.u32 	%r1869, [%rd31+32];
	ld.global.u32 	%r1868, [%rd31+36];
$L__BB5_100:
	// begin inline asm
	mov.u32 %r914, %laneid;
	// end inline asm
	add.s32 	%r915, %r914, %r441;
	mov.u32 	%r916, _ZZN3cub18CUB_300001_SM_10006detail10merge_sort30DeviceMergeSortBlockSortKernelINS2_10policy_hubIN6thrust24THRUST_300001_SM_1000_NS6detail15normal_iteratorINS6_10device_ptrI8ColoringEEEEE9Policy600ESC_PNS0_8NullTypeESC_SG_jN4cuda3std3__44lessISA_EESA_SF_EEvbT0_T1_T2_T3_T4_PT6_PT7_T5_NS1_7vsmem_tEE19static_temp_storage;
	mad.lo.s32 	%r463, %r915, 40, %r916;
	st.shared.v2.u32 	[%r463], {%r1877, %r1876};
	st.shared.v2.u32 	[%r463+8], {%r1875, %r1874};
	st.shared.v2.u32 	[%r463+16], {%r1873, %r1872};
	st.shared.v2.u32 	[%r463+24], {%r1871, %r1870};
	st.shared.v2.u32 	[%r463+32], {%r1869, %r1868};
	bar.warp.sync 	-1;
	ld.shared.v2.u32 	{%r917, %r918}, [%r463];
	ld.shared.v2.u32 	{%r919, %r920}, [%r463+8];
	ld.shared.v2.u32 	{%r921, %r922}, [%r463+16];
	ld.shared.v2.u32 	{%r923, %r924}, [%r463+24];
	ld.shared.v2.u32 	{%r925, %r926}, [%r463+32];
	bar.sync 	0;
	// begin inline asm
	griddepcontrol.launch_dependents;
	// end inline asm
	mad.lo.s32 	%r464, %r439, 40, %r916;
	bar.sync 	0;
	st.shared.v2.u32 	[%r464], {%r917, %r918};
	st.shared.v2.u32 	[%r464+8], {%r919, %r920};
	st.shared.v2.u32 	[%r464+16], {%r921, %r922};
	st.shared.v2.u32 	[%r464+24], {%r923, %r924};
	st.shared.v2.u32 	[%r464+32], {%r925, %r926};
	bar.sync 	0;
	and.b32  	%r927, %r439, 1022;
	and.b32  	%r928, %r439, 1;
	min.s32 	%r465, %r928, %r428;
	min.s32 	%r466, %r927, %r428;
	add.s32 	%r929, %r466, 1;
	min.s32 	%r467, %r929, %r428;
	add.s32 	%r930, %r467, 1;
	min.s32 	%r468, %r930, %r428;
	sub.s32 	%r931, %r467, %r466;
	sub.s32 	%r932, %r468, %r467;
	setp.lt.s32 	%p17, %r465, %r932;
	sub.s32 	%r933, %r465, %r932;
	selp.b32 	%r1882, 0, %r933, %p17;
	min.s32 	%r1878, %r931, %r465;
	setp.ge.s32 	%p18, %r1882, %r1878;
	@%p18 bra 	$L__BB5_106;
	add.s32 	%r471, %r467, %r465;
$L__BB5_102:
	mov.u32 	%r472, %r1878;
	sub.s32 	%r935, %r472, %r1882;
	shr.u32 	%r936, %r935, 31;
	add.s32 	%r937, %r935, %r936;
	shr.s32 	%r938, %r937, 1;
	add.s32 	%r474, %r938, %r1882;
	add.s32 	%r939, %r474, %r466;
	mov.u32 	%r940, _ZZN3cub18CUB_300001_SM_10006detail10merge_sort30DeviceMergeSortBlockSortKernelINS2_10policy_hubIN6thrust24THRUST_300001_SM_1000_NS6detail15normal_iteratorINS6_10device_ptrI8ColoringEEEEE9Policy600ESC_PNS0_8NullTypeESC_SG_jN4cuda3std3__44lessISA_EESA_SF_EEvbT0_T1_T2_T3_T4_PT6_PT7_T5_NS1_7vsmem_tEE19static_temp_storage;
	mad.lo.s32 	%r941, %r939, 40, %r940;
	ld.shared.v2.u32 	{%r942, %r943}, [%r941];
	ld.shared.v2.u32 	{%r944, %r945}, [%r941+8];
	ld.shared.v2.u32 	{%r946, %r947}, [%r941+16];
	ld.shared.v2.u32 	{%r948, %r949}, [%r941+24];
	ld.shared.v2.u32 	{%r950, %r951}, [%r941+32];
	st.local.u32 	[%rd4], %r942;
	st.local.u32 	[%rd4+4], %r943;
	st.local.u32 	[%rd4+8], %r944;
	st.local.u32 	[%rd4+12], %r945;
	st.local.u32 	[%rd4+16], %r946;
	st.local.u32 	[%rd4+20], %r947;
	st.local.u32 	[%rd4+24], %r948;
	st.local.u32 	[%rd4+28], %r949;
	st.local.u32 	[%rd4+32], %r950;
	st.local.u32 	[%rd4+36], %r951;
	not.b32 	%r952, %r474;
	add.s32 	%r953, %r471, %r952;
	mad.lo.s32 	%r954, %r953, 40, %r940;
	ld.shared.v2.u32 	{%r955, %r956}, [%r954];
	ld.shared.v2.u32 	{%r957, %r958}, [%r954+8];
	ld.shared.v2.u32 	{%r959, %r960}, [%r954+16];
	ld.shared.v2.u32 	{%r961, %r962}, [%r954+24];
	ld.shared.v2.u32 	{%r963, %r964}, [%r954+32];
	st.local.u32 	[%rd5], %r955;
	st.local.u32 	[%rd5+4], %r956;
	st.local.u32 	[%rd5+8], %r957;
	st.local.u32 	[%rd5+12], %r958;
	st.local.u32 	[%rd5+16], %r959;
	st.local.u32 	[%rd5+20], %r960;
	st.local.u32 	[%rd5+24], %r961;
	st.local.u32 	[%rd5+28], %r962;
	st.local.u32 	[%rd5+32], %r963;
	st.local.u32 	[%rd5+36], %r964;
	mov.b32 	%r1880, 0;
$L__BB5_103:
	mul.wide.u32 	%rd32, %r1880, 4;
	add.s64 	%rd33, %rd5, %rd32;
	ld.local.u32 	%r476, [%rd33];
	add.s64 	%rd34, %rd4, %rd32;
	ld.local.u32 	%r477, [%rd34];
	setp.lt.s32 	%p19, %r476, %r477;
	mov.u32 	%r1878, %r474;
	@%p19 bra 	$L__BB5_105;
	setp.le.s32 	%p20, %r476, %r477;
	add.s32 	%r478, %r1880, 1;
	setp.lt.u32 	%p21, %r1880, 9;
	and.pred  	%p22, %p20, %p21;
	mov.u32 	%r1880, %r478;
	mov.u32 	%r1878, %r472;
	@%p22 bra 	$L__BB5_103;
$L__BB5_105:
	setp.lt.s32 	%p23, %r476, %r477;
	add.s32 	%r965, %r474, 1;
	selp.b32 	%r1882, %r1882, %r965, %p23;
	setp.lt.s32 	%p24, %r1882, %r1878;
	@%p24 bra 	$L__BB5_102;
$L__BB5_106:
	add.s32 	%r482, %r1882, %r466;
	add.s32 	%r966, %r467, %r465;
	sub.s32 	%r967, %r966, %r1882;
	mov.u32 	%r968, _ZZN3cub18CUB_300001_SM_10006detail10merge_sort30DeviceMergeSortBlockSortKernelINS2_10policy_hubIN6thrust24THRUST_300001_SM_1000_NS6detail15normal_iteratorINS6_10device_ptrI8ColoringEEEEE9Policy600ESC_PNS0_8NullTypeESC_SG_jN4cuda3std3__44lessISA_EESA_SF_EEvbT0_T1_T2_T3_T4_PT6_PT7_T5_NS1_7vsmem_tEE19static_temp_storage;
	mad.lo.s32 	%r483, %r482, 40, %r968;
	ld.shared.v2.u32 	{%r484, %r485}, [%r483];
	ld.shared.v2.u32 	{%r486, %r487}, [%r483+8];
	ld.shared.v2.u32 	{%r488, %r489}, [%r483+16];
	ld.shared.v2.u32 	{%r490, %r491}, [%r483+24];
	ld.shared.v2.u32 	{%r492, %r493}, [%r483+32];
	st.local.u32 	[%rd2], %r484;
	st.local.u32 	[%rd2+4], %r485;
	st.local.u32 	[%rd2+8], %r486;
	st.local.u32 	[%rd2+12], %r487;
	st.local.u32 	[%rd2+16], %r488;
	st.local.u32 	[%rd2+20], %r489;
	st.local.u32 	[%rd2+24], %r490;
	st.local.u32 	[%rd2+28], %r491;
	st.local.u32 	[%rd2+32], %r492;
	st.local.u32 	[%rd2+36], %r493;
	mad.lo.s32 	%r969, %r967, 40, %r968;
	ld.shared.v2.u32 	{%r494, %r495}, [%r969];
	ld.shared.v2.u32 	{%r496, %r497}, [%r969+8];
	ld.shared.v2.u32 	{%r498, %r499}, [%r969+16];
	ld.shared.v2.u32 	{%r500, %r501}, [%r969+24];
	ld.shared.v2.u32 	{%r502, %r503}, [%r969+32];
	st.local.u32 	[%rd3], %r494;
	st.local.u32 	[%rd3+4], %r495;
	st.local.u32 	[%rd3+8], %r496;
	st.local.u32 	[%rd3+12], %r497;
	st.local.u32 	[%rd3+16], %r498;
	st.local.u32 	[%rd3+20], %r499;
	st.local.u32 	[%rd3+24], %r500;
	st.local.u32 	[%rd3+28], %r501;
	st.local.u32 	[%rd3+32], %r502;
	st.local.u32 	[%rd3+36], %r503;
	setp.ge.s32 	%p26, %r967, %r468;
	mov.pred 	%p25, 0;
	mov.u32 	%r1884, %r484;
	mov.u32 	%r1885, %r485;
	mov.u32 	%r1886, %r486;
	mov.u32 	%r1887, %r487;
	mov.u32 	%r1888, %r488;
	mov.u32 	%r1889, %r489;
	mov.u32 	%r1890, %r490;
	mov.u32 	%r1891, %r491;
	mov.u32 	%r1892, %r492;
	mov.u32 	%r1893, %r493;
	mov.pred 	%p309, %p25;
	@%p26 bra 	$L__BB5_111;
	setp.ge.s32 	%p28, %r482, %r467;
	mov.pred 	%p27, -1;
	mov.u32 	%r1884, %r494;
	mov.u32 	%r1885, %r495;
	mov.u32 	%r1886, %r496;
	mov.u32 	%r1887, %r497;
	mov.u32 	%r1888, %r498;
	mov.u32 	%r1889, %r499;
	mov.u32 	%r1890, %r500;
	mov.u32 	%r1891, %r501;
	mov.u32 	%r1892, %r502;
	mov.u32 	%r1893, %r503;
	mov.pred 	%p309, %p27;
	@%p28 bra 	$L__BB5_111;
	mov.b32 	%r1883, 0;
$L__BB5_109:
	mul.wide.u32 	%rd35, %r1883, 4;
	add.s64 	%rd36, %rd3, %rd35;
	ld.local.u32 	%r505, [%rd36];
	add.s64 	%rd37, %rd2, %rd35;
	ld.local.u32 	%r506, [%rd37];
	setp.lt.s32 	%p30, %r505, %r506;
	mov.u32 	%r1884, %r494;
	mov.u32 	%r1885, %r495;
	mov.u32 	%r1886, %r496;
	mov.u32 	%r1887, %r497;
	mov.u32 	%r1888, %r498;
	mov.u32 	%r1889, %r499;
	mov.u32 	%r1890, %r500;
	mov.u32 	%r1891, %r501;
	mov.u32 	%r1892, %r502;
	mov.u32 	%r1893, %r503;
	mov.pred 	%p309, %p27;
	@%p30 bra 	$L__BB5_111;
	setp.le.s32 	%p32, %r505, %r506;
	add.s32 	%r507, %r1883, 1;
	setp.lt.u32 	%p33, %r1883, 9;
	and.pred  	%p34, %p32, %p33;
	mov.u32 	%r1883, %r507;
	mov.u32 	%r1884, %r484;
	mov.u32 	%r1885, %r485;
	mov.u32 	%r1886, %r486;
	mov.u32 	%r1887, %r487;
	mov.u32 	%r1888, %r488;
	mov.u32 	%r1889, %r489;
	mov.u32 	%r1890, %r490;
	mov.u32 	%r1891, %r491;
	mov.u32 	%r1892, %r492;
	mov.u32 	%r1893, %r493;
	mov.pred 	%p309, %p25;
	@%p34 bra 	$L__BB5_109;
$L__BB5_111:
	@%p309 bra 	$L__BB5_113;
	ld.shared.v2.u32 	{%r971, %r972}, [%r483+40];
	ld.shared.v2.u32 	{%r973, %r974}, [%r483+48];
	st.local.u32 	[%rd2], %r971;
	st.local.u32 	[%rd2+4], %r972;
	st.local.u32 	[%rd2+8], %r973;
	st.local.u32 	[%rd2+12], %r974;
$L__BB5_113:
	bar.sync 	0;
	st.shared.v2.u32 	[%r464], {%r1884, %r1885};
	st.shared.v2.u32 	[%r464+8], {%r1886, %r1887};
	st.shared.v2.u32 	[%r464+16], {%r1888, %r1889};
	st.shared.v2.u32 	[%r464+24], {%r1890, %r1891};
	st.shared.v2.u32 	[%r464+32], {%r1892, %r1893};
	bar.sync 	0;
	and.b32  	%r975, %r439, 1020;
	and.b32  	%r976, %r439, 3;
	min.s32 	%r518, %r976, %r428;
	min.s32 	%r519, %r975, %r428;
	add.s32 	%r977, %r519, 2;
	min.s32 	%r520, %r977, %r428;
	add.s32 	%r978, %r520, 2;
	min.s32 	%r521, %r978, %r428;
	sub.s32 	%r979, %r520, %r519;
	sub.s32 	%r980, %r521, %r520;
	setp.lt.s32 	%p35, %r518, %r980;
	sub.s32 	%r981, %r518, %r980;
	selp.b32 	%r1898, 0, %r981, %p35;
	min.s32 	%r1894, %r979, %r518;
	setp.ge.s32 	%p36, %r1898, %r1894;
	@%p36 bra 	$L__BB5_119;
	add.s32 	%r524, %r520, %r518;
$L__BB5_115:
	mov.u32 	%r525, %r1894;
	sub.s32 	%r983, %r525, %r1898;
	shr.u32 	%r984, %r983, 31;
	add.s32 	%r985, %r983, %r984;
	shr.s32 	%r986, %r985, 1;
	add.s32 	%r527, %r986, %r1898;
	add.s32 	%r987, %r527, %r519;
	mov.u32 	%r988, _ZZN3cub18CUB_300001_SM_10006detail10merge_sort30DeviceMergeSortBlockSortKernelINS2_10policy_hubIN6thrust24THRUST_300001_SM_1000_NS6detail15normal_iteratorINS6_10device_ptrI8ColoringEEEEE9Policy600ESC_PNS0_8NullTypeESC_SG_jN4cuda3std3__44lessISA_EESA_SF_EEvbT0_T1_T2_T3_T4_PT6_PT7_T5_NS1_7vsmem_tEE19static_temp_storage;
	mad.lo.s32 	%r989, %r987, 40, %r988;
	ld.shared.v2.u32 	{%r990, %r991}, [%r989];
	ld.shared.v2.u32 	{%r992, %r993}, [%r989+8];
	ld.shared.v2.u32 	{%r994, %r995}, [%r989+16];
	ld.shared.v2.u32 	{%r996, %r997}, [%r989+24];
	ld.shared.v2.u32 	{%r998, %r999}, [%r989+32];
	st.local.u32 	[%rd4], %r990;
	st.local.u32 	[%rd4+4], %r991;
	st.local.u32 	[%rd4+8], %r992;
	st.local.u32 	[%rd4+12], %r993;
	st.local.u32 	[%rd4+16], %r994;
	st.local.u32 	[%rd4+20], %r995;
	st.local.u32 	[%rd4+24], %r996;
	st.local.u32 	[%rd4+28], %r997;
	st.local.u32 	[%rd4+32], %r998;
	st.local.u32 	[%rd4+36], %r999;
	not.b32 	%r1000, %r527;
	add.s32 	%r1001, %r524, %r1000;
	mad.lo.s32 	%r1002, %r1001, 40, %r988;
	ld.shared.v2.u32 	{%r1003, %r1004}, [%r1002];
	ld.shared.v2.u32 	{%r1005, %r1006}, [%r1002+8];
	ld.shared.v2.u32 	{%r1007, %r1008}, [%r1002+16];
	ld.shared.v2.u32 	{%r1009, %r1010}, [%r1002+24];
	ld.shared.v2.u32 	{%r1011, %r1012}, [%r1002+32];
	st.local.u32 	[%rd5], %r1003;
	st.local.u32 	[%rd5+4], %r1004;
	st.local.u32 	[%rd5+8], %r1005;
	st.local.u32 	[%rd5+12], %r1006;
	st.local.u32 	[%rd5+16], %r1007;
	st.local.u32 	[%rd5+20], %r1008;
	st.local.u32 	[%rd5+24], %r1009;
	st.local.u32 	[%rd5+28], %r1010;
	st.local.u32 	[%rd5+32], %r1011;
	st.local.u32 	[%rd5+36], %r1012;
	mov.b32 	%r1896, 0;
$L__BB5_116:
	mul.wide.u32 	%rd38, %r1896, 4;
	add.s64 	%rd39, %rd5, %rd38;
	ld.local.u32 	%r529, [%rd39];
	add.s64 	%rd40, %rd4, %rd38;
	ld.local.u32 	%r530, [%rd40];
	setp.lt.s32 	%p37, %r529, %r530;
	mov.u32 	%r1894, %r527;
	@%p37 bra 	$L__BB5_118;
	setp.le.s32 	%p38, %r529, %r530;
	add.s32 	%r531, %r1896, 1;
	setp.lt.u32 	%p39, %r1896, 9;
	and.pred  	%p40, %p38, %p39;
	mov.u32 	%r1896, %r531;
	mov.u32 	%r1894, %r525;
	@%p40 bra 	$L__BB5_116;
$L__BB5_118:
	setp.lt.s32 	%p41, %r529, %r530;
	add.s32 	%r1013, %r527, 1;
	selp.b32 	%r1898, %r1898, %r1013, %p41;
	setp.lt.s32 	%p42, %r1898, %r1894;
	@%p42 bra 	$L__BB5_115;
$L__BB5_119:
	add.s32 	%r535, %r1898, %r519;
	add.s32 	%r1014, %r520, %r518;
	sub.s32 	%r1015, %r1014, %r1898;
	mov.u32 	%r1016, _ZZN3cub18CUB_300001_SM_10006detail10merge_sort30DeviceMergeSortBlockSortKernelINS2_10policy_hubIN6thrust24THRUST_300001_SM_1000_NS6detail15normal_iteratorINS6_10device_ptrI8ColoringEEEEE9Policy600ESC_PNS0_8NullTypeESC_SG_jN4cuda3std3__44lessISA_EESA_SF_EEvbT0_T1_T2_T3_T4_PT6_PT7_T5_NS1_7vsmem_tEE19static_temp_storage;
	mad.lo.s32 	%r536, %r535, 40, %r1016;
	ld.shared.v2.u32 	{%r537, %r538}, [%r536];
	ld.shared.v2.u32 	{%r539, %r540}, [%r536+8];
	ld.shared.v2.u32 	{%r541, %r542}, [%r536+16];
	ld.shared.v2.u32 	{%r543, %r544}, [%r536+24];
	ld.shared.v2.u32 	{%r545, %r546}, [%r536+32];
	st.local.u32 	[%rd2], %r537;
	st.local.u32 	[%rd2+4], %r538;
	st.local.u32 	[%rd2+8], %r539;
	st.local.u32 	[%rd2+12], %r540;
	st.local.u32 	[%rd2+16], %r541;
	st.local.u32 	[%rd2+20], %r542;
	st.local.u32 	[%rd2+24], %r543;
	st.local.u32 	[%rd2+28], %r544;
	st.local.u32 	[%rd2+32], %r545;
	st.local.u32 	[%rd2+36], %r546;
	mad.lo.s32 	%r1017, %r1015, 40, %r1016;
	ld.shared.v2.u32 	{%r547, %r548}, [%r1017];
	ld.shared.v2.u32 	{%r549, %r550}, [%r1017+8];
	ld.shared.v2.u32 	{%r551, %r552}, [%r1017+16];
	ld.shared.v2.u32 	{%r553, %r554}, [%r1017+24];
	ld.shared.v2.u32 	{%r555, %r556}, [%r1017+32];
	st.local.u32 	[%rd3], %r547;
	st.local.u32 	[%rd3+4], %r548;
	st.local.u32 	[%rd3+8], %r549;
	st.local.u32 	[%rd3+12], %r550;
	st.local.u32 	[%rd3+16], %r551;
	st.local.u32 	[%rd3+20], %r552;
	st.local.u32 	[%rd3+24], %r553;
	st.local.u32 	[%rd3+28], %r554;
	st.local.u32 	[%rd3+32], %r555;
	st.local.u32 	[%rd3+36], %r556;
	setp.ge.s32 	%p44, %r1015, %r521;
	mov.pred 	%p43, 0;
	mov.u32 	%r1900, %r537;
	mov.u32 	%r1901, %r538;
	mov.u32 	%r1902, %r539;
	mov.u32 	%r1903, %r540;
	mov.u32 	%r1904, %r541;
	mov.u32 	%r1905, %r542;
	mov.u32 	%r1906, %r543;
	mov.u32 	%r1907, %r544;
	mov.u32 	%r1908, %r545;
	mov.u32 	%r1909, %r546;
	mov.pred 	%p310, %p43;
	@%p44 bra 	$L__BB5_124;
	setp.ge.s32 	%p46, %r535, %r520;
	mov.pred 	%p45, -1;
	mov.u32 	%r1900, %r547;
	mov.u32 	%r1901, %r548;
	mov.u32 	%r1902, %r549;
	mov.u32 	%r1903, %r550;
	mov.u32 	%r1904, %r551;
	mov.u32 	%r1905, %r552;
	mov.u32 	%r1906, %r553;
	mov.u32 	%r1907, %r554;
	mov.u32 	%r1908, %r555;
	mov.u32 	%r1909, %r556;
	mov.pred 	%p310, %p45;
	@%p46 bra 	$L__BB5_124;
	mov.b32 	%r1899, 0;
$L__BB5_122:
	mul.wide.u32 	%rd41, %r1899, 4;
	add.s64 	%rd42, %rd3, %rd41;
	ld.local.u32 	%r558, [%rd42];
	add.s64 	%rd43, %rd2, %rd41;
	ld.local.u32 	%r559, [%rd43];
	setp.lt.s32 	%p48, %r558, %r559;
	mov.u32 	%r1900, %r547;
	mov.u32 	%r1901, %r548;
	mov.u32 	%r1902, %r549;
	mov.u32 	%r1903, %r550;
	mov.u32 	%r1904, %r551;
	mov.u32 	%r1905, %r552;
	mov.u32 	%r1906, %r553;
	mov.u32 	%r1907, %r554;
	mov.u32 	%r1908, %r555;
	mov.u32 	%r1909, %r556;
	mov.pred 	%p310, %p45;
	@%p48 bra 	$L__BB5_124;
	setp.le.s32 	%p50, %r558, %r559;
	add.s32 	%r560, %r1899, 1;
	setp.lt.u32 	%p51, %r1899, 9;
	and.pred  	%p52, %p50, %p51;
	mov.u32 	%r1899, %r560;
	mov.u32 	%r1900, %r537;
	mov.u32 	%r1901, %r538;
	mov.u32 	%r1902, %r539;
	mov.u32 	%r1903, %r540;
	mov.u32 	%r1904, %r541;
	mov.u32 	%r1905, %r542;
	mov.u32 	%r1906, %r543;
	mov.u32 	%r1907, %r544;
	mov.u32 	%r1908, %r545;
	mov.u32 	%r1909, %r546;
	mov.pred 	%p310, %p43;
	@%p52 bra 	$L__BB5_122;
$L__BB5_124:
	@%p310 bra 	$L__BB5_126;
	ld.shared.v2.u32 	{%r1019, %r1020}, [%r536+40];
	ld.shared.v2.u32 	{%r1021, %r1022}, [%r536+48];
	st.local.u32 	[%rd2], %r1019;
	st.local.u32 	[%rd2+4], %r1020;
	st.local.u32 	[%rd2+8], %r1021;
	st.local.u32 	[%rd2+12], %r1022;
$L__BB5_126:
	bar.sync 	0;
	st.shared.v2.u32 	[%r464], {%r1900, %r1901};
	st.shared.v2.u32 	[%r464+8], {%r1902, %r1903};
	st.shared.v2.u32 	[%r464+16], {%r1904, %r1905};
	st.shared.v2.u32 	[%r464+24], {%r1906, %r1907};
	st.shared.v2.u32 	[%r464+32], {%r1908, %r1909};
	bar.sync 	0;
	and.b32  	%r1023, %r439, 1016;
	and.b32  	%r1024, %r439, 7;
	min.s32 	%r571, %r1024, %r428;
	min.s32 	%r572, %r1023, %r428;
	add.s32 	%r1025, %r572, 4;
	min.s32 	%r573, %r1025, %r428;
	add.s32 	%r1026, %r573, 4;
	min.s32 	%r574, %r1026, %r428;
	sub.s32 	%r1027, %r573, %r572;
	sub.s32 	%r1028, %r574, %r573;
	setp.lt.s32 	%p53, %r571, %r1028;
	sub.s32 	%r1029, %r571, %r1028;
	selp.b32 	%r1914, 0, %r1029, %p53;
	min.s32 	%r1910, %r1027, %r571;
	setp.ge.s32 	%p54, %r1914, %r1910;
	@%p54 bra 	$L__BB5_132;
	add.s32 	%r577, %r573, %r571;
$L__BB5_128:
	mov.u32 	%r578, %r1910;
	sub.s32 	%r1031, %r578, %r1914;
	shr.u32 	%r1032, %r1031, 31;
	add.s32 	%r1033, %r1031, %r1032;
	shr.s32 	%r1034, %r1033, 1;
	add.s32 	%r580, %r1034, %r1914;
	add.s32 	%r1035, %r580, %r572;
	mov.u32 	%r1036, _ZZN3cub18CUB_300001_SM_10006detail10merge_sort30DeviceMergeSortBlockSortKernelINS2_10policy_hubIN6thrust24THRUST_300001_SM_1000_NS6detail15normal_iteratorINS6_10device_ptrI8ColoringEEEEE9Policy600ESC_PNS0_8NullTypeESC_SG_jN4cuda3std3__44lessISA_EESA_SF_EEvbT0_T1_T2_T3_T4_PT6_PT7_T5_NS1_7vsmem_tEE19static_temp_storage;
	mad.lo.s32 	%r1037, %r1035, 40, %r1036;
	ld.shared.v2.u32 	{%r1038, %r1039}, [%r1037];
	ld.shared.v2.u32 	{%r1040, %r1041}, [%r1037+8];
	ld.shared.v2.u32 	{%r1042, %r1043}, [%r1037+16];
	ld.shared.v2.u32 	{%r1044, %r1045}, [%r1037+24];
	ld.shared.v2.u32 	{%r1046, %r1047}, [%r1037+32];
	st.local.u32 	[%rd4], %r1038;
	st.local.u32 	[%rd4+4], %r1039;
	st.local.u32 	[%rd4+8], %r1040;
	st.local.u32 	[%rd4+12], %r1041;
	st.local.u32 	[%rd4+16], %r1042;
	st.local.u32 	[%rd4+20], %r1043;
	st.local.u32 	[%rd4+24], %r1044;
	st.local.u32 	[%rd4+28], %r1045;
	st.local.u32 	[%rd4+32], %r1046;
	st.local.u32 	[%rd4+36], %r1047;
	not.b32 	%r1048, %r580;
	add.s32 	%r1049, %r577, %r1048;
	mad.lo.s32 	%r1050, %r1049, 40, %r1036;
	ld.shared.v2.u32 	{%r1051, %r1052}, [%r1050];
	ld.shared.v2.u32 	{%r1053, %r1054}, [%r1050+8];
	ld.shared.v2.u32 	{%r1055, %r1056}, [%r1050+16];
	ld.shared.v2.u32 	{%r1057, %r1058}, [%r1050+24];
	ld.shared.v2.u32 	{%r1059, %r1060}, [%r1050+32];
	st.local.u32 	[%rd5], %r1051;
	st.local.u32 	[%rd5+4], %r1052;
	st.local.u32 	[%rd5+8], %r1053;
	st.local.u32 	[%rd5+12], %r1054;
	st.local.u32 	[%rd5+16], %r1055;
	st.local.u32 	[%rd5+20], %r1056;
	st.local.u32 	[%rd5+24], %r1057;
	st.local.u32 	[%rd5+28], %r1058;
	st.local.u32 	[%rd5+32], %r1059;
	st.local.u32 	[%rd5+36], %r1060;
	mov.b32 	%r1912, 0;
$L__BB5_129:
	mul.wide.u32 	%rd44, %r1912, 4;
	add.s64 	%rd45, %rd5, %rd44;
	ld.local.u32 	%r582, [%rd45];
	add.s64 	%rd46, %rd4, %rd44;
	ld.local.u32 	%r583, [%rd46];
	setp.lt.s32 	%p55, %r582, %r583;
	mov.u32 	%r1910, %r580;
	@%p55 bra 	$L__BB5_131;
	setp.le.s32 	%p56, %r582, %r583;
	add.s32 	%r584, %r1912, 1;
	setp.lt.u32 	%p57, %r1912, 9;
	and.pred  	%p58, %p56, %p57;
	mov.u32 	%r1912, %r584;
	mov.u32 	%r1910, %r578;
	@%p58 bra 	$L__BB5_129;
$L__BB5_131:
	setp.lt.s32 	%p59, %r582, %r583;
	add.s32 	%r1061, %r580, 1;
	selp.b32 	%r1914, %r1914, %r1061, %p59;
	setp.lt.s32 	%p60, %r1914, %r1910;
	@%p60 bra 	$L__BB5_128;
$L__BB5_132:
	add.s32 	%r588, %r1914, %r572;
	add.s32 	%r1062, %r573, %r571;
	sub.s32 	%r1063, %r1062, %r1914;
	mov.u32 	%r1064, _ZZN3cub18CUB_300001_SM_10006detail10merge_sort30DeviceMergeSortBlockSortKernelINS2_10policy_hubIN6thrust24THRUST_300001_SM_1000_NS6detail15normal_iteratorINS6_10device_ptrI8ColoringEEEEE9Policy600ESC_PNS0_8NullTypeESC_SG_jN4cuda3std3__44lessISA_EESA_SF_EEvbT0_T1_T2_T3_T4_PT6_PT7_T5_NS1_7vsmem_tEE19static_temp_storage;
	mad.lo.s32 	%r589, %r588, 40, %r1064;
	ld.shared.v2.u32 	{%r590, %r591}, [%r589];
	ld.shared.v2.u32 	{%r592, %r593}, [%r589+8];
	ld.shared.v2.u32 	{%r594, %r595}, [%r589+16];
	ld.shared.v2.u32 	{%r596, %r597}, [%r589+24];
	ld.shared.v2.u32 	{%r598, %r599}, [%r589+32];
	st.local.u32 	[%rd2], %r590;
	st.local.u32 	[%rd2+4], %r591;
	st.local.u32 	[%rd2+8], %r592;
	st.local.u32 	[%rd2+12], %r593;
	st.local.u32 	[%rd2+16], %r594;
	st.local.u32 	[%rd2+20], %r595;
	st.local.u32 	[%rd2+24], %r596;
	st.local.u32 	[%rd2+28], %r597;
	st.local.u32 	[%rd2+32], %r598;
	st.local.u32 	[%rd2+36], %r599;
	mad.lo.s32 	%r1065, %r1063, 40, %r1064;
	ld.shared.v2.u32 	{%r600, %r601}, [%r1065];
	ld.shared.v2.u32 	{%r602, %r603}, [%r1065+8];
	ld.shared.v2.u32 	{%r604, %r605}, [%r1065+16];
	ld.shared.v2.u32 	{%r606, %r607}, [%r1065+24];
	ld.shared.v2.u32 	{%r608, %r609}, [%r1065+32];
	st.local.u32 	[%rd3], %r600;
	st.local.u32 	[%rd3+4], %r601;
	st.local.u32 	[%rd3+8], %r602;
	st.local.u32 	[%rd3+12], %r603;
	st.local.u32 	[%rd3+16], %r604;
	st.local.u32 	[%rd3+20], %r605;
	st.local.u32 	[%rd3+24], %r606;
	st.local.u32 	[%rd3+28], %r607;
	st.local.u32 	[%rd3+32], %r608;
	st.local.u32 	[%rd3+36], %r609;
	setp.ge.s32 	%p62, %r1063, %r574;
	mov.pred 	%p61, 0;
	mov.u32 	%r1916, %r590;
	mov.u32 	%r1917, %r591;
	mov.u32 	%r1918, %r592;
	mov.u32 	%r1919, %r593;
	mov.u32 	%r1920, %r594;
	mov.u32 	%r1921, %r595;
	mov.u32 	%r1922, %r596;
	mov.u32 	%r1923, %r597;
	mov.u32 	%r1924, %r598;
	mov.u32 	%r1925, %r599;
	mov.pred 	%p311, %p61;
	@%p62 bra 	$L__BB5_137;
	setp.ge.s32 	%p64, %r588, %r573;
	mov.pred 	%p63, -1;
	mov.u32 	%r1916, %r600;
	mov.u32 	%r1917, %r601;
	mov.u32 	%r1918, %r602;
	mov.u32 	%r1919, %r603;
	mov.u32 	%r1920, %r604;
	mov.u32 	%r1921, %r605;
	mov.u32 	%r1922, %r606;
	mov.u32 	%r1923, %r607;
	mov.u32 	%r1924, %r608;
	mov.u32 	%r1925, %r609;
	mov.pred 	%p311, %p63;
	@%p64 bra 	$L__BB5_137;
	mov.b32 	%r1915, 0;
$L__BB5_135:
	mul.wide.u32 	%rd47, %r1915, 4;
	add.s64 	%rd48, %rd3, %rd47;
	ld.local.u32 	%r611, [%rd48];
	add.s64 	%rd49, %rd2, %rd47;
	ld.local.u32 	%r612, [%rd49];
	setp.lt.s32 	%p66, %r611, %r612;
	mov.u32 	%r1916, %r600;
	mov.u32 	%r1917, %r601;
	mov.u32 	%r1918, %r602;
	mov.u32 	%r1919, %r603;
	mov.u32 	%r1920, %r604;
	mov.u32 	%r1921, %r605;
	mov.u32 	%r1922, %r606;
	mov.u32 	%r1923, %r607;
	mov.u32 	%r1924, %r608;
	mov.u32 	%r1925, %r609;
	mov.pred 	%p311, %p63;
	@%p66 bra 	$L__BB5_137;
	setp.le.s32 	%p68, %r611, %r612;
	add.s32 	%r613, %r1915, 1;
	setp.lt.u32 	%p69, %r1915, 9;
	and.pred  	%p70, %p68, %p69;
	mov.u32 	%r1915, %r613;
	mov.u32 	%r1916, %r590;
	mov.u32 	%r1917, %r591;
	mov.u32 	%r1918, %r592;
	mov.u32 	%r1919, %r593;
	mov.u32 	%r1920, %r594;
	mov.u32 	%r1921, %r595;
	mov.u32 	%r1922, %r596;
	mov.u32 	%r1923, %r597;
	mov.u32 	%r1924, %r598;
	mov.u32 	%r1925, %r599;
	mov.pred 	%p311, %p61;
	@%p70 bra 	$L__BB5_135;
$L__BB5_137:
	@%p311 bra 	$L__BB5_139;
	ld.shared.v2.u32 	{%r1067, %r1068}, [%r589+40];
	ld.shared.v2.u32 	{%r1069, %r1070}, [%r589+48];
	st.local.u32 	[%rd2], %r1067;
	st.local.u32 	[%rd2+4], %r1068;
	st.local.u32 	[%rd2+8], %r1069;
	st.local.u32 	[%rd2+12], %r1070;
$L__BB5_139:
	bar.sync 	0;
	st.shared.v2.u32 	[%r464], {%r1916, %r1917};
	st.shared.v2.u32 	[%r464+8], {%r1918, %r1919};
	st.shared.v2.u32 	[%r464+16], {%r1920, %r1921};
	st.shared.v2.u32 	[%r464+24], {%r1922, %r1923};
	st.shared.v2.u32 	[%r464+32], {%r1924, %r1925};
	bar.sync 	0;
	and.b32  	%r1071, %r439, 1008;
	and.b32  	%r1072, %r439, 15;
	min.s32 	%r624, %r1072, %r428;
	min.s32 	%r625, %r1071, %r428;
	add.s32 	%r1073, %r625, 8;
	min.s32 	%r626, %r1073, %r428;
	add.s32 	%r1074, %r626, 8;
	min.s32 	%r627, %r1074, %r428;
	sub.s32 	%r1075, %r626, %r625;
	sub.s32 	%r1076, %r627, %r626;
	setp.lt.s32 	%p71, %r624, %r1076;
	sub.s32 	%r1077, %r624, %r1076;
	selp.b32 	%r1930, 0, %r1077, %p71;
	min.s32 	%r1926, %r1075, %r624;
	setp.ge.s32 	%p72, %r1930, %r1926;
	@%p72 bra 	$L__BB5_145;
	add.s32 	%r630, %r626, %r624;
$L__BB5_141:
	mov.u32 	%r631, %r1926;
	sub.s32 	%r1079, %r631, %r1930;
	shr.u32 	%r1080, %r1079, 31;
	add.s32 	%r1081, %r1079, %r1080;
	shr.s32 	%r1082, %r1081, 1;
	add.s32 	%r633, %r1082, %r1930;
	add.s32 	%r1083, %r633, %r625;
	mov.u32 	%r1084, _ZZN3cub18CUB_300001_SM_10006detail10merge_sort30DeviceMergeSortBlockSortKernelINS2_10policy_hubIN6thrust24THRUST_300001_SM_1000_NS6detail15normal_iteratorINS6_10device_ptrI8ColoringEEEEE9Policy600ESC_PNS0_8NullTypeESC_SG_jN4cuda3std3__44lessISA_EESA_SF_EEvbT0_T1_T2_T3_T4_PT6_PT7_T5_NS1_7vsmem_tEE19static_temp_storage;
	mad.lo.s32 	%r1085, %r1083, 40, %r1084;
	ld.shared.v2.u32 	{%r1086, %r1087}, [%r1085];
	ld.shared.v2.u32 	{%r1088, %r1089}, [%r1085+8];
	ld.shared.v2.u32 	{%r1090, %r1091}, [%r1085+16];
	ld.shared.v2.u32 	{%r1092, %r1093}, [%r1085+24];
	ld.shared.v2.u32 	{%r1094, %r1095}, [%r1085+32];
	st.local.u32 	[%rd4], %r1086;
	st.local.u32 	[%rd4+4], %r1087;
	st.local.u32 	[%rd4+8], %r1088;
	st.local.u32 	[%rd4+12], %r1089;
	st.local.u32 	[%rd4+16], %r1090;
	st.local.u32 	[%rd4+20], %r1091;
	st.local.u32 	[%rd4+24], %r1092;
	st.local.u32 	[%rd4+28], %r1093;
	st.local.u32 	[%rd4+32], %r1094;
	st.local.u32 	[%rd4+36], %r1095;
	not.b32 	%r1096, %r633;
	add.s32 	%r1097, %r630, %r1096;
	mad.lo.s32 	%r1098, %r1097, 40, %r1084;
	ld.shared.v2.u32 	{%r1099, %r1100}, [%r1098];
	ld.shared.v2.u32 	{%r1101, %r1102}, [%r1098+8];
	ld.shared.v2.u32 	{%r1103, %r1104}, [%r1098+16];
	ld.shared.v2.u32 	{%r1105, %r1106}, [%r1098+24];
	ld.shared.v2.u32 	{%r1107, %r1108}, [%r1098+32];
	st.local.u32 	[%rd5], %r1099;
	st.local.u32 	[%rd5+4], %r1100;
	st.local.u32 	[%rd5+8], %r1101;
	st.local.u32 	[%rd5+12], %r1102;
	st.local.u32 	[%rd5+16], %r1103;
	st.local.u32 	[%rd5+20], %r1104;
	st.local.u32 	[%rd5+24], %r1105;
	st.local.u32 	[%rd5+28], %r1106;
	st.local.u32 	[%rd5+32], %r1107;
	st.local.u32 	[%rd5+36], %r1108;
	mov.b32 	%r1928, 0;
$L__BB5_142:
	mul.wide.u32 	%rd50, %r1928, 4;
	add.s64 	%rd51, %rd5, %rd50;
	ld.local.u32 	%r635, [%rd51];
	add.s64 	%rd52, %rd4, %rd50;
	ld.local.u32 	%r636, [%rd52];
	setp.lt.s32 	%p73, %r635, %r636;
	mov.u32 	%r1926, %r633;
	@%p73 bra 	$L__BB5_144;
	setp.le.s32 	%p74, %r635, %r636;
	add.s32 	%r637, %r1928, 1;
	setp.lt.u32 	%p75, %r1928, 9;
	and.pred  	%p76, %p74, %p75;
	mov.u32 	%r1928, %r637;
	mov.u32 	%r1926, %r631;
	@%p76 bra 	$L__BB5_142;
$L__BB5_144:
	setp.lt.s32 	%p77, %r635, %r636;
	add.s32 	%r1109, %r633, 1;
	selp.b32 	%r1930, %r1930, %r1109, %p77;
	setp.lt.s32 	%p78, %r1930, %r1926;
	@%p78 bra 	$L__BB5_141;
$L__BB5_145:
	add.s32 	%r641, %r1930, %r625;
	add.s32 	%r1110, %r626, %r624;
	sub.s32 	%r1111, %r1110, %r1930;
	mov.u32 	%r1112, _ZZN3cub18CUB_300001_SM_10006detail10merge_sort30DeviceMergeSortBlockSortKernelINS2_10policy_hubIN6thrust24THRUST_300001_SM_1000_NS6detail15normal_iteratorINS6_10device_ptrI8ColoringEEEEE9Policy600ESC_PNS0_8NullTypeESC_SG_jN4cuda3std3__44lessISA_EESA_SF_EEvbT0_T1_T2_T3_T4_PT6_PT7_T5_NS1_7vsmem_tEE19static_temp_storage;
	mad.lo.s32 	%r642, %r641, 40, %r1112;
	ld.shared.v2.u32 	{%r643, %r644}, [%r642];
	ld.shared.v2.u32 	{%r645, %r646}, [%r642+8];
	ld.shared.v2.u32 	{%r647, %r648}, [%r642+16];
	ld.shared.v2.u32 	{%r649, %r650}, [%r642+24];
	ld.shared.v2.u32 	{%r651, %r652}, [%r642+32];
	st.local.u32 	[%rd2], %r643;
	st.local.u32 	[%rd2+4], %r644;
	st.local.u32 	[%rd2+8], %r645;
	st.local.u32 	[%rd2+12], %r646;
	st.local.u32 	[%rd2+16], %r647;
	st.local.u32 	[%rd2+20], %r648;
	st.local.u32 	[%rd2+24], %r649;
	st.local.u32 	[%rd2+28], %r650;
	st.local.u32 	[%rd2+32], %r651;
	st.local.u32 	[%rd2+36], %r652;
	mad.lo.s32 	%r1113, %r1111, 40, %r1112;
	ld.shared.v2.u32 	{%r653, %r654}, [%r1113];
	ld.shared.v2.u32 	{%r655, %r656}, [%r1113+8];
	ld.shared.v2.u32 	{%r657, %r658}, [%r1113+16];
	ld.shared.v2.u32 	{%r659, %r660}, [%r1113+24];
	ld.shared.v2.u32 	{%r661, %r662}, [%r1113+32];
	st.local.u32 	[%rd3], %r653;
	st.local.u32 	[%rd3+4], %r654;
	st.local.u32 	[%rd3+8], %r655;
	st.local.u32 	[%rd3+12], %r656;
	st.local.u32 	[%rd3+16], %r657;
	st.local.u32 	[%rd3+20], %r658;
	st.local.u32 	[%rd3+24], %r659;
	st.local.u32 	[%rd3+28], %r660;
	st.local.u32 	[%rd3+32], %r661;
	st.local.u32 	[%rd3+36], %r662;
	setp.ge.s32 	%p80, %r1111, %r627;
	mov.pred 	%p79, 0;
	mov.u32 	%r1932, %r643;
	mov.u32 	%r1933, %r644;
	mov.u32 	%r1934, %r645;
	mov.u32 	%r1935, %r646;
	mov.u32 	%r1936, %r647;
	mov.u32 	%r1937, %r648;
	mov.u32 	%r1938, %r649;
	mov.u32 	%r1939, %r650;
	mov.u32 	%r1940, %r651;
	mov.u32 	%r1941, %r652;
	mov.pred 	%p312, %p79;
	@%p80 bra 	$L__BB5_150;
	setp.ge.s32 	%p82, %r641, %r626;
	mov.pred 	%p81, -1;
	mov.u32 	%r1932, %r653;
	mov.u32 	%r1933, %r654;
	mov.u32 	%r1934, %r655;
	mov.u32 	%r1935, %r656;
	mov.u32 	%r1936, %r657;
	mov.u32 	%r1937, %r658;
	mov.u32 	%r1938, %r659;
	mov.u32 	%r1939, %r660;
	mov.u32 	%r1940, %r661;
	mov.u32 	%r1941, %r662;
	mov.pred 	%p312, %p81;
	@%p82 bra 	$L__BB5_150;
	mov.b32 	%r1931, 0;
$L__BB5_148:
	mul.wide.u32 	%rd53, %r1931, 4;
	add.s64 	%rd54, %rd3, %rd53;
	ld.local.u32 	%r664, [%rd54];
	add.s64 	%rd55, %rd2, %rd53;
	ld.local.u32 	%r665, [%rd55];
	setp.lt.s32 	%p84, %r664, %r665;
	mov.u32 	%r1932, %r653;
	mov.u32 	%r1933, %r654;
	mov.u32 	%r1934, %r655;
	mov.u32 	%r1935, %r656;
	mov.u32 	%r1936, %r657;
	mov.u32 	%r1937, %r658;
	mov.u32 	%r1938, %r659;
	mov.u32 	%r1939, %r660;
	mov.u32 	%r1940, %r661;
	mov.u32 	%r1941, %r662;
	mov.pred 	%p312, %p81;
	@%p84 bra 	$L__BB5_150;
	setp.le.s32 	%p86, %r664, %r665;
	add.s32 	%r666, %r1931, 1;
	setp.lt.u32 	%p87, %r1931, 9;
	and.pred  	%p88, %p86, %p87;
	mov.u32 	%r1931, %r666;
	mov.u32 	%r1932, %r643;
	mov.u32 	%r1933, %r644;
	mov.u32 	%r1934, %r645;
	mov.u32 	%r1935, %r646;
	mov.u32 	%r1936, %r647;
	mov.u32 	%r1937, %r648;
	mov.u32 	%r1938, %r649;
	mov.u32 	%r1939, %r650;
	mov.u32 	%r1940, %r651;
	mov.u32 	%r1941, %r652;
	mov.pred 	%p312, %p79;
	@%p88 bra 	$L__BB5_148;
$L__BB5_150:
	@%p312 bra 	$L__BB5_152;
	ld.shared.v2.u32 	{%r1115, %r1116}, [%r642+40];
	ld.shared.v2.u32 	{%r1117, %r1118}, [%r642+48];
	st.local.u32 	[%rd2], %r1115;
	st.local.u32 	[%rd2+4], %r1116;
	st.local.u32 	[%rd2+8], %r1117;
	st.local.u32 	[%rd2+12], %r1118;
$L__BB5_152:
	bar.sync 	0;
	st.shared.v2.u32 	[%r464], {%r1932, %r1933};
	st.shared.v2.u32 	[%r464+8], {%r1934, %r1935};
	st.shared.v2.u32 	[%r464+16], {%r1936, %r1937};
	st.shared.v2.u32 	[%r464+24], {%r1938, %r1939};
	st.shared.v2.u32 	[%r464+32], {%r1940, %r1941};
	bar.sync 	0;
	min.s32 	%r677, %r440, %r428;
	min.s32 	%r678, %r441, %r428;
	add.s32 	%r1119, %r678, 16;
	min.s32 	%r679, %r1119, %r428;
	add.s32 	%r1120, %r679, 16;
	min.s32 	%r680, %r1120, %r428;
	sub.s32 	%r1121, %r679, %r678;
	sub.s32 	%r1122, %r680, %r679;
	setp.lt.s32 	%p89, %r677, %r1122;
	sub.s32 	%r1123, %r677, %r1122;
	selp.b32 	%r1946, 0, %r1123, %p89;
	min.s32 	%r1942, %r1121, %r677;
	setp.ge.s32 	%p90, %r1946, %r1942;
	@%p90 bra 	$L__BB5_158;
	add.s32 	%r683, %r679, %r677;
$L__BB5_154:
	mov.u32 	%r684, %r1942;
	sub.s32 	%r1125, %r684, %r1946;
	shr.u32 	%r1126, %r1125, 31;
	add.s32 	%r1127, %r1125, %r1126;
	shr.s32 	%r1128, %r1127, 1;
	add.s32 	%r686, %r1128, %r1946;
	add.s32 	%r1129, %r686, %r678;
	mov.u32 	%r1130, _ZZN3cub18CUB_300001_SM_10006detail10merge_sort30DeviceMergeSortBlockSortKernelINS2_10policy_hubIN6thrust24THRUST_300001_SM_1000_NS6detail15normal_iteratorINS6_10device_ptrI8ColoringEEEEE9Policy600ESC_PNS0_8NullTypeESC_SG_jN4cuda3std3__44lessISA_EESA_SF_EEvbT0_T1_T2_T3_T4_PT6_PT7_T5_NS1_7vsmem_tEE19static_temp_storage;
	mad.lo.s32 	%r1131, %r1129, 40, %r1130;
	ld.shared.v2.u32 	{%r1132, %r1133}, [%r1131];
	ld.shared.v2.u32 	{%r1134, %r1135}, [%r1131+8];
	ld.shared.v2.u32 	{%r1136, %r1137}, [%r1131+16];
	ld.shared.v2.u32 	{%r1138, %r1139}, [%r1131+24];
	ld.shared.v2.u32 	{%r1140, %r1141}, [%r1131+32];
	st.local.u32 	[%rd4], %r1132;
	st.local.u32 	[%rd4+4], %r1133;
	st.local.u32 	[%rd4+8], %r1134;
	st.local.u32 	[%rd4+12], %r1135;
	st.local.u32 	[%rd4+16], %r1136;
	st.local.u32 	[%rd4+20], %r1137;
	st.local.u32 	[%rd4+24], %r1138;
	st.local.u32 	[%rd4+28], %r1139;
	st.local.u32 	[%rd4+32], %r1140;
	st.local.u32 	[%rd4+36], %r1141;
	not.b32 	%r1142, %r686;
	add.s32 	%r1143, %r683, %r1142;
	mad.lo.s32 	%r1144, %r1143, 40, %r1130;
	ld.shared.v2.u32 	{%r1145, %r1146}, [%r1144];
	ld.shared.v2.u32 	{%r1147, %r1148}, [%r1144+8];
	ld.shared.v2.u32 	{%r1149, %r1150}, [%r1144+16];
	ld.shared.v2.u32 	{%r1151, %r1152}, [%r1144+24];
	ld.shared.v2.u32 	{%r1153, %r1154}, [%r1144+32];
	st.local.u32 	[%rd5], %r1145;
	st.local.u32 	[%rd5+4], %r1146;
	st.local.u32 	[%rd5+8], %r1147;
	st.local.u32 	[%rd5+12], %r1148;
	st.local.u32 	[%rd5+16], %r1149;
	st.local.u32 	[%rd5+20], %r1150;
	st.local.u32 	[%rd5+24], %r1151;
	st.local.u32 	[%rd5+28], %r1152;
	st.local.u32 	[%rd5+32], %r1153;
	st.local.u32 	[%rd5+36], %r1154;
	mov.b32 	%r1944, 0;
$L__BB5_155:
	mul.wide.u32 	%rd56, %r1944, 4;
	add.s64 	%rd57, %rd5, %rd56;
	ld.local.u32 	%r688, [%rd57];
	add.s64 	%rd58, %rd4, %rd56;
	ld.local.u32 	%r689, [%rd58];
	setp.lt.s32 	%p91, %r688, %r689;
	mov.u32 	%r1942, %r686;
	@%p91 bra 	$L__BB5_157;
	setp.le.s32 	%p92, %r688, %r689;
	add.s32 	%r690, %r1944, 1;
	setp.lt.u32 	%p93, %r1944, 9;
	and.pred  	%p94, %p92, %p93;
	mov.u32 	%r1944, %r690;
	mov.u32 	%r1942, %r684;
	@%p94 bra 	$L__BB5_155;
$L__BB5_157:
	setp.lt.s32 	%p95, %r688, %r689;
	add.s32 	%r1155, %r686, 1;
	selp.b32 	%r1946, %r1946, %r1155, %p95;
	setp.lt.s32 	%p96, %r1946, %r1942;
	@%p96 bra 	$L__BB5_154;
$L__BB5_158:
	add.s32 	%r694, %r1946, %r678;
	add.s32 	%r1156, %r679, %r677;
	sub.s32 	%r1157, %r1156, %r1946;
	mov.u32 	%r1158, _ZZN3cub18CUB_300001_SM_10006detail10merge_sort30DeviceMergeSortBlockSortKernelINS2_10policy_hubIN6thrust24THRUST_300001_SM_1000_NS6detail15normal_iteratorINS6_10device_ptrI8ColoringEEEEE9Policy600ESC_PNS0_8NullTypeESC_SG_jN4cuda3std3__44lessISA_EESA_SF_EEvbT0_T1_T2_T3_T4_PT6_PT7_T5_NS1_7vsmem_tEE19static_temp_storage;
	mad.lo.s32 	%r695, %r694, 40, %r1158;
	ld.shared.v2.u32 	{%r696, %r697}, [%r695];
	ld.shared.v2.u32 	{%r698, %r699}, [%r695+8];
	ld.shared.v2.u32 	{%r700, %r701}, [%r695+16];
	ld.shared.v2.u32 	{%r702, %r703}, [%r695+24];
	ld.shared.v2.u32 	{%r704, %r705}, [%r695+32];
	st.local.u32 	[%rd2], %r696;
	st.local.u32 	[%rd2+4], %r697;
	st.local.u32 	[%rd2+8], %r698;
	st.local.u32 	[%rd2+12], %r699;
	st.local.u32 	[%rd2+16], %r700;
	st.local.u32 	[%rd2+20], %r701;
	st.local.u32 	[%rd2+24], %r702;
	st.local.u32 	[%rd2+28], %r703;
	st.local.u32 	[%rd2+32], %r704;
	st.local.u32 	[%rd2+36], %r705;
	mad.lo.s32 	%r1159, %r1157, 40, %r1158;
	ld.shared.v2.u32 	{%r706, %r707}, [%r1159];
	ld.shared.v2.u32 	{%r708, %r709}, [%r1159+8];
	ld.shared.v2.u32 	{%r710, %r711}, [%r1159+16];
	ld.shared.v2.u32 	{%r712, %r713}, [%r1159+24];
	ld.shared.v2.u32 	{%r714, %r715}, [%r1159+32];
	st.local.u32 	[%rd3], %r706;
	st.local.u32 	[%rd3+4], %r707;
	st.local.u32 	[%rd3+8], %r708;
	st.local.u32 	[%rd3+12], %r709;
	st.local.u32 	[%rd3+16], %r710;
	st.local.u32 	[%rd3+20], %r711;
	st.local.u32 	[%rd3+24], %r712;
	st.local.u32 	[%rd3+28], %r713;
	st.local.u32 	[%rd3+32], %r714;
	st.local.u32 	[%rd3+36], %r715;
	setp.ge.s32 	%p98, %r1157, %r680;
	mov.pred 	%p97, 0;
	mov.u32 	%r1948, %r696;
	mov.u32 	%r1949, %r697;
	mov.u32 	%r1950, %r698;
	mov.u32 	%r1951, %r699;
	mov.u32 	%r1952, %r700;
	mov.u32 	%r1953, %r701;
	mov.u32 	%r1954, %r702;
	mov.u32 	%r1955, %r703;
	mov.u32 	%r1956, %r704;
	mov.u32 	%r1957, %r705;
	mov.pred 	%p313, %p97;
	@%p98 bra 	$L__BB5_163;
	setp.ge.s32 	%p100, %r694, %r679;
	mov.pred 	%p99, -1;
	mov.u32 	%r1948, %r706;
	mov.u32 	%r1949, %r707;
	mov.u32 	%r1950, %r708;
	mov.u32 	%r1951, %r709;
	mov.u32 	%r1952, %r710;
	mov.u32 	%r1953, %r711;
	mov.u32 	%r1954, %r712;
	mov.u32 	%r1955, %r713;
	mov.u32 	%r1956, %r714;
	mov.u32 	%r1957, %r715;
	mov.pred 	%p313, %p99;
	@%p100 bra 	$L__BB5_163;
	mov.b32 	%r1947, 0;
$L__BB5_161:
	mul.wide.u32 	%rd59, %r1947, 4;
	add.s64 	%rd60, %rd3, %rd59;
	ld.local.u32 	%r717, [%rd60];
	add.s64 	%rd61, %rd2, %rd59;
	ld.local.u32 	%r718, [%rd61];
	setp.lt.s32 	%p102, %r717, %r718;
	mov.u32 	%r1948, %r706;
	mov.u32 	%r1949, %r707;
	mov.u32 	%r1950, %r708;
	mov.u32 	%r1951, %r709;
	mov.u32 	%r1952, %r710;
	mov.u32 	%r1953, %r711;
	mov.u32 	%r1954, %r712;
	mov.u32 	%r1955, %r713;
	mov.u32 	%r1956, %r714;
	mov.u32 	%r1957, %r715;
	mov.pred 	%p313, %p99;
	@%p102 bra 	$L__BB5_163;
	setp.le.s32 	%p104, %r717, %r718;
	add.s32 	%r719, %r1947, 1;
	setp.lt.u32 	%p105, %r1947, 9;
	and.pred  	%p106, %p104, %p105;
	mov.u32 	%r1947, %r719;
	mov.u32 	%r1948, %r696;
	mov.u32 	%r1949, %r697;
	mov.u32 	%r1950, %r698;
	mov.u32 	%r1951, %r699;
	mov.u32 	%r1952, %r700;
	mov.u32 	%r1953, %r701;
	mov.u32 	%r1954, %r702;
	mov.u32 	%r1955, %r703;
	mov.u32 	%r1956, %r704;
	mov.u32 	%r1957, %r705;
	mov.pred 	%p313, %p97;
	@%p106 bra 	$L__BB5_161;
$L__BB5_163:
	@%p313 bra 	$L__BB5_165;
	ld.shared.v2.u32 	{%r1161, %r1162}, [%r695+40];
	ld.shared.v2.u32 	{%r1163, %r1164}, [%r695+48];
	st.local.u32 	[%rd2], %r1161;
	st.local.u32 	[%rd2+4], %r1162;
	st.local.u32 	[%rd2+8], %r1163;
	st.local.u32 	[%rd2+12], %r1164;
$L__BB5_165:
	bar.sync 	0;
	st.shared.v2.u32 	[%r464], {%r1948, %r1949};
	st.shared.v2.u32 	[%r464+8], {%r1950, %r1951};
	st.shared.v2.u32 	[%r464+16], {%r1952, %r1953};
	st.shared.v2.u32 	[%r464+24], {%r1954, %r1955};
	st.shared.v2.u32 	[%r464+32], {%r1956, %r1957};
	bar.sync 	0;
	and.b32  	%r1165, %r439, 960;
	and.b32  	%r1166, %r439, 63;
	min.s32 	%r730, %r1166, %r428;
	min.s32 	%r731, %r1165, %r428;
	add.s32 	%r1167, %r731, 32;
	min.s32 	%r732, %r1167, %r428;
	add.s32 	%r1168, %r732, 32;
	min.s32 	%r733, %r1168, %r428;
	sub.s32 	%r1169, %r732, %r731;
	sub.s32 	%r1170, %r733, %r732;
	setp.lt.s32 	%p107, %r730, %r1170;
	sub.s32 	%r1171, %r730, %r1170;
	selp.b32 	%r1962, 0, %r1171, %p107;
	min.s32 	%r1958, %r1169, %r730;
	setp.ge.s32 	%p108, %r1962, %r1958;
	@%p108 bra 	$L__BB5_171;
	add.s32 	%r736, %r732, %r730;
$L__BB5_167:
	mov.u32 	%r737, %r1958;
	sub.s32 	%r1173, %r737, %r1962;
	shr.u32 	%r1174, %r1173, 31;
	add.s32 	%r1175, %r1173, %r1174;
	shr.s32 	%r1176, %r1175, 1;
	add.s32 	%r739, %r1176, %r1962;
	add.s32 	%r1177, %r739, %r731;
	mov.u32 	%r1178, _ZZN3cub18CUB_300001_SM_10006detail10merge_sort30DeviceMergeSortBlockSortKernelINS2_10policy_hubIN6thrust24THRUST_300001_SM_1000_NS6detail15normal_iteratorINS6_10device_ptrI8ColoringEEEEE9Policy600ESC_PNS0_8NullTypeESC_SG_jN4cuda3std3__44lessISA_EESA_SF_EEvbT0_T1_T2_T3_T4_PT6_PT7_T5_NS1_7vsmem_tEE19static_temp_storage;
	mad.lo.s32 	%r1179, %r1177, 40, %r1178;
	ld.shared.v2.u32 	{%r1180, %r1181}, [%r1179];
	ld.shared.v2.u32 	{%r1182, %r1183}, [%r1179+8];
	ld.shared.v2.u32 	{%r1184, %r1185}, [%r1179+16];
	ld.shared.v2.u32 	{%r1186, %r1187}, [%r1179+24];
	ld.shared.v2.u32 	{%r1188, %r1189}, [%r1179+32];
	st.local.u32 	[%rd4], %r1180;
	st.local.u32 	[%rd4+4], %r1181;
	st.local.u32 	[%rd4+8], %r1182;
	st.local.u32 	[%rd4+12], %r1183;
	st.local.u32 	[%rd4+16], %r1184;
	st.local.u32 	[%rd4+20], %r1185;
	st.local.u32 	[%rd4+24], %r1186;
	st.local.u32 	[%rd4+28], %r1187;
	st.local.u32 	[%rd4+32], %r1188;
	st.local.u32 	[%rd4+36], %r1189;
	not.b32 	%r1190, %r739;
	add.s32 	%r1191, %r736, %r1190;
	mad.lo.s32 	%r1192, %r1191, 40, %r1178;
	ld.shared.v2.u32 	{%r1193, %r1194}, [%r1192];
	ld.shared.v2.u32 	{%r1195, %r1196}, [%r1192+8];
	ld.shared.v2.u32 	{%r1197, %r1198}, [%r1192+16];
	ld.shared.v2.u32 	{%r1199, %r1200}, [%r1192+24];
	ld.shared.v2.u32 	{%r1201, %r1202}, [%r1192+32];
	st.local.u32 	[%rd5], %r1193;
	st.local.u32 	[%rd5+4], %r1194;
	st.local.u32 	[%rd5+8], %r1195;
	st.local.u32 	[%rd5+12], %r1196;
	st.local.u32 	[%rd5+16], %r1197;
	st.local.u32 	[%rd5+20], %r1198;
	st.local.u32 	[%rd5+24], %r1199;
	st.local.u32 	[%rd5+28], %r1200;
	st.local.u32 	[%rd5+32], %r1201;
	st.local.u32 	[%rd5+36], %r1202;
	mov.b32 	%r1960, 0;
$L__BB5_168:
	mul.wide.u32 	%rd62, %r1960, 4;
	add.s64 	%rd63, %rd5, %rd62;
	ld.local.u32 	%r741, [%rd63];
	add.s64 	%rd64, %rd4, %rd62;
	ld.local.u32 	%r742, [%rd64];
	setp.lt.s32 	%p109, %r741, %r742;
	mov.u32 	%r1958, %r739;
	@%p109 bra 	$L__BB5_170;
	setp.le.s32 	%p110, %r741, %r742;
	add.s32 	%r743, %r1960, 1;
	setp.lt.u32 	%p111, %r1960, 9;
	and.pred  	%p112, %p110, %p111;
	mov.u32 	%r1960, %r743;
	mov.u32 	%r1958, %r737;
	@%p112 bra 	$L__BB5_168;
$L__BB5_170:
	setp.lt.s32 	%p113, %r741, %r742;
	add.s32 	%r1203, %r739, 1;
	selp.b32 	%r1962, %r1962, %r1203, %p113;
	setp.lt.s32 	%p114, %r1962, %r1958;
	@%p114 bra 	$L__BB5_167;
$L__BB5_171:
	add.s32 	%r747, %r1962, %r731;
	add.s32 	%r1204, %r732, %r730;
	sub.s32 	%r1205, %r1204, %r1962;
	mov.u32 	%r1206, _ZZN3cub18CUB_300001_SM_10006detail10merge_sort30DeviceMergeSortBlockSortKernelINS2_10policy_hubIN6thrust24THRUST_300001_SM_1000_NS6detail15normal_iteratorINS6_10device_ptrI8ColoringEEEEE9Policy600ESC_PNS0_8NullTypeESC_SG_jN4cuda3std3__44lessISA_EESA_SF_EEvbT0_T1_T2_T3_T4_PT6_PT7_T5_NS1_7vsmem_tEE19static_temp_storage;
	mad.lo.s32 	%r748, %r747, 40, %r1206;
	ld.shared.v2.u32 	{%r749, %r750}, [%r748];
	ld.shared.v2.u32 	{%r751, %r752}, [%r748+8];
	ld.shared.v2.u32 	{%r753, %r754}, [%r748+16];
	ld.shared.v2.u32 	{%r755, %r756}, [%r748+24];
	ld.shared.v2.u32 	{%r757, %r758}, [%r748+32];
	st.local.u32 	[%rd2], %r749;
	st.local.u32 	[%rd2+4], %r750;
	st.local.u32 	[%rd2+8], %r751;
	st.local.u32 	[%rd2+12], %r752;
	st.local.u32 	[%rd2+16], %r753;
	st.local.u32 	[%rd2+20], %r754;
	st.local.u32 	[%rd2+24], %r755;
	st.local.u32 	[%rd2+28], %r756;
	st.local.u32 	[%rd2+32], %r757;
	st.local.u32 	[%rd2+36], %r758;
	mad.lo.s32 	%r1207, %r1205, 40, %r1206;
	ld.shared.v2.u32 	{%r759, %r760}, [%r1207];
	ld.shared.v2.u32 	{%r761, %r762}, [%r1207+8];
	ld.shared.v2.u32 	{%r763, %r764}, [%r1207+16];
	ld.shared.v2.u32 	{%r765, %r766}, [%r1207+24];
	ld.shared.v2.u32 	{%r767, %r768}, [%r1207+32];
	st.local.u32 	[%rd3], %r759;
	st.local.u32 	[%rd3+4], %r760;
	st.local.u32 	[%rd3+8], %r761;
	st.local.u32 	[%rd3+12], %r762;
	st.local.u32 	[%rd3+16], %r763;
	st.local.u32 	[%rd3+20], %r764;
	st.local.u32 	[%rd3+24], %r765;
	st.local.u32 	[%rd3+28], %r766;
	st.local.u32 	[%rd3+32], %r767;
	st.local.u32 	[%rd3+36], %r768;
	setp.ge.s32 	%p116, %r1205, %r733;
	mov.pred 	%p115, 0;
	mov.u32 	%r1964, %r749;
	mov.u32 	%r1965, %r750;
	mov.u32 	%r1966, %r751;
	mov.u32 	%r1967, %r752;
	mov.u32 	%r1968, %r753;
	mov.u32 	%r1969, %r754;
	mov.u32 	%r1970, %r755;
	mov.u32 	%r1971, %r756;
	mov.u32 	%r1972, %r757;
	mov.u32 	%r1973, %r758;
	mov.pred 	%p314, %p115;
	@%p116 bra 	$L__BB5_176;
	setp.ge.s32 	%p118, %r747, %r732;
	mov.pred 	%p117, -1;
	mov.u32 	%r1964, %r759;
	mov.u32 	%r1965, %r760;
	mov.u32 	%r1966, %r761;
	mov.u32 	%r1967, %r762;
	mov.u32 	%r1968, %r763;
	mov.u32 	%r1969, %r764;
	mov.u32 	%r1970, %r765;
	mov.u32 	%r1971, %r766;
	mov.u32 	%r1972, %r767;
	mov.u32 	%r1973, %r768;
	mov.pred 	%p314, %p117;
	@%p118 bra 	$L__BB5_176;
	mov.b32 	%r1963, 0;
$L__BB5_174:
	mul.wide.u32 	%rd65, %r1963, 4;
	add.s64 	%rd66, %rd3, %rd65;
	ld.local.u32 	%r770, [%rd66];
	add.s64 	%rd67, %rd2, %rd65;
	ld.local.u32 	%r771, [%rd67];
	setp.lt.s32 	%p120, %r770, %r771;
	mov.u32 	%r1964, %r759;
	mov.u32 	%r1965, %r760;
	mov.u32 	%r1966, %r761;
	mov.u32 	%r1967, %r762;
	mov.u32 	%r1968, %r763;
	mov.u32 	%r1969, %r764;
	mov.u32 	%r1970, %r765;
	mov.u32 	%r1971, %r766;
	mov.u32 	%r1972, %r767;
	mov.u32 	%r1973, %r768;
	mov.pred 	%p314, %p117;
	@%p120 bra 	$L__BB5_176;
	setp.le.s32 	%p122, %r770, %r771;
	add.s32 	%r772, %r1963, 1;
	setp.lt.u32 	%p123, %r1963, 9;
	and.pred  	%p124, %p122, %p123;
	mov.u32 	%r1963, %r772;
	mov.u32 	%r1964, %r749;
	mov.u32 	%r1965, %r750;
	mov.u32 	%r1966, %r751;
	mov.u32 	%r1967, %r752;
	mov.u32 	%r1968, %r753;
	mov.u32 	%r1969, %r754;
	mov.u32 	%r1970, %r755;
	mov.u32 	%r1971, %r756;
	mov.u32 	%r1972, %r757;
	mov.u32 	%r1973, %r758;
	mov.pred 	%p314, %p115;
	@%p124 bra 	$L__BB5_174;
$L__BB5_176:
	@%p314 bra 	$L__BB5_178;
	ld.shared.v2.u32 	{%r1209, %r1210}, [%r748+40];
	ld.shared.v2.u32 	{%r1211, %r1212}, [%r748+48];
	st.local.u32 	[%rd2], %r1209;
	st.local.u32 	[%rd2+4], %r1210;
	st.local.u32 	[%rd2+8], %r1211;
	st.local.u32 	[%rd2+12], %r1212;
$L__BB5_178:
	bar.sync 	0;
	st.shared.v2.u32 	[%r464], {%r1964, %r1965};
	st.shared.v2.u32 	[%r464+8], {%r1966, %r1967};
	st.shared.v2.u32 	[%r464+16], {%r1968, %r1969};
	st.shared.v2.u32 	[%r464+24], {%r1970, %r1971};
	st.shared.v2.u32 	[%r464+32], {%r1972, %r1973};
	bar.sync 	0;
	and.b32  	%r1213, %r439, 896;
	and.b32  	%r1214, %r439, 127;
	min.s32 	%r783, %r1214, %r428;
	min.s32 	%r784, %r1213, %r428;
	add.s32 	%r1215, %r784, 64;
	min.s32 	%r785, %r1215, %r428;
	add.s32 	%r1216, %r785, 64;
	min.s32 	%r786, %r1216, %r428;
	sub.s32 	%r1217, %r785, %r784;
	sub.s32 	%r1218, %r786, %r785;
	setp.lt.s32 	%p125, %r783, %r1218;
	sub.s32 	%r1219, %r783, %r1218;
	selp.b32 	%r1978, 0, %r1219, %p125;
	min.s32 	%r1974, %r1217, %r783;
	setp.ge.s32 	%p126, %r1978, %r1974;
	@%p126 bra 	$L__BB5_184;
	add.s32 	%r789, %r785, %r783;
$L__BB5_180:
	mov.u32 	%r790, %r1974;
	sub.s32 	%r1221, %r790, %r1978;
	shr.u32 	%r1222, %r1221, 31;
	add.s32 	%r1223, %r1221, %r1222;
	shr.s32 	%r1224, %r1223, 1;
	add.s32 	%r792, %r1224, %r1978;
	add.s32 	%r1225, %r792, %r784;
	mov.u32 	%r1226, _ZZN3cub18CUB_300001_SM_10006detail10merge_sort30DeviceMergeSortBlockSortKernelINS2_10policy_hubIN6thrust24THRUST_300001_SM_1000_NS6detail15normal_iteratorINS6_10device_ptrI8ColoringEEEEE9Policy600ESC_PNS0_8NullTypeESC_SG_jN4cuda3std3__44lessISA_EESA_SF_EEvbT0_T1_T2_T3_T4_PT6_PT7_T5_NS1_7vsmem_tEE19static_temp_storage;
	mad.lo.s32 	%r1227, %r1225, 40, %r1226;
	ld.shared.v2.u32 	{%r1228, %r1229}, [%r1227];
	ld.shared.v2.u32 	{%r1230, %r1231}, [%r1227+8];
	ld.shared.v2.u32 	{%r1232, %r1233}, [%r1227+16];
	ld.shared.v2.u32 	{%r1234, %r1235}, [%r1227+24];
	ld.shared.v2.u32 	{%r1236, %r1237}, [%r1227+32];
	st.local.u32 	[%rd4], %r1228;
	st.local.u32 	[%rd4+4], %r1229;
	st.local.u32 	[%rd4+8], %r1230;
	st.local.u32 	[%rd4+12], %r1231;
	st.local.u32 	[%rd4+16], %r1232;
	st.local.u32 	[%rd4+20], %r1233;
	st.local.u32 	[%rd4+24], %r1234;
	st.local.u32 	[%rd4+28], %r1235;
	st.local.u32 	[%rd4+32], %r1236;
	st.local.u32 	[%rd4+36], %r1237;
	not.b32 	%r1238, %r792;
	add.s32 	%r1239, %r789, %r1238;
	mad.lo.s32 	%r1240, %r1239, 40, %r1226;
	ld.shared.v2.u32 	{%r1241, %r1242}, [%r1240];
	ld.shared.v2.u32 	{%r1243, %r1244}, [%r1240+8];
	ld.shared.v2.u32 	{%r1245, %r1246}, [%r1240+16];
	ld.shared.v2.u32 	{%r1247, %r1248}, [%r1240+24];
	ld.shared.v2.u32 	{%r1249, %r1250}, [%r1240+32];
	st.local.u32 	[%rd5], %r1241;
	st.local.u32 	[%rd5+4], %r1242;
	st.local.u32 	[%rd5+8], %r1243;
	st.local.u32 	[%rd5+12], %r1244;
	st.local.u32 	[%rd5+16], %r1245;
	st.local.u32 	[%rd5+20], %r1246;
	st.local.u32 	[%rd5+24], %r1247;
	st.local.u32 	[%rd5+28], %r1248;
	st.local.u32 	[%rd5+32], %r1249;
	st.local.u32 	[%rd5+36], %r1250;
	mov.b32 	%r1976, 0;
$L__BB5_181:
	mul.wide.u32 	%rd68, %r1976, 4;
	add.s64 	%rd69, %rd5, %rd68;
	ld.local.u32 	%r794, [%rd69];
	add.s64 	%rd70, %rd4, %rd68;
	ld.local.u32 	%r795, [%rd70];
	setp.lt.s32 	%p127, %r794, %r795;
	mov.u32 	%r1974, %r792;
	@%p127 bra 	$L__BB5_183;
	setp.le.s32 	%p128, %r794, %r795;
	add.s32 	%r796, %r1976, 1;
	setp.lt.u32 	%p129, %r1976, 9;
	and.pred  	%p130, %p128, %p129;
	mov.u32 	%r1976, %r796;
	mov.u32 	%r1974, %r790;
	@%p130 bra 	$L__BB5_181;
$L__BB5_183:
	setp.lt.s32 	%p131, %r794, %r795;
	add.s32 	%r1251, %r792, 1;
	selp.b32 	%r1978, %r1978, %r1251, %p131;
	setp.lt.s32 	%p132, %r1978, %r1974;
	@%p132 bra 	$L__BB5_180;
$L__BB5_184:
	add.s32 	%r800, %r1978, %r784;
	add.s32 	%r1252, %r785, %r783;
	sub.s32 	%r1253, %r1252, %r1978;
	mov.u32 	%r1254, _ZZN3cub18CUB_300001_SM_10006detail10merge_sort30DeviceMergeSortBlockSortKernelINS2_10policy_hubIN6thrust24THRUST_300001_SM_1000_NS6detail15normal_iteratorINS6_10device_ptrI8ColoringEEEEE9Policy600ESC_PNS0_8NullTypeESC_SG_jN4cuda3std3__44lessISA_EESA_SF_EEvbT0_T1_T2_T3_T4_PT6_PT7_T5_NS1_7vsmem_tEE19static_temp_storage;
	mad.lo.s32 	%r801, %r800, 40, %r1254;
	ld.shared.v2.u32 	{%r802, %r803}, [%r801];
	ld.shared.v2.u32 	{%r804, %r805}, [%r801+8];
	ld.shared.v2.u32 	{%r806, %r807}, [%r801+16];
	ld.shared.v2.u32 	{%r808, %r809}, [%r801+24];
	ld.shared.v2.u32 	{%r810, %r811}, [%r801+32];
	st.local.u32 	[%rd2], %r802;
	st.local.u32 	[%rd2+4], %r803;
	st.local.u32 	[%rd2+8], %r804;
	st.local.u32 	[%rd2+12], %r805;
	st.local.u32 	[%rd2+16], %r806;
	st.local.u32 	[%rd2+20], %r807;
	st.local.u32 	[%rd2+24], %r808;
	st.local.u32 	[%rd2+28], %r809;
	st.local.u32 	[%rd2+32], %r810;
	st.local.u32 	[%rd2+36], %r811;
	mad.lo.s32 	%r1255, %r1253, 40, %r1254;
	ld.shared.v2.u32 	{%r812, %r813}, [%r1255];
	ld.shared.v2.u32 	{%r814, %r815}, [%r1255+8];
	ld.shared.v2.u32 	{%r816, %r817}, [%r1255+16];
	ld.shared.v2.u32 	{%r818, %r819}, [%r1255+24];
	ld.shared.v2.u32 	{%r820, %r821}, [%r1255+32];
	st.local.u32 	[%rd3], %r812;
	st.local.u32 	[%rd3+4], %r813;
	st.local.u32 	[%rd3+8], %r814;
	st.local.u32 	[%rd3+12], %r815;
	st.local.u32 	[%rd3+16], %r816;
	st.local.u32 	[%rd3+20], %r817;
	st.local.u32 	[%rd3+24], %r818;
	st.local.u32 	[%rd3+28], %r819;
	st.local.u32 	[%rd3+32], %r820;
	st.local.u32 	[%rd3+36], %r821;
	setp.ge.s32 	%p134, %r1253, %r786;
	mov.pred 	%p133, 0;
	mov.u32 	%r1980, %r802;
	mov.u32 	%r1981, %r803;
	mov.u32 	%r1982, %r804;
	mov.u32 	%r1983, %r805;
	mov.u32 	%r1984, %r806;
	mov.u32 	%r1985, %r807;
	mov.u32 	%r1986, %r808;
	mov.u32 	%r1987, %r809;
	mov.u32 	%r1988, %r810;
	mov.u32 	%r1989, %r811;
	mov.pred 	%p315, %p133;
	@%p134 bra 	$L__BB5_189;
	setp.ge.s32 	%p136, %r800, %r785;
	mov.pred 	%p135, -1;
	mov.u32 	%r1980, %r812;
	mov.u32 	%r1981, %r813;
	mov.u32 	%r1982, %r814;
	mov.u32 	%r1983, %r815;
	mov.u32 	%r1984, %r816;
	mov.u32 	%r1985, %r817;
	mov.u32 	%r1986, %r818;
	mov.u32 	%r1987, %r819;
	mov.u32 	%r1988, %r820;
	mov.u32 	%r1989, %r821;
	mov.pred 	%p315, %p135;
	@%p136 bra 	$L__BB5_189;
	mov.b32 	%r1979, 0;
$L__BB5_187:
	mul.wide.u32 	%rd71, %r1979, 4;
	add.s64 	%rd72, %rd3, %rd71;
	ld.local.u32 	%r823, [%rd72];
	add.s64 	%rd73, %rd2, %rd71;
	ld.local.u32 	%r824, [%rd73];
	setp.lt.s32 	%p138, %r823, %r824;
	mov.u32 	%r1980, %r812;
	mov.u32 	%r1981, %r813;
	mov.u32 	%r1982, %r814;
	mov.u32 	%r1983, %r815;
	mov.u32 	%r1984, %r816;
	mov.u32 	%r1985, %r817;
	mov.u32 	%r1986, %r818;
	mov.u32 	%r1987, %r819;
	mov.u32 	%r1988, %r820;
	mov.u32 	%r1989, %r821;
	mov.pred 	%p315, %p135;
	@%p138 bra 	$L__BB5_189;
	setp.le.s32 	%p140, %r823, %r824;
	add.s32 	%r825, %r1979, 1;
	setp.lt.u32 	%p141, %r1979, 9;
	and.pred  	%p142, %p140, %p141;
	mov.u32 	%r1979, %r825;
	mov.u32 	%r1980, %r802;
	mov.u32 	%r1981, %r803;
	mov.u32 	%r1982, %r804;
	mov.u32 	%r1983, %r805;
	mov.u32 	%r1984, %r806;
	mov.u32 	%r1985, %r807;
	mov.u32 	%r1986, %r808;
	mov.u32 	%r1987, %r809;
	mov.u32 	%r1988, %r810;
	mov.u32 	%r1989, %r811;
	mov.pred 	%p315, %p133;
	@%p142 bra 	$L__BB5_187;
$L__BB5_189:
	@%p315 bra 	$L__BB5_191;
	ld.shared.v2.u32 	{%r1257, %r1258}, [%r801+40];
	ld.shared.v2.u32 	{%r1259, %r1260}, [%r801+48];
	st.local.u32 	[%rd2], %r1257;
	st.local.u32 	[%rd2+4], %r1258;
	st.local.u32 	[%rd2+8], %r1259;
	st.local.u32 	[%rd2+12], %r1260;
$L__BB5_191:
	bar.sync 	0;
	st.shared.v2.u32 	[%r464], {%r1980, %r1981};
	st.shared.v2.u32 	[%r464+8], {%r1982, %r1983};
	st.shared.v2.u32 	[%r464+16], {%r1984, %r1985};
	st.shared.v2.u32 	[%r464+24], {%r1986, %r1987};
	st.shared.v2.u32 	[%r464+32], {%r1988, %r1989};
	bar.sync 	0;
	and.b32  	%r1261, %r439, 768;
	and.b32  	%r1262, %r439, 255;
	min.s32 	%r836, %r1262, %r428;
	min.s32 	%r837, %r1261, %r428;
	add.s32 	%r1263, %r837, 128;
	min.s32 	%r838, %r1263, %r428;
	add.s32 	%r1264, %r838, 128;
	min.s32 	%r839, %r1264, %r428;
	sub.s32 	%r1265, %r838, %r837;
	sub.s32 	%r1266, %r839, %r838;
	setp.lt.s32 	%p143, %r836, %r1266;
	sub.s32 	%r1267, %r836, %r1266;
	selp.b32 	%r1994, 0, %r1267, %p143;
	min.s32 	%r1990, %r1265, %r836;
	setp.ge.s32 	%p144, %r1994, %r1990;
	@%p144 bra 	$L__BB5_197;
	add.s32 	%r842, %r838, %r836;
$L__BB5_193:
	mov.u32 	%r843, %r1990;
	sub.s32 	%r1269, %r843, %r1994;
	shr.u32 	%r1270, %r1269, 31;
	add.s32 	%r1271, %r1269, %r1270;
	shr.s32 	%r1272, %r1271, 1;
	add.s32 	%r845, %r1272, %r1994;
	add.s32 	%r1273, %r845, %r837;
	mov.u32 	%r1274, _ZZN3cub18CUB_300001_SM_10006detail10merge_sort30DeviceMergeSortBlockSortKernelINS2_10policy_hubIN6thrust24THRUST_300001_SM_1000_NS6detail15normal_iteratorINS6_10device_ptrI8ColoringEEEEE9Policy600ESC_PNS0_8NullTypeESC_SG_jN4cuda3std3__44lessISA_EESA_SF_EEvbT0_T1_T2_T3_T4_PT6_PT7_T5_NS1_7vsmem_tEE19static_temp_storage;
	mad.lo.s32 	%r1275, %r1273, 40, %r1274;
	ld.shared.v2.u32 	{%r1276, %r1277}, [%r1275];
	ld.shared.v2.u32 	{%r1278, %r1279}, [%r1275+8];
	ld.shared.v2.u32 	{%r1280, %r1281}, [%r1275+16];
	ld.shared.v2.u32 	{%r1282, %r1283}, [%r1275+24];
	ld.shared.v2.u32 	{%r1284, %r1285}, [%r1275+32];
	st.local.u32 	[%rd4], %r1276;
	st.local.u32 	[%rd4+4], %r1277;
	st.local.u32 	[%rd4+8], %r1278;
	st.local.u32 	[%rd4+12], %r1279;
	st.local.u32 	[%rd4+16], %r1280;
	st.local.u32 	[%rd4+20], %r1281;
	st.local.u32 	[%rd4+24], %r1282;
	st.local.u32 	[%rd4+28], %r1283;
	st.local.u32 	[%rd4+32], %r1284;
	st.local.u32 	[%rd4+36], %r1285;
	not.b32 	%r1286, %r845;
	add.s32 	%r1287, %r842, %r1286;
	mad.lo.s32 	%r1288, %r1287, 40, %r1274;
	ld.shared.v2.u32 	{%r1289, %r1290}, [%r1288];
	ld.shared.v2.u32 	{%r1291, %r1292}, [%r1288+8];
	ld.shared.v2.u32 	{%r1293, %r1294}, [%r1288+16];
	ld.shared.v2.u32 	{%r1295, %r1296}, [%r1288+24];
	ld.shared.v2.u32 	{%r1297, %r1298}, [%r1288+32];
	st.local.u32 	[%rd5], %r1289;
	st.local.u32 	[%rd5+4], %r1290;
	st.local.u32 	[%rd5+8], %r1291;
	st.local.u32 	[%rd5+12], %r1292;
	st.local.u32 	[%rd5+16], %r1293;
	st.local.u32 	[%rd5+20], %r1294;
	st.local.u32 	[%rd5+24], %r1295;
	st.local.u32 	[%rd5+28], %r1296;
	st.local.u32 	[%rd5+32], %r1297;
	st.local.u32 	[%rd5+36], %r1298;
	mov.b32 	%r1992, 0;
$L__BB5_194:
	mul.wide.u32 	%rd74, %r1992, 4;
	add.s64 	%rd75, %rd5, %rd74;
	ld.local.u32 	%r847, [%rd75];
	add.s64 	%rd76, %rd4, %rd74;
	ld.local.u32 	%r848, [%rd76];
	setp.lt.s32 	%p145, %r847, %r848;
	mov.u32 	%r1990, %r845;
	@%p145 bra 	$L__BB5_196;
	setp.le.s32 	%p146, %r847, %r848;
	add.s32 	%r849, %r1992, 1;
	setp.lt.u32 	%p147, %r1992, 9;
	and.pred  	%p148, %p146, %p147;
	mov.u32 	%r1992, %r849;
	mov.u32 	%r1990, %r843;
	@%p148 bra 	$L__BB5_194;
$L__BB5_196:
	setp.lt.s32 	%p149, %r847, %r848;
	add.s32 	%r1299, %r845, 1;
	selp.b32 	%r1994, %r1994, %r1299, %p149;
	setp.lt.s32 	%p150, %r1994, %r1990;
	@%p150 bra 	$L__BB5_193;
$L__BB5_197:
	add.s32 	%r853, %r1994, %r837;
	add.s32 	%r1300, %r838, %r836;
	sub.s32 	%r1301, %r1300, %r1994;
	mov.u32 	%r1302, _ZZN3cub18CUB_300001_SM_10006detail10merge_sort30DeviceMergeSortBlockSortKernelINS2_10policy_hubIN6thrust24THRUST_300001_SM_1000_NS6detail15normal_iteratorINS6_10device_ptrI8ColoringEEEEE9Policy600ESC_PNS0_8NullTypeESC_SG_jN4cuda3std3__44lessISA_EESA_SF_EEvbT0_T1_T2_T3_T4_PT6_PT7_T5_NS1_7vsmem_tEE19static_temp_storage;
	mad.lo.s32 	%r1303, %r853, 40, %r1302;
	ld.shared.v2.u32 	{%r854, %r855}, [%r1303];
	ld.shared.v2.u32 	{%r856, %r857}, [%r1303+8];
	ld.shared.v2.u32 	{%r858, %r859}, [%r1303+16];
	ld.shared.v2.u32 	{%r860, %r861}, [%r1303+24];
	ld.shared.v2.u32 	{%r862, %r863}, [%r1303+32];
	st.local.u32 	[%rd2], %r854;
	st.local.u32 	[%rd2+4], %r855;
	st.local.u32 	[%rd2+8], %r856;
	st.local.u32 	[%rd2+12], %r857;
	st.local.u32 	[%rd2+16], %r858;
	st.local.u32 	[%rd2+20], %r859;
	st.local.u32 	[%rd2+24], %r860;
	st.local.u32 	[%rd2+28], %r861;
	st.local.u32 	[%rd2+32], %r862;
	st.local.u32 	[%rd2+36], %r863;
	mad.lo.s32 	%r1304, %r1301, 40, %r1302;
	ld.shared.v2.u32 	{%r864, %r865}, [%r1304];
	ld.shared.v2.u32 	{%r866, %r867}, [%r1304+8];
	ld.shared.v2.u32 	{%r868, %r869}, [%r1304+16];
	ld.shared.v2.u32 	{%r870, %r871}, [%r1304+24];
	ld.shared.v2.u32 	{%r872, %r873}, [%r1304+32];
	st.local.u32 	[%rd3], %r864;
	st.local.u32 	[%rd3+4], %r865;
	st.local.u32 	[%rd3+8], %r866;
	st.local.u32 	[%rd3+12], %r867;
	st.local.u32 	[%rd3+16], %r868;
	st.local.u32 	[%rd3+20], %r869;
	st.local.u32 	[%rd3+24], %r870;
	st.local.u32 	[%rd3+28], %r871;
	st.local.u32 	[%rd3+32], %r872;
	st.local.u32 	[%rd3+36], %r873;
	setp.ge.s32 	%p151, %r1301, %r839;
	mov.u32 	%r1996, %r854;
	mov.u32 	%r1997, %r855;
	mov.u32 	%r1998, %r856;
	mov.u32 	%r1999, %r857;
	mov.u32 	%r2000, %r858;
	mov.u32 	%r2001, %r859;
	mov.u32 	%r2002, %r860;
	mov.u32 	%r2003, %r861;
	mov.u32 	%r2004, %r862;
	mov.u32 	%r2005, %r863;
	@%p151 bra 	$L__BB5_202;
	setp.ge.s32 	%p152, %r853, %r838;
	mov.u32 	%r1996, %r864;
	mov.u32 	%r1997, %r865;
	mov.u32 	%r1998, %r866;
	mov.u32 	%r1999, %r867;
	mov.u32 	%r2000, %r868;
	mov.u32 	%r2001, %r869;
	mov.u32 	%r2002, %r870;
	mov.u32 	%r2003, %r871;
	mov.u32 	%r2004, %r872;
	mov.u32 	%r2005, %r873;
	@%p152 bra 	$L__BB5_202;
	mov.b32 	%r1995, 0;
$L__BB5_200:
	mul.wide.u32 	%rd77, %r1995, 4;
	add.s64 	%rd78, %rd3, %rd77;
	ld.local.u32 	%r875, [%rd78];
	add.s64 	%rd79, %rd2, %rd77;
	ld.local.u32 	%r876, [%rd79];
	setp.lt.s32 	%p153, %r875, %r876;
	mov.u32 	%r1996, %r864;
	mov.u32 	%r1997, %r865;
	mov.u32 	%r1998, %r866;
	mov.u32 	%r1999, %r867;
	mov.u32 	%r2000, %r868;
	mov.u32 	%r2001, %r869;
	mov.u32 	%r2002, %r870;
	mov.u32 	%r2003, %r871;
	mov.u32 	%r2004, %r872;
	mov.u32 	%r2005, %r873;
	@%p153 bra 	$L__BB5_202;
	setp.le.s32 	%p154, %r875, %r876;
	add.s32 	%r877, %r1995, 1;
	setp.lt.u32 	%p155, %r1995, 9;
	and.pred  	%p156, %p154, %p155;
	mov.u32 	%r1995, %r877;
	mov.u32 	%r1996, %r854;
	mov.u32 	%r1997, %r855;
	mov.u32 	%r1998, %r856;
	mov.u32 	%r1999, %r857;
	mov.u32 	%r2000, %r858;
	mov.u32 	%r2001, %r859;
	mov.u32 	%r2002, %r860;
	mov.u32 	%r2003, %r861;
	mov.u32 	%r2004, %r862;
	mov.u32 	%r2005, %r863;
	@%p156 bra 	$L__BB5_200;
$L__BB5_202:
	ld.param.s8 	%rs2, [_ZN3cub18CUB_300001_SM_10006detail10merge_sort30DeviceMergeSortBlockSortKernelINS2_10policy_hubIN6thrust24THRUST_300001_SM_1000_NS6detail15normal_iteratorINS6_10device_ptrI8ColoringEEEEE9Policy600ESC_PNS0_8NullTypeESC_SG_jN4cuda3std3__44lessISA_EESA_SF_EEvbT0_T1_T2_T3_T4_PT6_PT7_T5_NS1_7vsmem_tE_param_0];
	bar.sync 	0;
	setp.eq.s16 	%p157, %rs2, 0;
	@%p157 bra 	$L__BB5_207;
	st.shared.v2.u32 	[%r463], {%r1996, %r1997};
	st.shared.v2.u32 	[%r463+8], {%r1998, %r1999};
	st.shared.v2.u32 	[%r463+16], {%r2000, %r2001};
	st.shared.v2.u32 	[%r463+24], {%r2002, %r2003};
	st.shared.v2.u32 	[%r463+32], {%r2004, %r2005};
	bar.warp.sync 	-1;
	ld.shared.v2.u32 	{%r889, %r888}, [%r463];
	ld.shared.v2.u32 	{%r891, %r890}, [%r463+8];
	ld.shared.v2.u32 	{%r893, %r892}, [%r463+16];
	ld.shared.v2.u32 	{%r895, %r894}, [%r463+24];
	ld.shared.v2.u32 	{%r897, %r896}, [%r463+32];
	setp.ne.s32 	%p158, %r439, 0;
	@%p158 bra 	$L__BB5_205;
	st.volatile.shared.u32 	[_ZZN3cub18CUB_300001_SM_10006detail10merge_sort30DeviceMergeSortBlockSortKernelINS2_10policy_hubIN6thrust24THRUST_300001_SM_1000_NS6detail15normal_iteratorINS6_10device_ptrI8ColoringEEEEE9Policy600ESC_PNS0_8NullTypeESC_SG_jN4cuda3std3__44lessISA_EESA_SF_EEvbT0_T1_T2_T3_T4_PT6_PT7_T5_NS1_7vsmem_tEE19static_temp_storage+10240], %r428;
$L__BB5_205:
	bar.sync 	0;
	ld.volatile.shared.u32 	%r1306, [_ZZN3cub18CUB_300001_SM_10006detail10merge_sort30DeviceMergeSortBlockSortKernelINS2_10policy_hubIN6thrust24THRUST_300001_SM_1000_NS6detail15normal_iteratorINS6_10device_ptrI8ColoringEEEEE9Policy600ESC_PNS0_8NullTypeESC_SG_jN4cuda3std3__44lessISA_EESA_SF_EEvbT0_T1_T2_T3_T4_PT6_PT7_T5_NS1_7vsmem_tEE19static_temp_storage+10240];
	cvt.u64.u32 	%rd80, %r441;
	add.s64 	%rd81, %rd14, %rd80;
	cvt.u64.u32 	%rd82, %r440;
	add.s64 	%rd83, %rd81, %rd82;
	mad.lo.s64 	%rd16, %rd83, 40, %rd11;
	setp.ge.s32 	%p159, %r442, %r1306;
	@%p159 bra 	$L__BB5_211;
	st.global.u32 	[%rd16], %r889;
	st.global.u32 	[%rd16+4], %r888;
	st.global.u32 	[%rd16+8], %r891;
	st.global.u32 	[%rd16+12], %r890;
	st.global.u32 	[%rd16+16], %r893;
	st.global.u32 	[%rd16+20], %r892;
	st.global.u32 	[%rd16+24], %r895;
	st.global.u32 	[%rd16+28], %r894;
	st.global.u32 	[%rd16+32], %r897;
	st.global.u32 	[%rd16+36], %r896;
	bra.uni 	$L__BB5_211;
$L__BB5_207:
	st.shared.v2.u32 	[%r463], {%r1996, %r1997};
	st.shared.v2.u32 	[%r463+8], {%r1998, %r1999};
	st.shared.v2.u32 	[%r463+16], {%r2000, %r2001};
	st.shared.v2.u32 	[%r463+24], {%r2002, %r2003};
	st.shared.v2.u32 	[%r463+32], {%r2004, %r2005};
	bar.warp.sync 	-1;
	ld.shared.v2.u32 	{%r899, %r898}, [%r463];
	ld.shared.v2.u32 	{%r901, %r900}, [%r463+8];
	ld.shared.v2.u32 	{%r903, %r902}, [%r463+16];
	ld.shared.v2.u32 	{%r905, %r904}, [%r463+24];
	ld.shared.v2.u32 	{%r907, %r906}, [%r463+32];
	setp.ne.s32 	%p160, %r439, 0;
	@%p160 bra 	$L__BB5_209;
	st.volatile.shared.u32 	[_ZZN3cub18CUB_300001_SM_10006detail10merge_sort30DeviceMergeSortBlockSortKernelINS2_10policy_hubIN6thrust24THRUST_300001_SM_1000_NS6detail15normal_iteratorINS6_10device_ptrI8ColoringEEEEE9Policy600ESC_PNS0_8NullTypeESC_SG_jN4cuda3std3__44lessISA_EESA_SF_EEvbT0_T1_T2_T3_T4_PT6_PT7_T5_NS1_7vsmem_tEE19static_temp_storage+10240], %r428;
$L__BB5_209:
	bar.sync 	0;
	ld.volatile.shared.u32 	%r1307, [_ZZN3cub18CUB_300001_SM_10006detail10merge_sort30DeviceMergeSortBlockSortKernelINS2_10policy_hubIN6thrust24THRUST_300001_SM_1000_NS6detail15normal_iteratorINS6_10device_ptrI8ColoringEEEEE9Policy600ESC_PNS0_8NullTypeESC_SG_jN4cuda3std3__44lessISA_EESA_SF_EEvbT0_T1_T2_T3_T4_PT6_PT7_T5_NS1_7vsmem_tEE19static_temp_storage+10240];
	cvt.u64.u32 	%rd84, %r442;
	add.s64 	%rd85, %rd84, %rd14;
	mad.lo.s64 	%rd17, %rd85, 40, %rd1;
	setp.ge.s32 	%p161, %r442, %r1307;
	@%p161 bra 	$L__BB5_211;
	st.global.u32 	[%rd17], %r899;
	st.global.u32 	[%rd17+4], %r898;
	st.global.u32 	[%rd17+8], %r901;
	st.global.u32 	[%rd17+12], %r900;
	st.global.u32 	[%rd17+16], %r903;
	st.global.u32 	[%rd17+20], %r902;
	st.global.u32 	[%rd17+24], %r905;
	st.global.u32 	[%rd17+28], %r904;
	st.global.u32 	[%rd17+32], %r907;
	st.global.u32 	[%rd17+36], %r906;
$L__BB5_211:
	ret;

}
	// .globl	_ZN3cub18CUB_300001_SM_10006detail10merge_sort30DeviceMergeSortPartitionKernelIN6thrust24THRUST_300001_SM_1000_NS6detail15normal_iteratorINS5_10device_ptrI8ColoringEEEEjN4cuda3std3__44lessIS9_EES9_EEvbT_PT2_T0_SK_PSK_T1_SK_i
.visible .entry _ZN3cub18CUB_300001_SM_10006detail10merge_sort30DeviceMergeSortPartitionKernelIN6thrust24THRUST_300001_SM_1000_NS6detail15normal_iteratorINS5_10device_ptrI8ColoringEEEEjN4cuda3std3__44lessIS9_EES9_EEvbT_PT2_T0_SK_PSK_T1_SK_i(
	.param .u8 _ZN3cub18CUB_300001_SM_10006detail10merge_sort30DeviceMergeSortPartitionKernelIN6thrust24THRUST_300001_SM_1000_NS6detail15normal_iteratorINS5_10device_ptrI8ColoringEEEEjN4cuda3std3__44lessIS9_EES9_EEvbT_PT2_T0_SK_PSK_T1_SK_i_param_0,
	.param .align 8 .b8 _ZN3cub18CUB_300001_SM_10006detail10merge_sort30DeviceMergeSortPartitionKernelIN6thrust24THRUST_300001_SM_1000_NS6detail15normal_iteratorINS5_10device_ptrI8ColoringEEEEjN4cuda3std3__44lessIS9_EES9_EEvbT_PT2_T0_SK_PSK_T1_SK_i_param_1[8],
	.param .u64 .ptr .align 1 _ZN3cub18CUB_300001_SM_10006detail10merge_sort30DeviceMergeSortPartitionKernelIN6thrust24THRUST_300001_SM_1000_NS6detail15normal_iteratorINS5_10device_ptrI8ColoringEEEEjN4cuda3std3__44lessIS9_EES9_EEvbT_PT2_T0_SK_PSK_T1_SK_i_param_2,
	.param .u32 _ZN3cub18CUB_300001_SM_10006detail10merge_sort30DeviceMergeSortPartitionKernelIN6thrust24THRUST_300001_SM_1000_NS6detail15normal_iteratorINS5_10device_ptrI8ColoringEEEEjN4cuda3std3__44lessIS9_EES9_EEvbT_PT2_T0_SK_PSK_T1_SK_i_param_3,
	.param .u32 _ZN3cub18CUB_300001_SM_10006detail10merge_sort30DeviceMergeSortPartitionKernelIN6thrust24THRUST_300001_SM_1000_NS6detail15normal_iteratorINS5_10device_ptrI8ColoringEEEEjN4cuda3std3__44lessIS9_EES9_EEvbT_PT2_T0_SK_PSK_T1_SK_i_param_4,
	.param .u64 .ptr .align 1 _ZN3cub18CUB_300001_SM_10006detail10merge_sort30DeviceMergeSortPartitionKernelIN6thrust24THRUST_300001_SM_1000_NS6detail15normal_iteratorINS5_10device_ptrI8ColoringEEEEjN4cuda3std3__44lessIS9_EES9_EEvbT_PT2_T0_SK_PSK_T1_SK_i_param_5,
	.param .align 1 .b8 _ZN3cub18CUB_300001_SM_10006detail10merge_sort30DeviceMergeSortPartitionKernelIN6thrust24THRUST_300001_SM_1000_NS6detail15normal_iteratorINS5_10device_ptrI8ColoringEEEEjN4cuda3std3__44lessIS9_EES9_EEvbT_PT2_T0_SK_PSK_T1_SK_i_param_6[1],
	.param .u32 _ZN3cub18CUB_300001_SM_10006detail10merge_sort30DeviceMergeSortPartitionKernelIN6thrust24THRUST_300001_SM_1000_NS6detail15normal_iteratorINS5_10device_ptrI8ColoringEEEEjN4cuda3std3__44lessIS9_EES9_EEvbT_PT2_T0_SK_PSK_T1_SK_i_param_7,
	.param .u32 _ZN3cub18CUB_300001_SM_10006detail10merge_sort30DeviceMergeSortPartitionKernelIN6thrust24THRUST_300001_SM_1000_NS6detail15normal_iteratorINS5_10device_ptrI8ColoringEEEEjN4cuda3std3__44lessIS9_EES9_EEvbT_PT2_T0_SK_PSK_T1_SK_i_param_8
)
{
	.local .align 4 .b8 	__local_depot6[80];
	.reg .b64 	%SP;
	.reg .b64 	%SPL;
	.reg .pred 	%p<18>;
	.reg .b16 	%rs<2>;
	.reg .b32 	%r<124>;
	.reg .b64 	%rd<38>;

	mov.u64 	%SPL, __local_depot6;
	ld.param.u64 	%rd11, [_ZN3cub18CUB_300001_SM_10006detail10merge_sort30DeviceMergeSortPartitionKernelIN6thrust24THRUST_300001_SM_1000_NS6detail15normal_iteratorINS5_10device_ptrI8ColoringEEEEjN4cuda3std3__44lessIS9_EES9_EEvbT_PT2_T0_SK_PSK_T1_SK_i_param_1];
	ld.param.s8 	%rs1, [_ZN3cub18CUB_300001_SM_10006detail10merge_sort30DeviceMergeSortPartitionKernelIN6thrust24THRUST_300001_SM_1000_NS6detail15normal_iteratorINS5_10device_ptrI8ColoringEEEEjN4cuda3std3__44lessIS9_EES9_EEvbT_PT2_T0_SK_PSK_T1_SK_i_param_0];
	ld.param.u64 	%rd12, [_ZN3cub18CUB_300001_SM_10006detail10merge_sort30DeviceMergeSortPartitionKernelIN6thrust24THRUST_300001_SM_1000_NS6detail15normal_iteratorINS5_10device_ptrI8ColoringEEEEjN4cuda3std3__44lessIS9_EES9_EEvbT_PT2_T0_SK_PSK_T1_SK_i_param_2];
	ld.param.u32 	%r32, [_ZN3cub18CUB_300001_SM_10006detail10merge_sort30DeviceMergeSortPartitionKernelIN6thrust24THRUST_300001_SM_1000_NS6detail15normal_iteratorINS5_10device_ptrI8ColoringEEEEjN4cuda3std3__44lessIS9_EES9_EEvbT_PT2_T0_SK_PSK_T1_SK_i_param_3];
	ld.param.u32 	%r33, [_ZN3cub18CUB_300001_SM_10006detail10merge_sort30DeviceMergeSortPartitionKernelIN6thrust24THRUST_300001_SM_1000_NS6detail15normal_iteratorINS5_10device_ptrI8ColoringEEEEjN4cuda3std3__44lessIS9_EES9_EEvbT_PT2_T0_SK_PSK_T1_SK_i_param_4];
	ld.param.u64 	%rd13, [_ZN3cub18CUB_300001_SM_10006detail10merge_sort30DeviceMergeSortPartitionKernelIN6thrust24THRUST_300001_SM_1000_NS6detail15normal_iteratorINS5_10device_ptrI8ColoringEEEEjN4cuda3std3__44lessIS9_EES9_EEvbT_PT2_T0_SK_PSK_T1_SK_i_param_5];
	ld.param.u32 	%r34, [_ZN3cub18CUB_300001_SM_10006detail10merge_sort30DeviceMergeSortPartitionKernelIN6thrust24THRUST_300001_SM_1000_NS6detail15normal_iteratorINS5_10device_ptrI8ColoringEEEEjN4cuda3std3__44lessIS9_EES9_EEvbT_PT2_T0_SK_PSK_T1_SK_i_param_7];
	ld.param.u32 	%r35, [_ZN3cub18CUB_300001_SM_10006detail10merge_sort30DeviceMergeSortPartitionKernelIN6thrust24THRUST_300001_SM_1000_NS6detail15normal_iteratorINS5_10device_ptrI8ColoringEEEEjN4cuda3std3__44lessIS9_EES9_EEvbT_PT2_T0_SK_PSK_T1_SK_i_param_8];
	cvta.to.global.u64 	%rd1, %rd13;
	add.u64 	%rd2, %SPL, 0;
	add.u64 	%rd3, %SPL, 40;
	mov.u32 	%r36, %ntid.x;
	mov.u32 	%r37, %ctaid.x;
	mov.u32 	%r38, %tid.x;
	mad.lo.s32 	%r1, %r36, %r37, %r38;
	setp.ge.u32 	%p1, %r1, %r33;
	@%p1 bra 	$L__BB6_17;
	shr.u32 	%r39, %r34, 1;
	add.s32 	%r2, %r34, -1;
	neg.s32 	%r40, %r34;
	and.b32  	%r41, %r1, %r40;
	mul.lo.s32 	%r42, %r35, %r41;
	mul.lo.s32 	%r43, %r35, %r39;
	min.u32 	%r3, %r42, %r32;
	not.b32 	%r44, %r42;
	min.u32 	%r45, %r43, %r44;
	add.s32 	%r46, %r45, %r42;
	min.u32 	%r4, %r46, %r32;
	not.b32 	%r47, %r4;
	min.u32 	%r48, %r43, %r47;
	add.s32 	%r49, %r48, %r4;
	min.u32 	%r5, %r49, %r32;
	// begin inline asm
	griddepcontrol.wait;
	// end inline asm
	add.s32 	%r50, %r1, 1;
	setp.ne.s32 	%p2, %r50, %r33;
	@%p2 bra 	$L__BB6_3;
	mul.wide.u32 	%rd36, %r1, 4;
	add.s64 	%rd37, %rd1, %rd36;
	st.global.u32 	[%rd37], %r4;
	bra.uni 	$L__BB6_17;
$L__BB6_3:
	sub.s32 	%r51, %r5, %r3;
	and.b32  	%r52, %r2, %r1;
	mul.lo.s32 	%r53, %r52, %r35;
	min.u32 	%r6, %r53, %r51;
	setp.eq.s16 	%p3, %rs1, 0;
	@%p3 bra 	$L__BB6_10;
	sub.s32 	%r54, %r4, %r3;
	sub.s32 	%r55, %r5, %r4;
	max.u32 	%r56, %r6, %r55;
	sub.s32 	%r117, %r56, %r55;
	min.u32 	%r113, %r54, %r6;
	setp.ge.u32 	%p4, %r117, %r113;
	@%p4 bra 	$L__BB6_16;
	cvta.to.global.u64 	%rd5, %rd11;
	cvt.u64.u32 	%rd6, %r4;
	cvt.u64.u32 	%rd7, %r3;
$L__BB6_6:
	mov.u32 	%r9, %r113;
	sub.s32 	%r58, %r9, %r117;
	shr.u32 	%r59, %r58, 1;
	add.s32 	%r11, %r59, %r117;
	cvt.u64.u32 	%rd16, %r11;
	add.s64 	%rd17, %rd16, %rd7;
	mad.lo.s64 	%rd18, %rd17, 40, %rd5;
	ld.global.u32 	%r60, [%rd18];
	ld.global.u32 	%r61, [%rd18+4];
	ld.global.u32 	%r62, [%rd18+8];
	ld.global.u32 	%r63, [%rd18+12];
	ld.global.u32 	%r64, [%rd18+16];
	ld.global.u32 	%r65, [%rd18+20];
	ld.global.u32 	%r66, [%rd18+24];
	ld.global.u32 	%r67, [%rd18+28];
	ld.global.u32 	%r68, [%rd18+32];
	ld.global.u32 	%r69, [%rd18+36];
	st.local.u32 	[%rd2], %r60;
	st.local.u32 	[%rd2+4], %r61;
	st.local.u32 	[%rd2+8], %r62;
	st.local.u32 	[%rd2+12], %r63;
	st.local.u32 	[%rd2+16], %r64;
	st.local.u32 	[%rd2+20], %r65;
	st.local.u32 	[%rd2+24], %r66;
	st.local.u32 	[%rd2+28], %r67;
	st.local.u32 	[%rd2+32], %r68;
	st.local.u32 	[%rd2+36], %r69;
	not.b32 	%r70, %r11;
	add.s32 	%r71, %r6, %r70;
	cvt.u64.u32 	%rd19, %r71;
	add.s64 	%rd20, %rd19, %rd6;
	mad.lo.s64 	%rd21, %rd20, 40, %rd5;
	ld.global.u32 	%r72, [%rd21];
	ld.global.u32 	%r73, [%rd21+4];
	ld.global.u32 	%r74, [%rd21+8];
	ld.global.u32 	%r75, [%rd21+12];
	ld.global.u32 	%r76, [%rd21+16];
	ld.global.u32 	%r77, [%rd21+20];
	ld.global.u32 	%r78, [%rd21+24];
	ld.global.u32 	%r79, [%rd21+28];
	ld.global.u32 	%r80, [%rd21+32];
	ld.global.u32 	%r81, [%rd21+36];
	st.local.u32 	[%rd3], %r72;
	st.local.u32 	[%rd3+4], %r73;
	st.local.u32 	[%rd3+8], %r74;
	st.local.u32 	[%rd3+12], %r75;
	st.local.u32 	[%rd3+16], %r76;
	st.local.u32 	[%rd3+20], %r77;
	st.local.u32 	[%rd3+24], %r78;
	st.local.u32 	[%rd3+28], %r79;
	st.local.u32 	[%rd3+32], %r80;
	st.local.u32 	[%rd3+36], %r81;
	mov.b32 	%r115, 0;
$L__BB6_7:
	mul.wide.u32 	%rd22, %r115, 4;
	add.s64 	%rd23, %rd3, %rd22;
	ld.local.u32 	%r13, [%rd23];
	add.s64 	%rd24, %rd2, %rd22;
	ld.local.u32 	%r14, [%rd24];
	setp.lt.s32 	%p5, %r13, %r14;
	mov.u32 	%r113, %r11;
	@%p5 bra 	$L__BB6_9;
	setp.le.s32 	%p6, %r13, %r14;
	add.s32 	%r15, %r115, 1;
	setp.lt.u32 	%p7, %r115, 9;
	and.pred  	%p8, %p6, %p7;
	mov.u32 	%r115, %r15;
	mov.u32 	%r113, %r9;
	@%p8 bra 	$L__BB6_7;
$L__BB6_9:
	setp.lt.s32 	%p9, %r13, %r14;
	add.s32 	%r82, %r11, 1;
	selp.b32 	%r117, %r117, %r82, %p9;
	setp.lt.u32 	%p10, %r117, %r113;
	@%p10 bra 	$L__BB6_6;
	bra.uni 	$L__BB6_16;
$L__BB6_10:
	sub.s32 	%r83, %r4, %r3;
	sub.s32 	%r84, %r5, %r4;
	max.u32 	%r85, %r6, %r84;
	sub.s32 	%r117, %r85, %r84;
	min.u32 	%r118, %r83, %r6;
	setp.ge.u32 	%p11, %r117, %r118;
	@%p11 bra 	$L__BB6_16;
	cvta.to.global.u64 	%rd8, %rd12;
	cvt.u64.u32 	%rd9, %r4;
	cvt.u64.u32 	%rd10, %r3;
$L__BB6_12:
	mov.u32 	%r21, %r118;
	sub.s32 	%r87, %r21, %r117;
	shr.u32 	%r88, %r87, 1;
	add.s32 	%r23, %r88, %r117;
	cvt.u64.u32 	%rd25, %r23;
	add.s64 	%rd26, %rd25, %rd10;
	mad.lo.s64 	%rd27, %rd26, 40, %rd8;
	ld.global.u32 	%r89, [%rd27];
	ld.global.u32 	%r90, [%rd27+4];
	ld.global.u32 	%r91, [%rd27+8];
	ld.global.u32 	%r92, [%rd27+12];
	ld.global.u32 	%r93, [%rd27+16];
	ld.global.u32 	%r94, [%rd27+20];
	ld.global.u32 	%r95, [%rd27+24];
	ld.global.u32 	%r96, [%rd27+28];
	ld.global.u32 	%r97, [%rd27+32];
	ld.global.u32 	%r98, [%rd27+36];
	st.local.u32 	[%rd2], %r89;
	st.local.u32 	[%rd2+4], %r90;
	st.local.u32 	[%rd2+8], %r91;
	st.local.u32 	[%rd2+12], %r92;
	st.local.u32 	[%rd2+16], %r93;
	st.local.u32 	[%rd2+20], %r94;
	st.local.u32 	[%rd2+24], %r95;
	st.local.u32 	[%rd2+28], %r96;
	st.local.u32 	[%rd2+32], %r97;
	st.local.u32 	[%rd2+36], %r98;
	not.b32 	%r99, %r23;
	add.s32 	%r100, %r6, %r99;
	cvt.u64.u32 	%rd28, %r100;
	add.s64 	%rd29, %rd28, %rd9;
	mad.lo.s64 	%rd30, %rd29, 40, %rd8;
	ld.global.u32 	%r101, [%rd30];
	ld.global.u32 	%r102, [%rd30+4];
	ld.global.u32 	%r103, [%rd30+8];
	ld.global.u32 	%r104, [%rd30+12];
	ld.global.u32 	%r105, [%rd30+16];
	ld.global.u32 	%r106, [%rd30+20];
	ld.global.u32 	%r107, [%rd30+24];
	ld.global.u32 	%r108, [%rd30+28];
	ld.global.u32 	%r109, [%rd30+32];
	ld.global.u32 	%r110, [%rd30+36];
	st.local.u32 	[%rd3], %r101;
	st.local.u32 	[%rd3+4], %r102;
	st.local.u32 	[%rd3+8], %r103;
	st.local.u32 	[%rd3+12], %r104;
	st.local.u32 	[%rd3+16], %r105;
	st.local.u32 	[%rd3+20], %r106;
	st.local.u32 	[%rd3+24], %r107;
	st.local.u32 	[%rd3+28], %r108;
	st.local.u32 	[%rd3+32], %r109;
	st.local.u32 	[%rd3+36], %r110;
	mov.b32 	%r120, 0;
$L__BB6_13:
	mul.wide.u32 	%rd31, %r120, 4;
	add.s64 	%rd32, %rd3, %rd31;
	ld.local.u32 	%r25, [%rd32];
	add.s64 	%rd33, %rd2, %rd31;
	ld.local.u32 	%r26, [%rd33];
	setp.lt.s32 	%p12, %r25, %r26;
	mov.u32 	%r118, %r23;
	@%p12 bra 	$L__BB6_15;
	setp.le.s32 	%p13, %r25, %r26;
	add.s32 	%r27, %r120, 1;
	setp.lt.u32 	%p14, %r120, 9;
	and.pred  	%p15, %p13, %p14;
	mov.u32 	%r120, %r27;
	mov.u32 	%r118, %r21;
	@%p15 bra 	$L__BB6_13;
$L__BB6_15:
	setp.lt.s32 	%p16, %r25, %r26;
	add.s32 	%r111, %r23, 1;
	selp.b32 	%r117, %r117, %r111, %p16;
	setp.lt.u32 	%p17, %r117, %r118;
	@%p17 bra 	$L__BB6_12;
$L__BB6_16:
	add.s32 	%r112, %r117, %r3;
	mul.wide.u32 	%rd34, %r1, 4;
	add.s64 	%rd35, %rd1, %rd34;
	st.global.u32 	[%rd35], %r112;
$L__BB6_17:
	ret;

}
	// .globl	_ZN3cub18CUB_300001_SM_10006detail10merge_sort26DeviceMergeSortMergeKernelINS2_10policy_hubIN6thrust24THRUST_300001_SM_1000_NS6detail15normal_iteratorINS6_10device_ptrI8ColoringEEEEE9Policy600ESC_PNS0_8NullTypeESC_SG_jN4cuda3std3__44lessISA_EESA_SF_EEvbT2_T3_T4_PT6_PT7_T5_PSO_SO_NS1_7vsmem_tE
.visible .entry _ZN3cub18CUB_300001_SM_10006detail10merge_sort26DeviceMergeSortMergeKernelINS2_10policy_hubIN6thrust24THRUST_300001_SM_1000_NS6detail15normal_iteratorINS6_10device_ptrI8ColoringEEEEE9Policy600ESC_PNS0_8NullTypeESC_SG_jN4cuda3std3__44lessISA_EESA_SF_EEvbT2_T3_T4_PT6_PT7_T5_PSO_SO_NS1_7vsmem_tE(
	.param .u8 _ZN3cub18CUB_300001_SM_10006detail10merge_sort26DeviceMergeSortMergeKernelINS2_10policy_hubIN6thrust24THRUST_300001_SM_1000_NS6detail15normal_iteratorINS6_10device_ptrI8ColoringEEEEE9Policy600ESC_PNS0_8NullTypeESC_SG_jN4cuda3std3__44lessISA_EESA_SF_EEvbT2_T3_T4_PT6_PT7_T5_PSO_SO_NS1_7vsmem_tE_param_0,
	.param .align 8 .b8 _ZN3cub18CUB_300001_SM_10006detail10merge_sort26DeviceMergeSortMergeKernelINS2_10policy_hubIN6thrust24THRUST_300001_SM_1000_NS6detail15normal_iteratorINS6_10device_ptrI8ColoringEEEEE9Policy600ESC_PNS0_8NullTypeESC_SG_jN4cuda3std3__44lessISA_EESA_SF_EEvbT2_T3_T4_PT6_PT7_T5_PSO_SO_NS1_7vsmem_tE_param_1[8],
	.param .u64 .ptr .align 1 _ZN3cub18CUB_300001_SM_10006detail10merge_sort26DeviceMergeSortMergeKernelINS2_10policy_hubIN6thrust24THRUST_300001_SM_1000_NS6detail15normal_iteratorINS6_10device_ptrI8ColoringEEEEE9Policy600ESC_PNS0_8NullTypeESC_SG_jN4cuda3std3__44lessISA_EESA_SF_EEvbT2_T3_T4_PT6_PT7_T5_PSO_SO_NS1_7vsmem_tE_param_2,
	.param .u32 _ZN3cub18CUB_300001_SM_10006detail10merge_sort26DeviceMergeSortMergeKernelINS2_10policy_hubIN6thrust24THRUST_300001_SM_1000_NS6detail15normal_iteratorINS6_10device_ptrI8ColoringEEEEE9Policy600ESC_PNS0_8NullTypeESC_SG_jN4cuda3std3__44lessISA_EESA_SF_EEvbT2_T3_T4_PT6_PT7_T5_PSO_SO_NS1_7vsmem_tE_param_3,
	.param .u64 .ptr .align 1 _ZN3cub18CUB_300001_SM_10006detail10merge_sort26DeviceMergeSortMergeKernelINS2_10policy_hubIN6thrust24THRUST_300001_SM_1000_NS6detail15normal_iteratorINS6_10device_ptrI8ColoringEEEEE9Policy600ESC_PNS0_8NullTypeESC_SG_jN4cuda3std3__44lessISA_EESA_SF_EEvbT2_T3_T4_PT6_PT7_T5_PSO_SO_NS1_7vsmem_tE_param_4,
	.param .u64 .ptr .align 1 _ZN3cub18CUB_300001_SM_10006detail10merge_sort26DeviceMergeSortMergeKernelINS2_10policy_hubIN6thrust24THRUST_300001_SM_1000_NS6detail15normal_iteratorINS6_10device_ptrI8ColoringEEEEE9Policy600ESC_PNS0_8NullTypeESC_SG_jN4cuda3std3__44lessISA_EESA_SF_EEvbT2_T3_T4_PT6_PT7_T5_PSO_SO_NS1_7vsmem_tE_param_5,
	.param .align 1 .b8 _ZN3cub18CUB_300001_SM_10006detail10merge_sort26DeviceMergeSortMergeKernelINS2_10policy_hubIN6thrust24THRUST_300001_SM_1000_NS6detail15normal_iteratorINS6_10device_ptrI8ColoringEEEEE9Policy600ESC_PNS0_8NullTypeESC_SG_jN4cuda3std3__44lessISA_EESA_SF_EEvbT2_T3_T4_PT6_PT7_T5_PSO_SO_NS1_7vsmem_tE_param_6[1],
	.param .u64 .ptr .align 1 _ZN3cub18CUB_300001_SM_10006detail10merge_sort26DeviceMergeSortMergeKernelINS2_10policy_hubIN6thrust24THRUST_300001_SM_1000_NS6detail15normal_iteratorINS6_10device_ptrI8ColoringEEEEE9Policy600ESC_PNS0_8NullTypeESC_SG_jN4cuda3std3__44lessISA_EESA_SF_EEvbT2_T3_T4_PT6_PT7_T5_PSO_SO_NS1_7vsmem_tE_param_7,
	.param .u32 _ZN3cub18CUB_300001_SM_10006detail10merge_sort26DeviceMergeSortMergeKernelINS2_10policy_hubIN6thrust24THRUST_300001_SM_1000_NS6detail15normal_iteratorINS6_10device_ptrI8ColoringEEEEE9Policy600ESC_PNS0_8NullTypeESC_SG_jN4cuda3std3__44lessISA_EESA_SF_EEvbT2_T3_T4_PT6_PT7_T5_PSO_SO_NS1_7vsmem_tE_param_8,
	.param .align 8 .b8 _ZN3cub18CUB_300001_SM_10006detail10merge_sort26DeviceMergeSortMergeKernelINS2_10policy_hubIN6thrust24THRUST_300001_SM_1000_NS6detail15normal_iteratorINS6_10device_ptrI8ColoringEEEEE9Policy600ESC_PNS0_8NullTypeESC_SG_jN4cuda3std3__44lessISA_EESA_SF_EEvbT2_T3_T4_PT6_PT7_T5_PSO_SO_NS1_7vsmem_tE_param_9[8]
)
.maxntid 256
{
	.local .align 4 .b8 	__local_depot7[80];
	.reg .b64 	%SP;
	.reg .b64 	%SPL;
	.reg .pred 	%p<48>;
	.reg .b16 	%rs<6>;
	.reg .b32 	%r<470>;
	.reg .b64 	%rd<103>;
	// demoted variable
	.shared .align 16 .b8 _ZZN3cub18CUB_300001_SM_10006detail10merge_sort26DeviceMergeSortMergeKernelINS2_10policy_hubIN6thrust24THRUST_300001_SM_1000_NS6detail15normal_iteratorINS6_10device_ptrI8ColoringEEEEE9Policy600ESC_PNS0_8NullTypeESC_SG_jN4cuda3std3__44lessISA_EESA_SF_EEvbT2_T3_T4_PT6_PT7_T5_PSO_SO_NS1_7vsmem_tEE19static_temp_storage[10288];
	mov.u64 	%SPL, __local_depot7;
	ld.param.u64 	%rd13, [_ZN3cub18CUB_300001_SM_10006detail10merge_sort26DeviceMergeSortMergeKernelINS2_10policy_hubIN6thrust24THRUST_300001_SM_1000_NS6detail15normal_iteratorINS6_10device_ptrI8ColoringEEEEE9Policy600ESC_PNS0_8NullTypeESC_SG_jN4cuda3std3__44lessISA_EESA_SF_EEvbT2_T3_T4_PT6_PT7_T5_PSO_SO_NS1_7vsmem_tE_param_1];
	ld.param.u32 	%r239, [_ZN3cub18CUB_300001_SM_10006detail10merge_sort26DeviceMergeSortMergeKernelINS2_10policy_hubIN6thrust24THRUST_300001_SM_1000_NS6detail15normal_iteratorINS6_10device_ptrI8ColoringEEEEE9Policy600ESC_PNS0_8NullTypeESC_SG_jN4cuda3std3__44lessISA_EESA_SF_EEvbT2_T3_T4_PT6_PT7_T5_PSO_SO_NS1_7vsmem_tE_param_3];
	ld.param.u64 	%rd12, [_ZN3cub18CUB_300001_SM_10006detail10merge_sort26DeviceMergeSortMergeKernelINS2_10policy_hubIN6thrust24THRUST_300001_SM_1000_NS6detail15normal_iteratorINS6_10device_ptrI8ColoringEEEEE9Policy600ESC_PNS0_8NullTypeESC_SG_jN4cuda3std3__44lessISA_EESA_SF_EEvbT2_T3_T4_PT6_PT7_T5_PSO_SO_NS1_7vsmem_tE_param_4];
	ld.param.u64 	%rd14, [_ZN3cub18CUB_300001_SM_10006detail10merge_sort26DeviceMergeSortMergeKernelINS2_10policy_hubIN6thrust24THRUST_300001_SM_1000_NS6detail15normal_iteratorINS6_10device_ptrI8ColoringEEEEE9Policy600ESC_PNS0_8NullTypeESC_SG_jN4cuda3std3__44lessISA_EESA_SF_EEvbT2_T3_T4_PT6_PT7_T5_PSO_SO_NS1_7vsmem_tE_param_7];
	ld.param.u32 	%r240, [_ZN3cub18CUB_300001_SM_10006detail10merge_sort26DeviceMergeSortMergeKernelINS2_10policy_hubIN6thrust24THRUST_300001_SM_1000_NS6detail15normal_iteratorINS6_10device_ptrI8ColoringEEEEE9Policy600ESC_PNS0_8NullTypeESC_SG_jN4cuda3std3__44lessISA_EESA_SF_EEvbT2_T3_T4_PT6_PT7_T5_PSO_SO_NS1_7vsmem_tE_param_8];
	cvta.to.global.u64 	%rd1, %rd12;
	cvta.to.global.u64 	%rd2, %rd14;
	add.u64 	%rd3, %SPL, 0;
	add.u64 	%rd4, %SPL, 40;
	cvta.to.global.u64 	%rd5, %rd13;
	mov.u32 	%r1, %ctaid.x;
	mov.u32 	%r241, %nctaid.x;
	mov.u32 	%r2, %tid.x;
	add.s32 	%r242, %r241, -1;
	setp.ge.u32 	%p1, %r1, %r242;
	@%p1 bra 	$L__BB7_22;
	ld.param.s8 	%rs4, [_ZN3cub18CUB_300001_SM_10006detail10merge_sort26DeviceMergeSortMergeKernelINS2_10policy_hubIN6thrust24THRUST_300001_SM_1000_NS6detail15normal_iteratorINS6_10device_ptrI8ColoringEEEEE9Policy600ESC_PNS0_8NullTypeESC_SG_jN4cuda3std3__44lessISA_EESA_SF_EEvbT2_T3_T4_PT6_PT7_T5_PSO_SO_NS1_7vsmem_tE_param_0];
	mul.wide.u32 	%rd58, %r1, 4;
	add.s64 	%rd59, %rd2, %rd58;
	ld.global.u32 	%r324, [%rd59];
	ld.global.u32 	%r325, [%rd59+4];
	neg.s32 	%r326, %r240;
	and.b32  	%r327, %r1, %r326;
	shl.b32 	%r3, %r327, 8;
	shl.b32 	%r328, %r240, 7;
	and.b32  	%r4, %r328, -256;
	sub.s32 	%r329, %r1, %r327;
	shl.b32 	%r330, %r329, 8;
	sub.s32 	%r5, %r324, %r3;
	sub.s32 	%r331, %r325, %r3;
	sub.s32 	%r332, %r239, %r3;
	max.u32 	%r333, %r332, %r4;
	sub.s32 	%r334, %r333, %r4;
	sub.s32 	%r335, %r330, %r5;
	min.u32 	%r6, %r335, %r334;
	setp.eq.s32 	%p28, %r330, -256;
	selp.b32 	%r336, 255, 256, %p28;
	add.s32 	%r337, %r336, %r330;
	sub.s32 	%r338, %r337, %r331;
	or.b32  	%r339, %r1, %r326;
	setp.eq.s32 	%p29, %r339, -1;
	min.u32 	%r340, %r4, %r332;
	selp.b32 	%r341, %r340, %r331, %p29;
	selp.b32 	%r342, %r4, %r338, %p29;
	min.u32 	%r7, %r342, %r334;
	sub.s32 	%r8, %r341, %r5;
	// begin inline asm
	griddepcontrol.wait;
	// end inline asm
	setp.eq.s16 	%p30, %rs4, 0;
	@%p30 bra 	$L__BB7_5;
	cvt.u64.u32 	%rd6, %r3;
	setp.ge.s32 	%p31, %r2, %r8;
	@%p31 bra 	$L__BB7_4;
	cvt.u64.u32 	%rd67, %r5;
	cvt.u64.u32 	%rd68, %r2;
	add.s64 	%rd69, %rd6, %rd68;
	add.s64 	%rd70, %rd69, %rd67;
	mad.lo.s64 	%rd71, %rd70, 40, %rd5;
	ld.global.u32 	%r427, [%rd71];
	ld.global.u32 	%r426, [%rd71+4];
	ld.global.u32 	%r425, [%rd71+8];
	ld.global.u32 	%r424, [%rd71+12];
	ld.global.u32 	%r423, [%rd71+16];
	ld.global.u32 	%r422, [%rd71+20];
	ld.global.u32 	%r421, [%rd71+24];
	ld.global.u32 	%r420, [%rd71+28];
	ld.global.u32 	%r419, [%rd71+32];
	ld.global.u32 	%r418, [%rd71+36];
	bra.uni 	$L__BB7_8;
$L__BB7_4:
	sub.s32 	%r343, %r2, %r8;
	cvt.s64.s32 	%rd60, %r343;
	cvt.u64.u32 	%rd61, %r6;
	cvt.u64.u32 	%rd62, %r4;
	add.s64 	%rd63, %rd6, %rd62;
	add.s64 	%rd64, %rd63, %rd61;
	add.s64 	%rd65, %rd64, %rd60;
	mad.lo.s64 	%rd66, %rd65, 40, %rd5;
	ld.global.u32 	%r427, [%rd66];
	ld.global.u32 	%r426, [%rd66+4];
	ld.global.u32 	%r425, [%rd66+8];
	ld.global.u32 	%r424, [%rd66+12];
	ld.global.u32 	%r423, [%rd66+16];
	ld.global.u32 	%r422, [%rd66+20];
	ld.global.u32 	%r421, [%rd66+24];
	ld.global.u32 	%r420, [%rd66+28];
	ld.global.u32 	%r419, [%rd66+32];
	ld.global.u32 	%r418, [%rd66+36];
	bra.uni 	$L__BB7_8;
$L__BB7_5:
	cvt.u64.u32 	%rd7, %r3;
	setp.ge.s32 	%p32, %r2, %r8;
	@%p32 bra 	$L__BB7_7;
	cvt.u64.u32 	%rd79, %r5;
	cvt.u64.u32 	%rd80, %r2;
	add.s64 	%rd81, %rd7, %rd80;
	add.s64 	%rd82, %rd81, %rd79;
	mad.lo.s64 	%rd83, %rd82, 40, %rd1;
	ld.global.u32 	%r427, [%rd83];
	ld.global.u32 	%r426, [%rd83+4];
	ld.global.u32 	%r425, [%rd83+8];
	ld.global.u32 	%r424, [%rd83+12];
	ld.global.u32 	%r423, [%rd83+16];
	ld.global.u32 	%r422, [%rd83+20];
	ld.global.u32 	%r421, [%rd83+24];
	ld.global.u32 	%r420, [%rd83+28];
	ld.global.u32 	%r419, [%rd83+32];
	ld.global.u32 	%r418, [%rd83+36];
	bra.uni 	$L__BB7_8;
$L__BB7_7:
	sub.s32 	%r344, %r2, %r8;
	cvt.s64.s32 	%rd72, %r344;
	cvt.u64.u32 	%rd73, %r6;
	cvt.u64.u32 	%rd74, %r4;
	add.s64 	%rd75, %rd7, %rd74;
	add.s64 	%rd76, %rd75, %rd73;
	add.s64 	%rd77, %rd76, %rd72;
	mad.lo.s64 	%rd78, %rd77, 40, %rd1;
	ld.global.u32 	%r427, [%rd78];
	ld.global.u32 	%r426, [%rd78+4];
	ld.global.u32 	%r425, [%rd78+8];
	ld.global.u32 	%r424, [%rd78+12];
	ld.global.u32 	%r423, [%rd78+16];
	ld.global.u32 	%r422, [%rd78+20];
	ld.global.u32 	%r421, [%rd78+24];
	ld.global.u32 	%r420, [%rd78+28];
	ld.global.u32 	%r419, [%rd78+32];
	ld.global.u32 	%r418, [%rd78+36];
$L__BB7_8:
	sub.s32 	%r345, %r7, %r6;
	mov.u32 	%r346, _ZZN3cub18CUB_300001_SM_10006detail10merge_sort26DeviceMergeSortMergeKernelINS2_10policy_hubIN6thrust24THRUST_300001_SM_1000_NS6detail15normal_iteratorINS6_10device_ptrI8ColoringEEEEE9Policy600ESC_PNS0_8NullTypeESC_SG_jN4cuda3std3__44lessISA_EESA_SF_EEvbT2_T3_T4_PT6_PT7_T5_PSO_SO_NS1_7vsmem_tEE19static_temp_storage;
	mad.lo.s32 	%r347, %r2, 40, %r346;
	st.shared.v2.u32 	[%r347], {%r427, %r426};
	st.shared.v2.u32 	[%r347+8], {%r425, %r424};
	st.shared.v2.u32 	[%r347+16], {%r423, %r422};
	st.shared.v2.u32 	[%r347+24], {%r421, %r420};
	st.shared.v2.u32 	[%r347+32], {%r419, %r418};
	bar.sync 	0;
	// begin inline asm
	griddepcontrol.launch_dependents;
	// end inline asm
	add.s32 	%r59, %r345, %r8;
	min.s32 	%r60, %r2, %r59;
	setp.lt.s32 	%p33, %r60, %r345;
	sub.s32 	%r348, %r60, %r345;
	selp.b32 	%r432, 0, %r348, %p33;
	min.s32 	%r428, %r8, %r60;
	setp.ge.s32 	%p34, %r432, %r428;
	@%p34 bra 	$L__BB7_14;
	add.s32 	%r63, %r60, %r8;
$L__BB7_10:
	mov.u32 	%r64, %r428;
	sub.s32 	%r350, %r64, %r432;
	shr.u32 	%r351, %r350, 31;
	add.s32 	%r352, %r350, %r351;
	shr.s32 	%r353, %r352, 1;
	add.s32 	%r66, %r353, %r432;
	mad.lo.s32 	%r355, %r66, 40, %r346;
	ld.shared.v2.u32 	{%r356, %r357}, [%r355];
	ld.shared.v2.u32 	{%r358, %r359}, [%r355+8];
	ld.shared.v2.u32 	{%r360, %r361}, [%r355+16];
	ld.shared.v2.u32 	{%r362, %r363}, [%r355+24];
	ld.shared.v2.u32 	{%r364, %r365}, [%r355+32];
	st.local.u32 	[%rd3], %r356;
	st.local.u32 	[%rd3+4], %r357;
	st.local.u32 	[%rd3+8], %r358;
	st.local.u32 	[%rd3+12], %r359;
	st.local.u32 	[%rd3+16], %r360;
	st.local.u32 	[%rd3+20], %r361;
	st.local.u32 	[%rd3+24], %r362;
	st.local.u32 	[%rd3+28], %r363;
	st.local.u32 	[%rd3+32], %r364;
	st.local.u32 	[%rd3+36], %r365;
	not.b32 	%r366, %r66;
	add.s32 	%r367, %r63, %r366;
	mad.lo.s32 	%r368, %r367, 40, %r346;
	ld.shared.v2.u32 	{%r369, %r370}, [%r368];
	ld.shared.v2.u32 	{%r371, %r372}, [%r368+8];
	ld.shared.v2.u32 	{%r373, %r374}, [%r368+16];
	ld.shared.v2.u32 	{%r375, %r376}, [%r368+24];
	ld.shared.v2.u32 	{%r377, %r378}, [%r368+32];
	st.local.u32 	[%rd4], %r369;
	st.local.u32 	[%rd4+4], %r370;
	st.local.u32 	[%rd4+8], %r371;
	st.local.u32 	[%rd4+12], %r372;
	st.local.u32 	[%rd4+16], %r373;
	st.local.u32 	[%rd4+20], %r374;
	st.local.u32 	[%rd4+24], %r375;
	st.local.u32 	[%rd4+28], %r376;
	st.local.u32 	[%rd4+32], %r377;
	st.local.u32 	[%rd4+36], %r378;
	mov.b32 	%r430, 0;
$L__BB7_11:
	mul.wide.u32 	%rd84, %r430, 4;
	add.s64 	%rd85, %rd4, %rd84;
	ld.local.u32 	%r68, [%rd85];
	add.s64 	%rd86, %rd3, %rd84;
	ld.local.u32 	%r69, [%rd86];
	setp.lt.s32 	%p35, %r68, %r69;
	mov.u32 	%r428, %r66;
	@%p35 bra 	$L__BB7_13;
	setp.le.s32 	%p36, %r68, %r69;
	add.s32 	%r70, %r430, 1;
	setp.lt.u32 	%p37, %r430, 9;
	and.pred  	%p38, %p36, %p37;
	mov.u32 	%r430, %r70;
	mov.u32 	%r428, %r64;
	@%p38 bra 	$L__BB7_11;
$L__BB7_13:
	setp.lt.s32 	%p39, %r68, %r69;
	add.s32 	%r379, %r66, 1;
	selp.b32 	%r432, %r432, %r379, %p39;
	setp.lt.s32 	%p40, %r432, %r428;
	@%p40 bra 	$L__BB7_10;
$L__BB7_14:
	sub.s32 	%r380, %r60, %r432;
	add.s32 	%r381, %r380, %r8;
	mad.lo.s32 	%r383, %r432, 40, %r346;
	ld.shared.v2.u32 	{%r74, %r75}, [%r383];
	ld.shared.v2.u32 	{%r76, %r77}, [%r383+8];
	ld.shared.v2.u32 	{%r78, %r79}, [%r383+16];
	ld.shared.v2.u32 	{%r80, %r81}, [%r383+24];
	ld.shared.v2.u32 	{%r82, %r83}, [%r383+32];
	st.local.u32 	[%rd3], %r74;
	st.local.u32 	[%rd3+4], %r75;
	st.local.u32 	[%rd3+8], %r76;
	st.local.u32 	[%rd3+12], %r77;
	st.local.u32 	[%rd3+16], %r78;
	st.local.u32 	[%rd3+20], %r79;
	st.local.u32 	[%rd3+24], %r80;
	st.local.u32 	[%rd3+28], %r81;
	st.local.u32 	[%rd3+32], %r82;
	st.local.u32 	[%rd3+36], %r83;
	mad.lo.s32 	%r384, %r381, 40, %r346;
	ld.shared.v2.u32 	{%r84, %r85}, [%r384];
	ld.shared.v2.u32 	{%r86, %r87}, [%r384+8];
	ld.shared.v2.u32 	{%r88, %r89}, [%r384+16];
	ld.shared.v2.u32 	{%r90, %r91}, [%r384+24];
	ld.shared.v2.u32 	{%r92, %r93}, [%r384+32];
	st.local.u32 	[%rd4], %r84;
	st.local.u32 	[%rd4+4], %r85;
	st.local.u32 	[%rd4+8], %r86;
	st.local.u32 	[%rd4+12], %r87;
	st.local.u32 	[%rd4+16], %r88;
	st.local.u32 	[%rd4+20], %r89;
	st.local.u32 	[%rd4+24], %r90;
	st.local.u32 	[%rd4+28], %r91;
	st.local.u32 	[%rd4+32], %r92;
	st.local.u32 	[%rd4+36], %r93;
	setp.ge.s32 	%p41, %r381, %r59;
	mov.u32 	%r434, %r74;
	mov.u32 	%r435, %r75;
	mov.u32 	%r436, %r76;
	mov.u32 	%r437, %r77;
	mov.u32 	%r438, %r78;
	mov.u32 	%r439, %r79;
	mov.u32 	%r440, %r80;
	mov.u32 	%r441, %r81;
	mov.u32 	%r442, %r82;
	mov.u32 	%r443, %r83;
	@%p41 bra 	$L__BB7_19;
	setp.ge.s32 	%p42, %r432, %r8;
	mov.u32 	%r434, %r84;
	mov.u32 	%r435, %r85;
	mov.u32 	%r436, %r86;
	mov.u32 	%r437, %r87;
	mov.u32 	%r438, %r88;
	mov.u32 	%r439, %r89;
	mov.u32 	%r440, %r90;
	mov.u32 	%r441, %r91;
	mov.u32 	%r442, %r92;
	mov.u32 	%r443, %r93;
	@%p42 bra 	$L__BB7_19;
	mov.b32 	%r433, 0;
$L__BB7_17:
	mul.wide.u32 	%rd87, %r433, 4;
	add.s64 	%rd88, %rd4, %rd87;
	ld.local.u32 	%r95, [%rd88];
	add.s64 	%rd89, %rd3, %rd87;
	ld.local.u32 	%r96, [%rd89];
	setp.lt.s32 	%p43, %r95, %r96;
	mov.u32 	%r434, %r84;
	mov.u32 	%r435, %r85;
	mov.u32 	%r436, %r86;
	mov.u32 	%r437, %r87;
	mov.u32 	%r438, %r88;
	mov.u32 	%r439, %r89;
	mov.u32 	%r440, %r90;
	mov.u32 	%r441, %r91;
	mov.u32 	%r442, %r92;
	mov.u32 	%r443, %r93;
	@%p43 bra 	$L__BB7_19;
	setp.le.s32 	%p44, %r95, %r96;
	add.s32 	%r97, %r433, 1;
	setp.lt.u32 	%p45, %r433, 9;
	and.pred  	%p46, %p44, %p45;
	mov.u32 	%r433, %r97;
	mov.u32 	%r434, %r74;
	mov.u32 	%r435, %r75;
	mov.u32 	%r436, %r76;
	mov.u32 	%r437, %r77;
	mov.u32 	%r438, %r78;
	mov.u32 	%r439, %r79;
	mov.u32 	%r440, %r80;
	mov.u32 	%r441, %r81;
	mov.u32 	%r442, %r82;
	mov.u32 	%r443, %r83;
	@%p46 bra 	$L__BB7_17;
$L__BB7_19:
	ld.param.s8 	%rs5, [_ZN3cub18CUB_300001_SM_10006detail10merge_sort26DeviceMergeSortMergeKernelINS2_10policy_hubIN6thrust24THRUST_300001_SM_1000_NS6detail15normal_iteratorINS6_10device_ptrI8ColoringEEEEE9Policy600ESC_PNS0_8NullTypeESC_SG_jN4cuda3std3__44lessISA_EESA_SF_EEvbT2_T3_T4_PT6_PT7_T5_PSO_SO_NS1_7vsmem_tE_param_0];
	mov.u32 	%r108, %tid.x;
	mov.u32 	%r386, %ctaid.x;
	shl.b32 	%r109, %r386, 8;
	setp.eq.s16 	%p47, %rs5, 0;
	bar.sync 	0;
	@%p47 bra 	$L__BB7_21;
	ld.param.u64 	%rd102, [_ZN3cub18CUB_300001_SM_10006detail10merge_sort26DeviceMergeSortMergeKernelINS2_10policy_hubIN6thrust24THRUST_300001_SM_1000_NS6detail15normal_iteratorINS6_10device_ptrI8ColoringEEEEE9Policy600ESC_PNS0_8NullTypeESC_SG_jN4cuda3std3__44lessISA_EESA_SF_EEvbT2_T3_T4_PT6_PT7_T5_PSO_SO_NS1_7vsmem_tE_param_4];
	cvt.u64.u32 	%rd90, %r109;
	// begin inline asm
	mov.u32 %r387, %laneid;
	// end inline asm
	and.b32  	%r388, %r108, 992;
	add.s32 	%r389, %r387, %r388;
	mov.u32 	%r390, _ZZN3cub18CUB_300001_SM_10006detail10merge_sort26DeviceMergeSortMergeKernelINS2_10policy_hubIN6thrust24THRUST_300001_SM_1000_NS6detail15normal_iteratorINS6_10device_ptrI8ColoringEEEEE9Policy600ESC_PNS0_8NullTypeESC_SG_jN4cuda3std3__44lessISA_EESA_SF_EEvbT2_T3_T4_PT6_PT7_T5_PSO_SO_NS1_7vsmem_tEE19static_temp_storage;
	mad.lo.s32 	%r391, %r389, 40, %r390;
	st.shared.v2.u32 	[%r391], {%r434, %r435};
	st.shared.v2.u32 	[%r391+8], {%r436, %r437};
	st.shared.v2.u32 	[%r391+16], {%r438, %r439};
	st.shared.v2.u32 	[%r391+24], {%r440, %r441};
	st.shared.v2.u32 	[%r391+32], {%r442, %r443};
	bar.warp.sync 	-1;
	ld.shared.v2.u32 	{%r392, %r393}, [%r391];
	ld.shared.v2.u32 	{%r394, %r395}, [%r391+8];
	ld.shared.v2.u32 	{%r396, %r397}, [%r391+16];
	ld.shared.v2.u32 	{%r398, %r399}, [%r391+24];
	ld.shared.v2.u32 	{%r400, %r401}, [%r391+32];
	cvt.u64.u32 	%rd91, %r108;
	add.s64 	%rd92, %rd91, %rd90;
	cvta.to.global.u64 	%rd93, %rd102;
	mad.lo.s64 	%rd94, %rd92, 40, %rd93;
	st.global.u32 	[%rd94], %r392;
	st.global.u32 	[%rd94+4], %r393;
	st.global.u32 	[%rd94+8], %r394;
	st.global.u32 	[%rd94+12], %r395;
	st.global.u32 	[%rd94+16], %r396;
	st.global.u32 	[%rd94+20], %r397;
	st.global.u32 	[%rd94+24], %r398;
	st.global.u32 	[%rd94+28], %r399;
	st.global.u32 	[%rd94+32], %r400;
	st.global.u32 	[%rd94+36], %r401;
	bra.uni 	$L__BB7_51;
$L__BB7_21:
	cvt.u64.u32 	%rd95, %r109;
	// begin inline asm
	mov.u32 %r402, %laneid;
	// end inline asm
	and.b32  	%r403, %r108, 992;
	add.s32 	%r404, %r402, %r403;
	mov.u32 	%r405, _ZZN3cub18CUB_300001_SM_10006detail10merge_sort26DeviceMergeSortMergeKernelINS2_10policy_hubIN6thrust24THRUST_300001_SM_1000_NS6detail15normal_iteratorINS6_10device_ptrI8ColoringEEEEE9Policy600ESC_PNS0_8NullTypeESC_SG_jN4cuda3std3__44lessISA_EESA_SF_EEvbT2_T3_T4_PT6_PT7_T5_PSO_SO_NS1_7vsmem_tEE19static_temp_storage;
	mad.lo.s32 	%r406, %r404, 40, %r405;
	st.shared.v2.u32 	[%r406], {%r434, %r435};
	st.shared.v2.u32 	[%r406+8], {%r436, %r437};
	st.shared.v2.u32 	[%r406+16], {%r438, %r439};
	st.shared.v2.u32 	[%r406+24], {%r440, %r441};
	st.shared.v2.u32 	[%r406+32], {%r442, %r443};
	bar.warp.sync 	-1;
	ld.shared.v2.u32 	{%r407, %r408}, [%r406];
	ld.shared.v2.u32 	{%r409, %r410}, [%r406+8];
	ld.shared.v2.u32 	{%r411, %r412}, [%r406+16];
	ld.shared.v2.u32 	{%r413, %r414}, [%r406+24];
	ld.shared.v2.u32 	{%r415, %r416}, [%r406+32];
	and.b32  	%r417, %r108, 31;
	cvt.u64.u32 	%rd96, %r403;
	add.s64 	%rd97, %rd95, %rd96;
	cvt.u64.u32 	%rd98, %r417;
	add.s64 	%rd99, %rd97, %rd98;
	mad.lo.s64 	%rd100, %rd99, 40, %rd5;
	st.global.u32 	[%rd100], %r407;
	st.global.u32 	[%rd100+4], %r408;
	st.global.u32 	[%rd100+8], %r409;
	st.global.u32 	[%rd100+12], %r410;
	st.global.u32 	[%rd100+16], %r411;
	st.global.u32 	[%rd100+20], %r412;
	st.global.u32 	[%rd100+24], %r413;
	st.global.u32 	[%rd100+28], %r414;
	st.global.u32 	[%rd100+32], %r415;
	st.global.u32 	[%rd100+36], %r416;
	bra.uni 	$L__BB7_51;
$L__BB7_22:
	ld.param.s8 	%rs2, [_ZN3cub18CUB_300001_SM_10006detail10merge_sort26DeviceMergeSortMergeKernelINS2_10policy_hubIN6thrust24THRUST_300001_SM_1000_NS6detail15normal_iteratorINS6_10device_ptrI8ColoringEEEEE9Policy600ESC_PNS0_8NullTypeESC_SG_jN4cuda3std3__44lessISA_EESA_SF_EEvbT2_T3_T4_PT6_PT7_T5_PSO_SO_NS1_7vsmem_tE_param_0];
	mul.wide.u32 	%rd17, %r1, 4;
	add.s64 	%rd18, %rd2, %rd17;
	ld.global.u32 	%r243, [%rd18];
	ld.global.u32 	%r244, [%rd18+4];
	neg.s32 	%r245, %r240;
	and.b32  	%r246, %r1, %r245;
	shl.b32 	%r110, %r246, 8;
	shl.b32 	%r247, %r240, 7;
	and.b32  	%r111, %r247, -256;
	sub.s32 	%r248, %r1, %r246;
	shl.b32 	%r249, %r248, 8;
	sub.s32 	%r112, %r243, %r110;
	sub.s32 	%r250, %r244, %r110;
	sub.s32 	%r251, %r239, %r110;
	max.u32 	%r252, %r251, %r111;
	sub.s32 	%r253, %r252, %r111;
	sub.s32 	%r254, %r249, %r112;
	min.u32 	%r113, %r254, %r253;
	setp.eq.s32 	%p2, %r249, -256;
	selp.b32 	%r255, 255, 256, %p2;
	add.s32 	%r256, %r255, %r249;
	sub.s32 	%r257, %r256, %r250;
	or.b32  	%r258, %r1, %r245;
	setp.eq.s32 	%p3, %r258, -1;
	min.u32 	%r259, %r111, %r251;
	selp.b32 	%r260, %r259, %r250, %p3;
	selp.b32 	%r261, %r111, %r257, %p3;
	min.u32 	%r262, %r261, %r253;
	sub.s32 	%r114, %r260, %r112;
	sub.s32 	%r115, %r262, %r113;
	// begin inline asm
	griddepcontrol.wait;
	// end inline asm
	setp.eq.s16 	%p4, %rs2, 0;
	@%p4 bra 	$L__BB7_27;
	cvt.u64.u32 	%rd8, %r110;
	add.s32 	%r264, %r115, %r114;
	setp.ge.s32 	%p5, %r2, %r264;
	@%p5 bra 	$L__BB7_31;
	setp.ge.s32 	%p6, %r2, %r114;
	@%p6 bra 	$L__BB7_26;
	cvt.u64.u32 	%rd26, %r2;
	add.s64 	%rd27, %rd8, %rd26;
	cvt.u64.u32 	%rd28, %r112;
	add.s64 	%rd29, %rd27, %rd28;
	mad.lo.s64 	%rd30, %rd29, 40, %rd5;
	ld.global.u32 	%r453, [%rd30];
	ld.global.u32 	%r452, [%rd30+4];
	ld.global.u32 	%r451, [%rd30+8];
	ld.global.u32 	%r450, [%rd30+12];
	ld.global.u32 	%r449, [%rd30+16];
	ld.global.u32 	%r448, [%rd30+20];
	ld.global.u32 	%r447, [%rd30+24];
	ld.global.u32 	%r446, [%rd30+28];
	ld.global.u32 	%r445, [%rd30+32];
	ld.global.u32 	%r444, [%rd30+36];
	bra.uni 	$L__BB7_31;
$L__BB7_26:
	sub.s32 	%r265, %r2, %r114;
	cvt.s64.s32 	%rd19, %r265;
	cvt.u64.u32 	%rd20, %r113;
	cvt.u64.u32 	%rd21, %r111;
	add.s64 	%rd22, %rd8, %rd21;
	add.s64 	%rd23, %rd22, %rd20;
	add.s64 	%rd24, %rd23, %rd19;
	mad.lo.s64 	%rd25, %rd24, 40, %rd5;
	ld.global.u32 	%r453, [%rd25];
	ld.global.u32 	%r452, [%rd25+4];
	ld.global.u32 	%r451, [%rd25+8];
	ld.global.u32 	%r450, [%rd25+12];
	ld.global.u32 	%r449, [%rd25+16];
	ld.global.u32 	%r448, [%rd25+20];
	ld.global.u32 	%r447, [%rd25+24];
	ld.global.u32 	%r446, [%rd25+28];
	ld.global.u32 	%r445, [%rd25+32];
	ld.global.u32 	%r444, [%rd25+36];
	bra.uni 	$L__BB7_31;
$L__BB7_27:
	cvt.u64.u32 	%rd9, %r110;
	add.s32 	%r267, %r115, %r114;
	setp.ge.s32 	%p7, %r2, %r267;
	@%p7 bra 	$L__BB7_31;
	setp.ge.s32 	%p8, %r2, %r114;
	@%p8 bra 	$L__BB7_30;
	cvt.u64.u32 	%rd38, %r2;
	add.s64 	%rd39, %rd9, %rd38;
	cvt.u64.u32 	%rd40, %r112;
	add.s64 	%rd41, %rd39, %rd40;
	mad.lo.s64 	%rd42, %rd41, 40, %rd1;
	ld.global.u32 	%r453, [%rd42];
	ld.global.u32 	%r452, [%rd42+4];
	ld.global.u32 	%r451, [%rd42+8];
	ld.global.u32 	%r450, [%rd42+12];
	ld.global.u32 	%r449, [%rd42+16];
	ld.global.u32 	%r448, [%rd42+20];
	ld.global.u32 	%r447, [%rd42+24];
	ld.global.u32 	%r446, [%rd42+28];
	ld.global.u32 	%r445, [%rd42+32];
	ld.global.u32 	%r444, [%rd42+36];
	bra.uni 	$L__BB7_31;
$L__BB7_30:
	sub.s32 	%r268, %r2, %r114;
	cvt.s64.s32 	%rd31, %r268;
	cvt.u64.u32 	%rd32, %r113;
	cvt.u64.u32 	%rd33, %r111;
	add.s64 	%rd34, %rd9, %rd33;
	add.s64 	%rd35, %rd34, %rd32;
	add.s64 	%rd36, %rd35, %rd31;
	mad.lo.s64 	%rd37, %rd36, 40, %rd1;
	ld.global.u32 	%r453, [%rd37];
	ld.global.u32 	%r452, [%rd37+4];
	ld.global.u32 	%r451, [%rd37+8];
	ld.global.u32 	%r450, [%rd37+12];
	ld.global.u32 	%r449, [%rd37+16];
	ld.global.u32 	%r448, [%rd37+20];
	ld.global.u32 	%r447, [%rd37+24];
	ld.global.u32 	%r446, [%rd37+28];
	ld.global.u32 	%r445, [%rd37+32];
	ld.global.u32 	%r444, [%rd37+36];
$L__BB7_31:
	mov.u32 	%r269, _ZZN3cub18CUB_300001_SM_10006detail10merge_sort26DeviceMergeSortMergeKernelINS2_10policy_hubIN6thrust24THRUST_300001_SM_1000_NS6detail15normal_iteratorINS6_10device_ptrI8ColoringEEEEE9Policy600ESC_PNS0_8NullTypeESC_SG_jN4cuda3std3__44lessISA_EESA_SF_EEvbT2_T3_T4_PT6_PT7_T5_PSO_SO_NS1_7vsmem_tEE19static_temp_storage;
	mad.lo.s32 	%r270, %r2, 40, %r269;
	st.shared.v2.u32 	[%r270], {%r453, %r452};
	st.shared.v2.u32 	[%r270+8], {%r451, %r450};
	st.shared.v2.u32 	[%r270+16], {%r449, %r448};
	st.shared.v2.u32 	[%r270+24], {%r447, %r446};
	st.shared.v2.u32 	[%r270+32], {%r445, %r444};
	bar.sync 	0;
	// begin inline asm
	griddepcontrol.launch_dependents;
	// end inline asm
	add.s32 	%r166, %r115, %r114;
	min.s32 	%r167, %r2, %r166;
	setp.lt.s32 	%p9, %r167, %r115;
	sub.s32 	%r271, %r167, %r115;
	selp.b32 	%r458, 0, %r271, %p9;
	min.s32 	%r454, %r114, %r167;
	setp.ge.s32 	%p10, %r458, %r454;
	@%p10 bra 	$L__BB7_37;
	add.s32 	%r170, %r167, %r114;
$L__BB7_33:
	mov.u32 	%r171, %r454;
	sub.s32 	%r273, %r171, %r458;
	shr.u32 	%r274, %r273, 31;
	add.s32 	%r275, %r273, %r274;
	shr.s32 	%r276, %r275, 1;
	add.s32 	%r173, %r276, %r458;
	mad.lo.s32 	%r278, %r173, 40, %r269;
	ld.shared.v2.u32 	{%r279, %r280}, [%r278];
	ld.shared.v2.u32 	{%r281, %r282}, [%r278+8];
	ld.shared.v2.u32 	{%r283, %r284}, [%r278+16];
	ld.shared.v2.u32 	{%r285, %r286}, [%r278+24];
	ld.shared.v2.u32 	{%r287, %r288}, [%r278+32];
	st.local.u32 	[%rd3], %r279;
	st.local.u32 	[%rd3+4], %r280;
	st.local.u32 	[%rd3+8], %r281;
	st.local.u32 	[%rd3+12], %r282;
	st.local.u32 	[%rd3+16], %r283;
	st.local.u32 	[%rd3+20], %r284;
	st.local.u32 	[%rd3+24], %r285;
	st.local.u32 	[%rd3+28], %r286;
	st.local.u32 	[%rd3+32], %r287;
	st.local.u32 	[%rd3+36], %r288;
	not.b32 	%r289, %r173;
	add.s32 	%r290, %r170, %r289;
	mad.lo.s32 	%r291, %r290, 40, %r269;
	ld.shared.v2.u32 	{%r292, %r293}, [%r291];
	ld.shared.v2.u32 	{%r294, %r295}, [%r291+8];
	ld.shared.v2.u32 	{%r296, %r297}, [%r291+16];
	ld.shared.v2.u32 	{%r298, %r299}, [%r291+24];
	ld.shared.v2.u32 	{%r300, %r301}, [%r291+32];
	st.local.u32 	[%rd4], %r292;
	st.local.u32 	[%rd4+4], %r293;
	st.local.u32 	[%rd4+8], %r294;
	st.local.u32 	[%rd4+12], %r295;
	st.local.u32 	[%rd4+16], %r296;
	st.local.u32 	[%rd4+20], %r297;
	st.local.u32 	[%rd4+24], %r298;
	st.local.u32 	[%rd4+28], %r299;
	st.local.u32 	[%rd4+32], %r300;
	st.local.u32 	[%rd4+36], %r301;
	mov.b32 	%r456, 0;
$L__BB7_34:
	mul.wide.u32 	%rd43, %r456, 4;
	add.s64 	%rd44, %rd4, %rd43;
	ld.local.u32 	%r175, [%rd44];
	add.s64 	%rd45, %rd3, %rd43;
	ld.local.u32 	%r176, [%rd45];
	setp.lt.s32 	%p11, %r175, %r176;
	mov.u32 	%r454, %r173;
	@%p11 bra 	$L__BB7_36;
	setp.le.s32 	%p12, %r175, %r176;
	add.s32 	%r177, %r456, 1;
	setp.lt.u32 	%p13, %r456, 9;
	and.pred  	%p14, %p12, %p13;
	mov.u32 	%r456, %r177;
	mov.u32 	%r454, %r171;
	@%p14 bra 	$L__BB7_34;
$L__BB7_36:
	setp.lt.s32 	%p15, %r175, %r176;
	add.s32 	%r302, %r173, 1;
	selp.b32 	%r458, %r458, %r302, %p15;
	setp.lt.s32 	%p16, %r458, %r454;
	@%p16 bra 	$L__BB7_33;
$L__BB7_37:
	sub.s32 	%r303, %r167, %r458;
	add.s32 	%r304, %r303, %r114;
	mad.lo.s32 	%r306, %r458, 40, %r269;
	ld.shared.v2.u32 	{%r181, %r182}, [%r306];
	ld.shared.v2.u32 	{%r183, %r184}, [%r306+8];
	ld.shared.v2.u32 	{%r185, %r186}, [%r306+16];
	ld.shared.v2.u32 	{%r187, %r188}, [%r306+24];
	ld.shared.v2.u32 	{%r189, %r190}, [%r306+32];
	st.local.u32 	[%rd3], %r181;
	st.local.u32 	[%rd3+4], %r182;
	st.local.u32 	[%rd3+8], %r183;
	st.local.u32 	[%rd3+12], %r184;
	st.local.u32 	[%rd3+16], %r185;
	st.local.u32 	[%rd3+20], %r186;
	st.local.u32 	[%rd3+24], %r187;
	st.local.u32 	[%rd3+28], %r188;
	st.local.u32 	[%rd3+32], %r189;
	st.local.u32 	[%rd3+36], %r190;
	mad.lo.s32 	%r307, %r304, 40, %r269;
	ld.shared.v2.u32 	{%r191, %r192}, [%r307];
	ld.shared.v2.u32 	{%r193, %r194}, [%r307+8];
	ld.shared.v2.u32 	{%r195, %r196}, [%r307+16];
	ld.shared.v2.u32 	{%r197, %r198}, [%r307+24];
	ld.shared.v2.u32 	{%r199, %r200}, [%r307+32];
	st.local.u32 	[%rd4], %r191;
	st.local.u32 	[%rd4+4], %r192;
	st.local.u32 	[%rd4+8], %r193;
	st.local.u32 	[%rd4+12], %r194;
	st.local.u32 	[%rd4+16], %r195;
	st.local.u32 	[%rd4+20], %r196;
	st.local.u32 	[%rd4+24], %r197;
	st.local.u32 	[%rd4+28], %r198;
	st.local.u32 	[%rd4+32], %r199;
	st.local.u32 	[%rd4+36], %r200;
	setp.ge.s32 	%p17, %r304, %r166;
	mov.u32 	%r460, %r181;
	mov.u32 	%r461, %r182;
	mov.u32 	%r462, %r183;
	mov.u32 	%r463, %r184;
	mov.u32 	%r464, %r185;
	mov.u32 	%r465, %r186;
	mov.u32 	%r466, %r187;
	mov.u32 	%r467, %r188;
	mov.u32 	%r468, %r189;
	mov.u32 	%r469, %r190;
	@%p17 bra 	$L__BB7_42;
	setp.ge.s32 	%p18, %r458, %r114;
	mov.u32 	%r460, %r191;
	mov.u32 	%r461, %r192;
	mov.u32 	%r462, %r193;
	mov.u32 	%r463, %r194;
	mov.u32 	%r464, %r195;
	mov.u32 	%r465, %r196;
	mov.u32 	%r466, %r197;
	mov.u32 	%r467, %r198;
	mov.u32 	%r468, %r199;
	mov.u32 	%r469, %r200;
	@%p18 bra 	$L__BB7_42;
	mov.b32 	%r459, 0;
$L__BB7_40:
	mul.wide.u32 	%rd46, %r459, 4;
	add.s64 	%rd47, %rd4, %rd46;
	ld.local.u32 	%r202, [%rd47];
	add.s64 	%rd48, %rd3, %rd46;
	ld.local.u32 	%r203, [%rd48];
	setp.lt.s32 	%p19, %r202, %r203;
	mov.u32 	%r460, %r191;
	mov.u32 	%r461, %r192;
	mov.u32 	%r462, %r193;
	mov.u32 	%r463, %r194;
	mov.u32 	%r464, %r195;
	mov.u32 	%r465, %r196;
	mov.u32 	%r466, %r197;
	mov.u32 	%r467, %r198;
	mov.u32 	%r468, %r199;
	mov.u32 	%r469, %r200;
	@%p19 bra 	$L__BB7_42;
	setp.le.s32 	%p20, %r202, %r203;
	add.s32 	%r204, %r459, 1;
	setp.lt.u32 	%p21, %r459, 9;
	and.pred  	%p22, %p20, %p21;
	mov.u32 	%r459, %r204;
	mov.u32 	%r460, %r181;
	mov.u32 	%r461, %r182;
	mov.u32 	%r462, %r183;
	mov.u32 	%r463, %r184;
	mov.u32 	%r464, %r185;
	mov.u32 	%r465, %r186;
	mov.u32 	%r466, %r187;
	mov.u32 	%r467, %r188;
	mov.u32 	%r468, %r189;
	mov.u32 	%r469, %r190;
	@%p22 bra 	$L__BB7_40;
$L__BB7_42:
	ld.param.s8 	%rs3, [_ZN3cub18CUB_300001_SM_10006detail10merge_sort26DeviceMergeSortMergeKernelINS2_10policy_hubIN6thrust24THRUST_300001_SM_1000_NS6detail15normal_iteratorINS6_10device_ptrI8ColoringEEEEE9Policy600ESC_PNS0_8NullTypeESC_SG_jN4cuda3std3__44lessISA_EESA_SF_EEvbT2_T3_T4_PT6_PT7_T5_PSO_SO_NS1_7vsmem_tE_param_0];
	mov.u32 	%r215, %tid.x;
	mov.u32 	%r309, %ctaid.x;
	shl.b32 	%r216, %r309, 8;
	setp.eq.s16 	%p23, %rs3, 0;
	bar.sync 	0;
	@%p23 bra 	$L__BB7_47;
	// begin inline asm
	mov.u32 %r310, %laneid;
	// end inline asm
	and.b32  	%r217, %r215, 992;
	add.s32 	%r311, %r310, %r217;
	mov.u32 	%r312, _ZZN3cub18CUB_300001_SM_10006detail10merge_sort26DeviceMergeSortMergeKernelINS2_10policy_hubIN6thrust24THRUST_300001_SM_1000_NS6detail15normal_iteratorINS6_10device_ptrI8ColoringEEEEE9Policy600ESC_PNS0_8NullTypeESC_SG_jN4cuda3std3__44lessISA_EESA_SF_EEvbT2_T3_T4_PT6_PT7_T5_PSO_SO_NS1_7vsmem_tEE19static_temp_storage;
	mad.lo.s32 	%r313, %r311, 40, %r312;
	st.shared.v2.u32 	[%r313], {%r460, %r461};
	st.shared.v2.u32 	[%r313+8], {%r462, %r463};
	st.shared.v2.u32 	[%r313+16], {%r464, %r465};
	st.shared.v2.u32 	[%r313+24], {%r466, %r467};
	st.shared.v2.u32 	[%r313+32], {%r468, %r469};
	bar.warp.sync 	-1;
	ld.shared.v2.u32 	{%r219, %r218}, [%r313];
	ld.shared.v2.u32 	{%r221, %r220}, [%r313+8];
	ld.shared.v2.u32 	{%r223, %r222}, [%r313+16];
	ld.shared.v2.u32 	{%r225, %r224}, [%r313+24];
	ld.shared.v2.u32 	{%r227, %r226}, [%r313+32];
	setp.ne.s32 	%p24, %r215, 0;
	@%p24 bra 	$L__BB7_45;
	st.volatile.shared.u32 	[_ZZN3cub18CUB_300001_SM_10006detail10merge_sort26DeviceMergeSortMergeKernelINS2_10policy_hubIN6thrust24THRUST_300001_SM_1000_NS6detail15normal_iteratorINS6_10device_ptrI8ColoringEEEEE9Policy600ESC_PNS0_8NullTypeESC_SG_jN4cuda3std3__44lessISA_EESA_SF_EEvbT2_T3_T4_PT6_PT7_T5_PSO_SO_NS1_7vsmem_tEE19static_temp_storage+10240], %r166;
$L__BB7_45:
	ld.param.u64 	%rd101, [_ZN3cub18CUB_300001_SM_10006detail10merge_sort26DeviceMergeSortMergeKernelINS2_10policy_hubIN6thrust24THRUST_300001_SM_1000_NS6detail15normal_iteratorINS6_10device_ptrI8ColoringEEEEE9Policy600ESC_PNS0_8NullTypeESC_SG_jN4cuda3std3__44lessISA_EESA_SF_EEvbT2_T3_T4_PT6_PT7_T5_PSO_SO_NS1_7vsmem_tE_param_4];
	bar.sync 	0;
	ld.volatile.shared.u32 	%r314, [_ZZN3cub18CUB_300001_SM_10006detail10merge_sort26DeviceMergeSortMergeKernelINS2_10policy_hubIN6thrust24THRUST_300001_SM_1000_NS6detail15normal_iteratorINS6_10device_ptrI8ColoringEEEEE9Policy600ESC_PNS0_8NullTypeESC_SG_jN4cuda3std3__44lessISA_EESA_SF_EEvbT2_T3_T4_PT6_PT7_T5_PSO_SO_NS1_7vsmem_tEE19static_temp_storage+10240];
	and.b32  	%r315, %r215, 31;
	add.s32 	%r316, %r217, %r315;
	cvt.u64.u32 	%rd49, %r316;
	cvt.u64.u32 	%rd50, %r216;
	add.s64 	%rd51, %rd49, %rd50;
	cvta.to.global.u64 	%rd52, %rd101;
	mad.lo.s64 	%rd10, %rd51, 40, %rd52;
	setp.ge.s32 	%p25, %r316, %r314;
	@%p25 bra 	$L__BB7_51;
	st.global.u32 	[%rd10], %r219;
	st.global.u32 	[%rd10+4], %r218;
	st.global.u32 	[%rd10+8], %r221;
	st.global.u32 	[%rd10+12], %r220;
	st.global.u32 	[%rd10+16], %r223;
	st.global.u32 	[%rd10+20], %r222;
	st.global.u32 	[%rd10+24], %r225;
	st.global.u32 	[%rd10+28], %r224;
	st.global.u32 	[%rd10+32], %r227;
	st.global.u32 	[%rd10+36], %r226;
	bra.uni 	$L__BB7_51;
$L__BB7_47:
	// begin inline asm
	mov.u32 %r317, %laneid;
	// end inline asm
	and.b32  	%r228, %r215, 992;
	add.s32 	%r318, %r317, %r228;
	mov.u32 	%r319, _ZZN3cub18CUB_300001_SM_10006detail10merge_sort26DeviceMergeSortMergeKernelINS2_10policy_hubIN6thrust24THRUST_300001_SM_1000_NS6detail15normal_iteratorINS6_10device_ptrI8ColoringEEEEE9Policy600ESC_PNS0_8NullTypeESC_SG_jN4cuda3std3__44lessISA_EESA_SF_EEvbT2_T3_T4_PT6_PT7_T5_PSO_SO_NS1_7vsmem_tEE19static_temp_storage;
	mad.lo.s32 	%r320, %r318, 40, %r319;
	st.shared.v2.u32 	[%r320], {%r460, %r461};
	st.shared.v2.u32 	[%r320+8], {%r462, %r463};
	st.shared.v2.u32 	[%r320+16], {%r464, %r465};
	st.shared.v2.u32 	[%r320+24], {%r466, %r467};
	st.shared.v2.u32 	[%r320+32], {%r468, %r469};
	bar.warp.sync 	-1;
	ld.shared.v2.u32 	{%r230, %r229}, [%r320];
	ld.shared.v2.u32 	{%r232, %r231}, [%r320+8];
	ld.shared.v2.u32 	{%r234, %r233}, [%r320+16];
	ld.shared.v2.u32 	{%r236, %r235}, [%r320+24];
	ld.shared.v2.u32 	{%r238, %r237}, [%r320+32];
	setp.ne.s32 	%p26, %r215, 0;
	@%p26 bra 	$L__BB7_49;
	st.volatile.shared.u32 	[_ZZN3cub18CUB_300001_SM_10006detail10merge_sort26DeviceMergeSortMergeKernelINS2_10policy_hubIN6thrust24THRUST_300001_SM_1000_NS6detail15normal_iteratorINS6_10device_ptrI8ColoringEEEEE9Policy600ESC_PNS0_8NullTypeESC_SG_jN4cuda3std3__44lessISA_EESA_SF_EEvbT2_T3_T4_PT6_PT7_T5_PSO_SO_NS1_7vsmem_tEE19static_temp_storage+10240], %r166;
$L__BB7_49:
	bar.sync 	0;
	ld.volatile.shared.u32 	%r321, [_ZZN3cub18CUB_300001_SM_10006detail10merge_sort26DeviceMergeSortMergeKernelINS2_10policy_hubIN6thrust24THRUST_300001_SM_1000_NS6detail15normal_iteratorINS6_10device_ptrI8ColoringEEEEE9Policy600ESC_PNS0_8NullTypeESC_SG_jN4cuda3std3__44lessISA_EESA_SF_EEvbT2_T3_T4_PT6_PT7_T5_PSO_SO_NS1_7vsmem_tEE19static_temp_storage+10240];
	and.b32  	%r322, %r215, 31;
	cvt.u64.u32 	%rd53, %r228;
	cvt.u64.u32 	%rd54, %r216;
	add.s64 	%rd55, %rd54, %rd53;
	cvt.u64.u32 	%rd56, %r322;
	add.s64 	%rd57, %rd55, %rd56;
	mad.lo.s64 	%rd11, %rd57, 40, %rd5;
	add.s32 	%r323, %r228, %r322;
	setp.ge.s32 	%p27, %r323, %r321;
	@%p27 bra 	$L__BB7_51;
	st.global.u32 	[%rd11], %r230;
	st.global.u32 	[%rd11+4], %r229;
	st.global.u32 	[%rd11+8], %r232;
	st.global.u32 	[%rd11+12], %r231;
	st.global.u32 	[%rd11+16], %r234;
	st.global.u32 	[%rd11+20], %r233;
	st.global.u32 	[%rd11+24], %r236;
	st.global.u32 	[%rd11+28], %r235;
	st.global.u32 	[%rd11+32], %r238;
	st.global.u32 	[%rd11+36], %r237;
$L__BB7_51:
	ret;

}
	// .globl	_ZN3cub18CUB_300001_SM_10006detail10merge_sort30DeviceMergeSortBlockSortKernelINS2_10policy_hubIN6thrust24THRUST_300001_SM_1000_NS6detail15normal_iteratorINS6_10device_ptrI8ColoringEEEEE9Policy600ESC_PNS0_8NullTypeESC_SG_mN4cuda3std3__44lessISA_EESA_SF_EEvbT0_T1_T2_T3_T4_PT6_PT7_T5_NS1_7vsmem_tE
.visible .entry _ZN3cub18CUB_300001_SM_10006detail10merge_sort30DeviceMergeSortBlockSortKernelINS2_10policy_hubIN6thrust24THRUST_300001_SM_1000_NS6detail15normal_iteratorINS6_10device_ptrI8ColoringEEEEE9Policy600ESC_PNS0_8NullTypeESC_SG_mN4cuda3std3__44lessISA_EESA_SF_EEvbT0_T1_T2_T3_T4_PT6_PT7_T5_NS1_7vsmem_tE(
	.param .u8 _ZN3cub18CUB_300001_SM_10006detail10merge_sort30DeviceMergeSortBlockSortKernelINS2_10policy_hubIN6thrust24THRUST_300001_SM_1000_NS6detail15normal_iteratorINS6_10device_ptrI8ColoringEEEEE9Policy600ESC_PNS0_8NullTypeESC_SG_mN4cuda3std3__44lessISA_EESA_SF_EEvbT0_T1_T2_T3_T4_PT6_PT7_T5_NS1_7vsmem_tE_param_0,
	.param .align 8 .b8 _ZN3cub18CUB_300001_SM_10006detail10merge_sort30DeviceMergeSortBlockSortKernelINS2_10policy_hubIN6thrust24THRUST_300001_SM_1000_NS6detail15normal_iteratorINS6_10device_ptrI8ColoringEEEEE9Policy600ESC_PNS0_8NullTypeESC_SG_mN4cuda3std3__44lessISA_EESA_SF_EEvbT0_T1_T2_T3_T4_PT6_PT7_T5_NS1_7vsmem_tE_param_1[8],
	.param .u64 .ptr .align 1 _ZN3cub18CUB_300001_SM_10006detail10merge_sort30DeviceMergeSortBlockSortKernelINS2_10policy_hubIN6thrust24THRUST_300001_SM_1000_NS6detail15normal_iteratorINS6_10device_ptrI8ColoringEEEEE9Policy600ESC_PNS0_8NullTypeESC_SG_mN4cuda3std3__44lessISA_EESA_SF_EEvbT0_T1_T2_T3_T4_PT6_PT7_T5_NS1_7vsmem_tE_param_2,
	.param .align 8 .b8 _ZN3cub18CUB_300001_SM_10006detail10merge_sort30DeviceMergeSortBlockSortKernelINS2_10policy_hubIN6thrust24THRUST_300001_SM_1000_NS6detail15normal_iteratorINS6_10device_ptrI8ColoringEEEEE9Policy600ESC_PNS0_8NullTypeESC_SG_mN4cuda3std3__44lessISA_EESA_SF_EEvbT0_T1_T2_T3_T4_PT6_PT7_T5_NS1_7vsmem_tE_param_3[8],
	.param .u64 .ptr .align 1 _ZN3cub18CUB_300001_SM_10006detail10merge_sort30DeviceMergeSortBlockSortKernelINS2_10policy_hubIN6thrust24THRUST_300001_SM_1000_NS6detail15normal_iteratorINS6_10device_ptrI8ColoringEEEEE9Policy600ESC_PNS0_8NullTypeESC_SG_mN4cuda3std3__44lessISA_EESA_SF_EEvbT0_T1_T2_T3_T4_PT6_PT7_T5_NS1_7vsmem_tE_param_4,
	.param .u64 _ZN3cub18CUB_300001_SM_10006detail10merge_sort30DeviceMergeSortBlockSortKernelINS2_10policy_hubIN6thrust24THRUST_300001_SM_1000_NS6detail15normal_iteratorINS6_10device_ptrI8ColoringEEEEE9Policy600ESC_PNS0_8NullTypeESC_SG_mN4cuda3std3__44lessISA_EESA_SF_EEvbT0_T1_T2_T3_T4_PT6_PT7_T5_NS1_7vsmem_tE_param_5,
	.param .u64 .ptr .align 1 _ZN3cub18CUB_300001_SM_10006detail10merge_sort30DeviceMergeSortBlockSortKernelINS2_10policy_hubIN6thrust24THRUST_300001_SM_1000_NS6detail15normal_iteratorINS6_10device_ptrI8ColoringEEEEE9Policy600ESC_PNS0_8NullTypeESC_SG_mN4cuda3std3__44lessISA_EESA_SF_EEvbT0_T1_T2_T3_T4_PT6_PT7_T5_NS1_7vsmem_tE_param_6,
	.param .u64 .ptr .align 1 _ZN3cub18CUB_300001_SM_10006detail10merge_sort30DeviceMergeSortBlockSortKernelINS2_10policy_hubIN6thrust24THRUST_300001_SM_1000_NS6detail15normal_iteratorINS6_10device_ptrI8ColoringEEEEE9Policy600ESC_PNS0_8NullTypeESC_SG_mN4cuda3std3__44lessISA_EESA_SF_EEvbT0_T1_T2_T3_T4_PT6_PT7_T5_NS1_7vsmem_tE_param_7,
	.param .align 1 .b8 _ZN3cub18CUB_300001_SM_10006detail10merge_sort30DeviceMergeSortBlockSortKernelINS2_10policy_hubIN6thrust24THRUST_300001_SM_1000_NS6detail15normal_iteratorINS6_10device_ptrI8ColoringEEEEE9Policy600ESC_PNS0_8NullTypeESC_SG_mN4cuda3std3__44lessISA_EESA_SF_EEvbT0_T1_T2_T3_T4_PT6_PT7_T5_NS1_7vsmem_tE_param_8[1],
	.param .align 8 .b8 _ZN3cub18CUB_300001_SM_10006detail10merge_sort30DeviceMergeSortBlockSortKernelINS2_10policy_hubIN6thrust24THRUST_300001_SM_1000_NS6detail15normal_iteratorINS6_10device_ptrI8ColoringEEEEE9Policy600ESC_PNS0_8NullTypeESC_SG_mN4cuda3std3__44lessISA_EESA_SF_EEvbT0_T1_T2_T3_T4_PT6_PT7_T5_NS1_7vsmem_tE_param_9[8]
)
.maxntid 256
{
	.local .align 4 .b8 	__local_depot8[80];
	.reg .b64 	%SP;
	.reg .b64 	%SPL;
	.reg .pred 	%p<316>;
	.reg .b16 	%rs<4>;
	.reg .b32 	%r<2010>;
	.reg .b64 	%rd<150>;
	// demoted variable
	.shared .align 16 .b8 _ZZN3cub18CUB_300001_SM_10006detail10merge_sort30DeviceMergeSortBlockSortKernelINS2_10policy_hubIN6thrust24THRUST_300001_SM_1000_NS6detail15normal_iteratorINS6_10device_ptrI8ColoringEEEEE9Policy600ESC_PNS0_8NullTypeESC_SG_mN4cuda3std3__44lessISA_EESA_SF_EEvbT0_T1_T2_T3_T4_PT6_PT7_T5_NS1_7vsmem_tEE19static_temp_storage[10288];
	mov.u64 	%SPL, __local_depot8;
	ld.param.u64 	%rd19, [_ZN3cub18CUB_300001_SM_10006detail10merge_sort30DeviceMergeSortBlockSortKernelINS2_10policy_hubIN6thrust24THRUST_300001_SM_1000_NS6detail15normal_iteratorINS6_10device_ptrI8ColoringEEEEE9Policy600ESC_PNS0_8NullTypeESC_SG_mN4cuda3std3__44lessISA_EESA_SF_EEvbT0_T1_T2_T3_T4_PT6_PT7_T5_NS1_7vsmem_tE_param_3];
	ld.param.u64 	%rd20, [_ZN3cub18CUB_300001_SM_10006detail10merge_sort30DeviceMergeSortBlockSortKernelINS2_10policy_hubIN6thrust24THRUST_300001_SM_1000_NS6detail15normal_iteratorINS6_10device_ptrI8ColoringEEEEE9Policy600ESC_PNS0_8NullTypeESC_SG_mN4cuda3std3__44lessISA_EESA_SF_EEvbT0_T1_T2_T3_T4_PT6_PT7_T5_NS1_7vsmem_tE_param_1];
	add.u64 	%rd1, %SPL, 0;
	add.u64 	%rd2, %SPL, 40;
	add.u64 	%rd3, %SPL, 0;
	add.u64 	%rd4, %SPL, 40;
	add.u64 	%rd5, %SPL, 0;
	add.u64 	%rd6, %SPL, 40;
	add.u64 	%rd7, %SPL, 0;
	add.u64 	%rd8, %SPL, 40;
	cvta.to.global.u64 	%rd9, %rd20;
	cvta.to.global.u64 	%rd10, %rd19;
	mov.u32 	%r904, %ctaid.x;
	cvt.u64.u32 	%rd29, %r904;
	mov.u32 	%r905, %nctaid.x;
	cvt.u64.u32 	%rd30, %r905;
	mul.wide.u32 	%rd11, %r904, 256;
	add.s64 	%rd31, %rd30, -1;
	setp.le.u64 	%p15, %rd31, %rd29;
	@%p15 bra 	$L__BB8_98;
	// begin inline asm
	griddepcontrol.wait;
	// end inline asm
	mov.u32 	%r1, %tid.x;
	and.b32  	%r2, %r1, 31;
	and.b32  	%r1309, %r1, 992;
	or.b32  	%r1310, %r1309, %r2;
	cvt.u64.u32 	%rd89, %r1310;
	add.s64 	%rd12, %rd11, %rd89;
	mad.lo.s64 	%rd90, %rd12, 40, %rd9;
	ld.global.u32 	%r1311, [%rd90];
	ld.global.u32 	%r1312, [%rd90+4];
	ld.global.u32 	%r1313, [%rd90+8];
	ld.global.u32 	%r1314, [%rd90+12];
	ld.global.u32 	%r1315, [%rd90+16];
	ld.global.u32 	%r1316, [%rd90+20];
	ld.global.u32 	%r1317, [%rd90+24];
	ld.global.u32 	%r1318, [%rd90+28];
	ld.global.u32 	%r1319, [%rd90+32];
	ld.global.u32 	%r1320, [%rd90+36];
	// begin inline asm
	mov.u32 %r1308, %laneid;
	// end inline asm
	add.s32 	%r1321, %r1308, %r1309;
	mov.u32 	%r1322, _ZZN3cub18CUB_300001_SM_10006detail10merge_sort30DeviceMergeSortBlockSortKernelINS2_10policy_hubIN6thrust24THRUST_300001_SM_1000_NS6detail15normal_iteratorINS6_10device_ptrI8ColoringEEEEE9Policy600ESC_PNS0_8NullTypeESC_SG_mN4cuda3std3__44lessISA_EESA_SF_EEvbT0_T1_T2_T3_T4_PT6_PT7_T5_NS1_7vsmem_tEE19static_temp_storage;
	mad.lo.s32 	%r3, %r1321, 40, %r1322;
	st.shared.v2.u32 	[%r3], {%r1311, %r1312};
	st.shared.v2.u32 	[%r3+8], {%r1313, %r1314};
	st.shared.v2.u32 	[%r3+16], {%r1315, %r1316};
	st.shared.v2.u32 	[%r3+24], {%r1317, %r1318};
	st.shared.v2.u32 	[%r3+32], {%r1319, %r1320};
	bar.warp.sync 	-1;
	ld.shared.v2.u32 	{%r1323, %r1324}, [%r3];
	ld.shared.v2.u32 	{%r1325, %r1326}, [%r3+8];
	ld.shared.v2.u32 	{%r1327, %r1328}, [%r3+16];
	ld.shared.v2.u32 	{%r1329, %r1330}, [%r3+24];
	ld.shared.v2.u32 	{%r1331, %r1332}, [%r3+32];
	bar.sync 	0;
	// begin inline asm
	griddepcontrol.launch_dependents;
	// end inline asm
	mad.lo.s32 	%r4, %r1, 40, %r1322;
	bar.sync 	0;
	st.shared.v2.u32 	[%r4], {%r1323, %r1324};
	st.shared.v2.u32 	[%r4+8], {%r1325, %r1326};
	st.shared.v2.u32 	[%r4+16], {%r1327, %r1328};
	st.shared.v2.u32 	[%r4+24], {%r1329, %r1330};
	st.shared.v2.u32 	[%r4+32], {%r1331, %r1332};
	bar.sync 	0;
	and.b32  	%r1333, %r1, 1022;
	and.b32  	%r5, %r1, 1;
	min.u32 	%r6, %r1333, 256;
	min.u32 	%r7, %r1333, 255;
	add.s32 	%r1334, %r7, 1;
	min.u32 	%r1335, %r1333, 254;
	add.s32 	%r8, %r1335, 2;
	sub.s32 	%r1336, %r1334, %r6;
	sub.s32 	%r1337, %r8, %r1334;
	setp.lt.s32 	%p162, %r5, %r1337;
	sub.s32 	%r1338, %r5, %r1337;
	selp.b32 	%r1748, 0, %r1338, %p162;
	min.s32 	%r1744, %r1336, %r5;
	setp.ge.s32 	%p163, %r1748, %r1744;
	@%p163 bra 	$L__BB8_6;
$L__BB8_2:
	mov.u32 	%r11, %r1744;
	sub.s32 	%r1340, %r11, %r1748;
	shr.u32 	%r1341, %r1340, 31;
	add.s32 	%r1342, %r1340, %r1341;
	shr.s32 	%r1343, %r1342, 1;
	add.s32 	%r13, %r1343, %r1748;
	add.s32 	%r1344, %r13, %r6;
	mad.lo.s32 	%r1346, %r1344, 40, %r1322;
	ld.shared.v2.u32 	{%r1347, %r1348}, [%r1346];
	ld.shared.v2.u32 	{%r1349, %r1350}, [%r1346+8];
	ld.shared.v2.u32 	{%r1351, %r1352}, [%r1346+16];
	ld.shared.v2.u32 	{%r1353, %r1354}, [%r1346+24];
	ld.shared.v2.u32 	{%r1355, %r1356}, [%r1346+32];
	st.local.u32 	[%rd7], %r1347;
	st.local.u32 	[%rd7+4], %r1348;
	st.local.u32 	[%rd7+8], %r1349;
	st.local.u32 	[%rd7+12], %r1350;
	st.local.u32 	[%rd7+16], %r1351;
	st.local.u32 	[%rd7+20], %r1352;
	st.local.u32 	[%rd7+24], %r1353;
	st.local.u32 	[%rd7+28], %r1354;
	st.local.u32 	[%rd7+32], %r1355;
	st.local.u32 	[%rd7+36], %r1356;
	not.b32 	%r1357, %r13;
	add.s32 	%r1358, %r7, %r5;
	add.s32 	%r1359, %r1358, %r1357;
	mad.lo.s32 	%r1360, %r1359, 40, %r1322;
	ld.shared.v2.u32 	{%r1361, %r1362}, [%r1360+40];
	ld.shared.v2.u32 	{%r1363, %r1364}, [%r1360+48];
	ld.shared.v2.u32 	{%r1365, %r1366}, [%r1360+56];
	ld.shared.v2.u32 	{%r1367, %r1368}, [%r1360+64];
	ld.shared.v2.u32 	{%r1369, %r1370}, [%r1360+72];
	st.local.u32 	[%rd8], %r1361;
	st.local.u32 	[%rd8+4], %r1362;
	st.local.u32 	[%rd8+8], %r1363;
	st.local.u32 	[%rd8+12], %r1364;
	st.local.u32 	[%rd8+16], %r1365;
	st.local.u32 	[%rd8+20], %r1366;
	st.local.u32 	[%rd8+24], %r1367;
	st.local.u32 	[%rd8+28], %r1368;
	st.local.u32 	[%rd8+32], %r1369;
	st.local.u32 	[%rd8+36], %r1370;
	mov.b32 	%r1746, 0;
$L__BB8_3:
	mul.wide.u32 	%rd91, %r1746, 4;
	add.s64 	%rd92, %rd8, %rd91;
	ld.local.u32 	%r15, [%rd92];
	add.s64 	%rd93, %rd7, %rd91;
	ld.local.u32 	%r16, [%rd93];
	setp.lt.s32 	%p164, %r15, %r16;
	mov.u32 	%r1744, %r13;
	@%p164 bra 	$L__BB8_5;
	setp.le.s32 	%p165, %r15, %r16;
	add.s32 	%r17, %r1746, 1;
	setp.lt.u32 	%p166, %r1746, 9;
	and.pred  	%p167, %p165, %p166;
	mov.u32 	%r1746, %r17;
	mov.u32 	%r1744, %r11;
	@%p167 bra 	$L__BB8_3;
$L__BB8_5:
	setp.lt.s32 	%p168, %r15, %r16;
	add.s32 	%r1371, %r13, 1;
	selp.b32 	%r1748, %r1748, %r1371, %p168;
	setp.lt.s32 	%p169, %r1748, %r1744;
	@%p169 bra 	$L__BB8_2;
$L__BB8_6:
	add.s32 	%r21, %r1748, %r6;
	add.s32 	%r1372, %r7, %r5;
	sub.s32 	%r1373, %r1372, %r1748;
	add.s32 	%r1374, %r1373, 1;
	mov.u32 	%r1375, _ZZN3cub18CUB_300001_SM_10006detail10merge_sort30DeviceMergeSortBlockSortKernelINS2_10policy_hubIN6thrust24THRUST_300001_SM_1000_NS6detail15normal_iteratorINS6_10device_ptrI8ColoringEEEEE9Policy600ESC_PNS0_8NullTypeESC_SG_mN4cuda3std3__44lessISA_EESA_SF_EEvbT0_T1_T2_T3_T4_PT6_PT7_T5_NS1_7vsmem_tEE19static_temp_storage;
	mad.lo.s32 	%r22, %r21, 40, %r1375;
	ld.shared.v2.u32 	{%r23, %r24}, [%r22];
	ld.shared.v2.u32 	{%r25, %r26}, [%r22+8];
	ld.shared.v2.u32 	{%r27, %r28}, [%r22+16];
	ld.shared.v2.u32 	{%r29, %r30}, [%r22+24];
	ld.shared.v2.u32 	{%r31, %r32}, [%r22+32];
	st.local.u32 	[%rd5], %r23;
	st.local.u32 	[%rd5+4], %r24;
	st.local.u32 	[%rd5+8], %r25;
	st.local.u32 	[%rd5+12], %r26;
	st.local.u32 	[%rd5+16], %r27;
	st.local.u32 	[%rd5+20], %r28;
	st.local.u32 	[%rd5+24], %r29;
	st.local.u32 	[%rd5+28], %r30;
	st.local.u32 	[%rd5+32], %r31;
	st.local.u32 	[%rd5+36], %r32;
	mad.lo.s32 	%r1376, %r1373, 40, %r1375;
	ld.shared.v2.u32 	{%r33, %r34}, [%r1376+40];
	ld.shared.v2.u32 	{%r35, %r36}, [%r1376+48];
	ld.shared.v2.u32 	{%r37, %r38}, [%r1376+56];
	ld.shared.v2.u32 	{%r39, %r40}, [%r1376+64];
	ld.shared.v2.u32 	{%r41, %r42}, [%r1376+72];
	st.local.u32 	[%rd6], %r33;
	st.local.u32 	[%rd6+4], %r34;
	st.local.u32 	[%rd6+8], %r35;
	st.local.u32 	[%rd6+12], %r36;
	st.local.u32 	[%rd6+16], %r37;
	st.local.u32 	[%rd6+20], %r38;
	st.local.u32 	[%rd6+24], %r39;
	st.local.u32 	[%rd6+28], %r40;
	st.local.u32 	[%rd6+32], %r41;
	st.local.u32 	[%rd6+36], %r42;
	setp.ge.s32 	%p171, %r1374, %r8;
	mov.pred 	%p170, 0;
	mov.u32 	%r1750, %r23;
	mov.u32 	%r1751, %r24;
	mov.u32 	%r1752, %r25;
	mov.u32 	%r1753, %r26;
	mov.u32 	%r1754, %r27;
	mov.u32 	%r1755, %r28;
	mov.u32 	%r1756, %r29;
	mov.u32 	%r1757, %r30;
	mov.u32 	%r1758, %r31;
	mov.u32 	%r1759, %r32;
	mov.pred 	%p302, %p170;
	@%p171 bra 	$L__BB8_11;
	setp.gt.s32 	%p173, %r21, %r7;
	mov.pred 	%p172, -1;
	mov.u32 	%r1750, %r33;
	mov.u32 	%r1751, %r34;
	mov.u32 	%r1752, %r35;
	mov.u32 	%r1753, %r36;
	mov.u32 	%r1754, %r37;
	mov.u32 	%r1755, %r38;
	mov.u32 	%r1756, %r39;
	mov.u32 	%r1757, %r40;
	mov.u32 	%r1758, %r41;
	mov.u32 	%r1759, %r42;
	mov.pred 	%p302, %p172;
	@%p173 bra 	$L__BB8_11;
	mov.b32 	%r1749, 0;
$L__BB8_9:
	mul.wide.u32 	%rd94, %r1749, 4;
	add.s64 	%rd95, %rd6, %rd94;
	ld.local.u32 	%r44, [%rd95];
	add.s64 	%rd96, %rd5, %rd94;
	ld.local.u32 	%r45, [%rd96];
	setp.lt.s32 	%p175, %r44, %r45;
	mov.u32 	%r1750, %r33;
	mov.u32 	%r1751, %r34;
	mov.u32 	%r1752, %r35;
	mov.u32 	%r1753, %r36;
	mov.u32 	%r1754, %r37;
	mov.u32 	%r1755, %r38;
	mov.u32 	%r1756, %r39;
	mov.u32 	%r1757, %r40;
	mov.u32 	%r1758, %r41;
	mov.u32 	%r1759, %r42;
	mov.pred 	%p302, %p172;
	@%p175 bra 	$L__BB8_11;
	setp.le.s32 	%p177, %r44, %r45;
	add.s32 	%r46, %r1749, 1;
	setp.lt.u32 	%p178, %r1749, 9;
	and.pred  	%p179, %p177, %p178;
	mov.u32 	%r1749, %r46;
	mov.u32 	%r1750, %r23;
	mov.u32 	%r1751, %r24;
	mov.u32 	%r1752, %r25;
	mov.u32 	%r1753, %r26;
	mov.u32 	%r1754, %r27;
	mov.u32 	%r1755, %r28;
	mov.u32 	%r1756, %r29;
	mov.u32 	%r1757, %r30;
	mov.u32 	%r1758, %r31;
	mov.u32 	%r1759, %r32;
	mov.pred 	%p302, %p170;
	@%p179 bra 	$L__BB8_9;
$L__BB8_11:
	@%p302 bra 	$L__BB8_13;
	ld.shared.v2.u32 	{%r1378, %r1379}, [%r22+40];
	ld.shared.v2.u32 	{%r1380, %r1381}, [%r22+48];
	st.local.u32 	[%rd5], %r1378;
	st.local.u32 	[%rd5+4], %r1379;
	st.local.u32 	[%rd5+8], %r1380;
	st.local.u32 	[%rd5+12], %r1381;
$L__BB8_13:
	bar.sync 	0;
	st.shared.v2.u32 	[%r4], {%r1750, %r1751};
	st.shared.v2.u32 	[%r4+8], {%r1752, %r1753};
	st.shared.v2.u32 	[%r4+16], {%r1754, %r1755};
	st.shared.v2.u32 	[%r4+24], {%r1756, %r1757};
	st.shared.v2.u32 	[%r4+32], {%r1758, %r1759};
	bar.sync 	0;
	and.b32  	%r1382, %r1, 1020;
	and.b32  	%r57, %r1, 3;
	min.u32 	%r58, %r1382, 256;
	min.u32 	%r59, %r1382, 254;
	add.s32 	%r60, %r59, 2;
	min.u32 	%r1383, %r1382, 252;
	add.s32 	%r61, %r1383, 4;
	sub.s32 	%r1384, %r60, %r58;
	sub.s32 	%r1385, %r61, %r60;
	setp.lt.s32 	%p180, %r57, %r1385;
	sub.s32 	%r1386, %r57, %r1385;
	selp.b32 	%r1764, 0, %r1386, %p180;
	min.s32 	%r1760, %r1384, %r57;
	setp.ge.s32 	%p181, %r1764, %r1760;
	@%p181 bra 	$L__BB8_18;
$L__BB8_14:
	mov.u32 	%r64, %r1760;
	sub.s32 	%r1388, %r64, %r1764;
	shr.u32 	%r1389, %r1388, 31;
	add.s32 	%r1390, %r1388, %r1389;
	shr.s32 	%r1391, %r1390, 1;
	add.s32 	%r66, %r1391, %r1764;
	add.s32 	%r1392, %r66, %r58;
	mov.u32 	%r1393, _ZZN3cub18CUB_300001_SM_10006detail10merge_sort30DeviceMergeSortBlockSortKernelINS2_10policy_hubIN6thrust24THRUST_300001_SM_1000_NS6detail15normal_iteratorINS6_10device_ptrI8ColoringEEEEE9Policy600ESC_PNS0_8NullTypeESC_SG_mN4cuda3std3__44lessISA_EESA_SF_EEvbT0_T1_T2_T3_T4_PT6_PT7_T5_NS1_7vsmem_tEE19static_temp_storage;
	mad.lo.s32 	%r1394, %r1392, 40, %r1393;
	ld.shared.v2.u32 	{%r1395, %r1396}, [%r1394];
	ld.shared.v2.u32 	{%r1397, %r1398}, [%r1394+8];
	ld.shared.v2.u32 	{%r1399, %r1400}, [%r1394+16];
	ld.shared.v2.u32 	{%r1401, %r1402}, [%r1394+24];
	ld.shared.v2.u32 	{%r1403, %r1404}, [%r1394+32];
	st.local.u32 	[%rd7], %r1395;
	st.local.u32 	[%rd7+4], %r1396;
	st.local.u32 	[%rd7+8], %r1397;
	st.local.u32 	[%rd7+12], %r1398;
	st.local.u32 	[%rd7+16], %r1399;
	st.local.u32 	[%rd7+20], %r1400;
	st.local.u32 	[%rd7+24], %r1401;
	st.local.u32 	[%rd7+28], %r1402;
	st.local.u32 	[%rd7+32], %r1403;
	st.local.u32 	[%rd7+36], %r1404;
	not.b32 	%r1405, %r66;
	add.s32 	%r1406, %r59, %r57;
	add.s32 	%r1407, %r1406, %r1405;
	mad.lo.s32 	%r1408, %r1407, 40, %r1393;
	ld.shared.v2.u32 	{%r1409, %r1410}, [%r1408+80];
	ld.shared.v2.u32 	{%r1411, %r1412}, [%r1408+88];
	ld.shared.v2.u32 	{%r1413, %r1414}, [%r1408+96];
	ld.shared.v2.u32 	{%r1415, %r1416}, [%r1408+104];
	ld.shared.v2.u32 	{%r1417, %r1418}, [%r1408+112];
	st.local.u32 	[%rd8], %r1409;
	st.local.u32 	[%rd8+4], %r1410;
	st.local.u32 	[%rd8+8], %r1411;
	st.local.u32 	[%rd8+12], %r1412;
	st.local.u32 	[%rd8+16], %r1413;
	st.local.u32 	[%rd8+20], %r1414;
	st.local.u32 	[%rd8+24], %r1415;
	st.local.u32 	[%rd8+28], %r1416;
	st.local.u32 	[%rd8+32], %r1417;
	st.local.u32 	[%rd8+36], %r1418;
	mov.b32 	%r1762, 0;
$L__BB8_15:
	mul.wide.u32 	%rd97, %r1762, 4;
	add.s64 	%rd98, %rd8, %rd97;
	ld.local.u32 	%r68, [%rd98];
	add.s64 	%rd99, %rd7, %rd97;
	ld.local.u32 	%r69, [%rd99];
	setp.lt.s32 	%p182, %r68, %r69;
	mov.u32 	%r1760, %r66;
	@%p182 bra 	$L__BB8_17;
	setp.le.s32 	%p183, %r68, %r69;
	add.s32 	%r70, %r1762, 1;
	setp.lt.u32 	%p184, %r1762, 9;
	and.pred  	%p185, %p183, %p184;
	mov.u32 	%r1762, %r70;
	mov.u32 	%r1760, %r64;
	@%p185 bra 	$L__BB8_15;
$L__BB8_17:
	setp.lt.s32 	%p186, %r68, %r69;
	add.s32 	%r1419, %r66, 1;
	selp.b32 	%r1764, %r1764, %r1419, %p186;
	setp.lt.s32 	%p187, %r1764, %r1760;
	@%p187 bra 	$L__BB8_14;
$L__BB8_18:
	add.s32 	%r74, %r1764, %r58;
	add.s32 	%r1420, %r60, %r57;
	sub.s32 	%r1421, %r1420, %r1764;
	add.s32 	%r1422, %r59, %r57;
	sub.s32 	%r1423, %r1422, %r1764;
	mov.u32 	%r1424, _ZZN3cub18CUB_300001_SM_10006detail10merge_sort30DeviceMergeSortBlockSortKernelINS2_10policy_hubIN6thrust24THRUST_300001_SM_1000_NS6detail15normal_iteratorINS6_10device_ptrI8ColoringEEEEE9Policy600ESC_PNS0_8NullTypeESC_SG_mN4cuda3std3__44lessISA_EESA_SF_EEvbT0_T1_T2_T3_T4_PT6_PT7_T5_NS1_7vsmem_tEE19static_temp_storage;
	mad.lo.s32 	%r75, %r74, 40, %r1424;
	ld.shared.v2.u32 	{%r76, %r77}, [%r75];
	ld.shared.v2.u32 	{%r78, %r79}, [%r75+8];
	ld.shared.v2.u32 	{%r80, %r81}, [%r75+16];
	ld.shared.v2.u32 	{%r82, %r83}, [%r75+24];
	ld.shared.v2.u32 	{%r84, %r85}, [%r75+32];
	st.local.u32 	[%rd5], %r76;
	st.local.u32 	[%rd5+4], %r77;
	st.local.u32 	[%rd5+8], %r78;
	st.local.u32 	[%rd5+12], %r79;
	st.local.u32 	[%rd5+16], %r80;
	st.local.u32 	[%rd5+20], %r81;
	st.local.u32 	[%rd5+24], %r82;
	st.local.u32 	[%rd5+28], %r83;
	st.local.u32 	[%rd5+32], %r84;
	st.local.u32 	[%rd5+36], %r85;
	mad.lo.s32 	%r1425, %r1423, 40, %r1424;
	ld.shared.v2.u32 	{%r86, %r87}, [%r1425+80];
	ld.shared.v2.u32 	{%r88, %r89}, [%r1425+88];
	ld.shared.v2.u32 	{%r90, %r91}, [%r1425+96];
	ld.shared.v2.u32 	{%r92, %r93}, [%r1425+104];
	ld.shared.v2.u32 	{%r94, %r95}, [%r1425+112];
	st.local.u32 	[%rd6], %r86;
	st.local.u32 	[%rd6+4], %r87;
	st.local.u32 	[%rd6+8], %r88;
	st.local.u32 	[%rd6+12], %r89;
	st.local.u32 	[%rd6+16], %r90;
	st.local.u32 	[%rd6+20], %r91;
	st.local.u32 	[%rd6+24], %r92;
	st.local.u32 	[%rd6+28], %r93;
	st.local.u32 	[%rd6+32], %r94;
	st.local.u32 	[%rd6+36], %r95;
	setp.ge.s32 	%p189, %r1421, %r61;
	mov.pred 	%p188, 0;
	mov.u32 	%r1766, %r76;
	mov.u32 	%r1767, %r77;
	mov.u32 	%r1768, %r78;
	mov.u32 	%r1769, %r79;
	mov.u32 	%r1770, %r80;
	mov.u32 	%r1771, %r81;
	mov.u32 	%r1772, %r82;
	mov.u32 	%r1773, %r83;
	mov.u32 	%r1774, %r84;
	mov.u32 	%r1775, %r85;
	mov.pred 	%p303, %p188;
	@%p189 bra 	$L__BB8_23;
	setp.ge.s32 	%p191, %r74, %r60;
	mov.pred 	%p190, -1;
	mov.u32 	%r1766, %r86;
	mov.u32 	%r1767, %r87;
	mov.u32 	%r1768, %r88;
	mov.u32 	%r1769, %r89;
	mov.u32 	%r1770, %r90;
	mov.u32 	%r1771, %r91;
	mov.u32 	%r1772, %r92;
	mov.u32 	%r1773, %r93;
	mov.u32 	%r1774, %r94;
	mov.u32 	%r1775, %r95;
	mov.pred 	%p303, %p190;
	@%p191 bra 	$L__BB8_23;
	mov.b32 	%r1765, 0;
$L__BB8_21:
	mul.wide.u32 	%rd100, %r1765, 4;
	add.s64 	%rd101, %rd6, %rd100;
	ld.local.u32 	%r97, [%rd101];
	add.s64 	%rd102, %rd5, %rd100;
	ld.local.u32 	%r98, [%rd102];
	setp.lt.s32 	%p193, %r97, %r98;
	mov.u32 	%r1766, %r86;
	mov.u32 	%r1767, %r87;
	mov.u32 	%r1768, %r88;
	mov.u32 	%r1769, %r89;
	mov.u32 	%r1770, %r90;
	mov.u32 	%r1771, %r91;
	mov.u32 	%r1772, %r92;
	mov.u32 	%r1773, %r93;
	mov.u32 	%r1774, %r94;
	mov.u32 	%r1775, %r95;
	mov.pred 	%p303, %p190;
	@%p193 bra 	$L__BB8_23;
	setp.le.s32 	%p195, %r97, %r98;
	add.s32 	%r99, %r1765, 1;
	setp.lt.u32 	%p196, %r1765, 9;
	and.pred  	%p197, %p195, %p196;
	mov.u32 	%r1765, %r99;
	mov.u32 	%r1766, %r76;
	mov.u32 	%r1767, %r77;
	mov.u32 	%r1768, %r78;
	mov.u32 	%r1769, %r79;
	mov.u32 	%r1770, %r80;
	mov.u32 	%r1771, %r81;
	mov.u32 	%r1772, %r82;
	mov.u32 	%r1773, %r83;
	mov.u32 	%r1774, %r84;
	mov.u32 	%r1775, %r85;
	mov.pred 	%p303, %p188;
	@%p197 bra 	$L__BB8_21;
$L__BB8_23:
	@%p303 bra 	$L__BB8_25;
	ld.shared.v2.u32 	{%r1427, %r1428}, [%r75+40];
	ld.shared.v2.u32 	{%r1429, %r1430}, [%r75+48];
	st.local.u32 	[%rd5], %r1427;
	st.local.u32 	[%rd5+4], %r1428;
	st.local.u32 	[%rd5+8], %r1429;
	st.local.u32 	[%rd5+12], %r1430;
$L__BB8_25:
	bar.sync 	0;
	st.shared.v2.u32 	[%r4], {%r1766, %r1767};
	st.shared.v2.u32 	[%r4+8], {%r1768, %r1769};
	st.shared.v2.u32 	[%r4+16], {%r1770, %r1771};
	st.shared.v2.u32 	[%r4+24], {%r1772, %r1773};
	st.shared.v2.u32 	[%r4+32], {%r1774, %r1775};
	bar.sync 	0;
	and.b32  	%r1431, %r1, 1016;
	and.b32  	%r110, %r1, 7;
	min.u32 	%r111, %r1431, 256;
	min.u32 	%r112, %r1431, 252;
	add.s32 	%r113, %r112, 4;
	min.u32 	%r1432, %r1431, 248;
	add.s32 	%r114, %r1432, 8;
	sub.s32 	%r1433, %r113, %r111;
	sub.s32 	%r1434, %r114, %r113;
	setp.lt.s32 	%p198, %r110, %r1434;
	sub.s32 	%r1435, %r110, %r1434;
	selp.b32 	%r1780, 0, %r1435, %p198;
	min.s32 	%r1776, %r1433, %r110;
	setp.ge.s32 	%p199, %r1780, %r1776;
	@%p199 bra 	$L__BB8_30;
$L__BB8_26:
	mov.u32 	%r117, %r1776;
	sub.s32 	%r1437, %r117, %r1780;
	shr.u32 	%r1438, %r1437, 31;
	add.s32 	%r1439, %r1437, %r1438;
	shr.s32 	%r1440, %r1439, 1;
	add.s32 	%r119, %r1440, %r1780;
	add.s32 	%r1441, %r119, %r111;
	mov.u32 	%r1442, _ZZN3cub18CUB_300001_SM_10006detail10merge_sort30DeviceMergeSortBlockSortKernelINS2_10policy_hubIN6thrust24THRUST_300001_SM_1000_NS6detail15normal_iteratorINS6_10device_ptrI8ColoringEEEEE9Policy600ESC_PNS0_8NullTypeESC_SG_mN4cuda3std3__44lessISA_EESA_SF_EEvbT0_T1_T2_T3_T4_PT6_PT7_T5_NS1_7vsmem_tEE19static_temp_storage;
	mad.lo.s32 	%r1443, %r1441, 40, %r1442;
	ld.shared.v2.u32 	{%r1444, %r1445}, [%r1443];
	ld.shared.v2.u32 	{%r1446, %r1447}, [%r1443+8];
	ld.shared.v2.u32 	{%r1448, %r1449}, [%r1443+16];
	ld.shared.v2.u32 	{%r1450, %r1451}, [%r1443+24];
	ld.shared.v2.u32 	{%r1452, %r1453}, [%r1443+32];
	st.local.u32 	[%rd7], %r1444;
	st.local.u32 	[%rd7+4], %r1445;
	st.local.u32 	[%rd7+8], %r1446;
	st.local.u32 	[%rd7+12], %r1447;
	st.local.u32 	[%rd7+16], %r1448;
	st.local.u32 	[%rd7+20], %r1449;
	st.local.u32 	[%rd7+24], %r1450;
	st.local.u32 	[%rd7+28], %r1451;
	st.local.u32 	[%rd7+32], %r1452;
	st.local.u32 	[%rd7+36], %r1453;
	not.b32 	%r1454, %r119;
	add.s32 	%r1455, %r112, %r110;
	add.s32 	%r1456, %r1455, %r1454;
	mad.lo.s32 	%r1457, %r1456, 40, %r1442;
	ld.shared.v2.u32 	{%r1458, %r1459}, [%r1457+160];
	ld.shared.v2.u32 	{%r1460, %r1461}, [%r1457+168];
	ld.shared.v2.u32 	{%r1462, %r1463}, [%r1457+176];
	ld.shared.v2.u32 	{%r1464, %r1465}, [%r1457+184];
	ld.shared.v2.u32 	{%r1466, %r1467}, [%r1457+192];
	st.local.u32 	[%rd8], %r1458;
	st.local.u32 	[%rd8+4], %r1459;
	st.local.u32 	[%rd8+8], %r1460;
	st.local.u32 	[%rd8+12], %r1461;
	st.local.u32 	[%rd8+16], %r1462;
	st.local.u32 	[%rd8+20], %r1463;
	st.local.u32 	[%rd8+24], %r1464;
	st.local.u32 	[%rd8+28], %r1465;
	st.local.u32 	[%rd8+32], %r1466;
	st.local.u32 	[%rd8+36], %r1467;
	mov.b32 	%r1778, 0;
$L__BB8_27:
	mul.wide.u32 	%rd103, %r1778, 4;
	add.s64 	%rd104, %rd8, %rd103;
	ld.local.u32 	%r121, [%rd104];
	add.s64 	%rd105, %rd7, %rd103;
	ld.local.u32 	%r122, [%rd105];
	setp.lt.s32 	%p200, %r121, %r122;
	mov.u32 	%r1776, %r119;
	@%p200 bra 	$L__BB8_29;
	setp.le.s32 	%p201, %r121, %r122;
	add.s32 	%r123, %r1778, 1;
	setp.lt.u32 	%p202, %r1778, 9;
	and.pred  	%p203, %p201, %p202;
	mov.u32 	%r1778, %r123;
	mov.u32 	%r1776, %r117;
	@%p203 bra 	$L__BB8_27;
$L__BB8_29:
	setp.lt.s32 	%p204, %r121, %r122;
	add.s32 	%r1468, %r119, 1;
	selp.b32 	%r1780, %r1780, %r1468, %p204;
	setp.lt.s32 	%p205, %r1780, %r1776;
	@%p205 bra 	$L__BB8_26;
$L__BB8_30:
	add.s32 	%r127, %r1780, %r111;
	add.s32 	%r1469, %r113, %r110;
	sub.s32 	%r1470, %r1469, %r1780;
	add.s32 	%r1471, %r112, %r110;
	sub.s32 	%r1472, %r1471, %r1780;
	mov.u32 	%r1473, _ZZN3cub18CUB_300001_SM_10006detail10merge_sort30DeviceMergeSortBlockSortKernelINS2_10policy_hubIN6thrust24THRUST_300001_SM_1000_NS6detail15normal_iteratorINS6_10device_ptrI8ColoringEEEEE9Policy600ESC_PNS0_8NullTypeESC_SG_mN4cuda3std3__44lessISA_EESA_SF_EEvbT0_T1_T2_T3_T4_PT6_PT7_T5_NS1_7vsmem_tEE19static_temp_storage;
	mad.lo.s32 	%r128, %r127, 40, %r1473;
	ld.shared.v2.u32 	{%r129, %r130}, [%r128];
	ld.shared.v2.u32 	{%r131, %r132}, [%r128+8];
	ld.shared.v2.u32 	{%r133, %r134}, [%r128+16];
	ld.shared.v2.u32 	{%r135, %r136}, [%r128+24];
	ld.shared.v2.u32 	{%r137, %r138}, [%r128+32];
	st.local.u32 	[%rd5], %r129;
	st.local.u32 	[%rd5+4], %r130;
	st.local.u32 	[%rd5+8], %r131;
	st.local.u32 	[%rd5+12], %r132;
	st.local.u32 	[%rd5+16], %r133;
	st.local.u32 	[%rd5+20], %r134;
	st.local.u32 	[%rd5+24], %r135;
	st.local.u32 	[%rd5+28], %r136;
	st.local.u32 	[%rd5+32], %r137;
	st.local.u32 	[%rd5+36], %r138;
	mad.lo.s32 	%r1474, %r1472, 40, %r1473;
	ld.shared.v2.u32 	{%r139, %r140}, [%r1474+160];
	ld.shared.v2.u32 	{%r141, %r142}, [%r1474+168];
	ld.shared.v2.u32 	{%r143, %r144}, [%r1474+176];
	ld.shared.v2.u32 	{%r145, %r146}, [%r1474+184];
	ld.shared.v2.u32 	{%r147, %r148}, [%r1474+192];
	st.local.u32 	[%rd6], %r139;
	st.local.u32 	[%rd6+4], %r140;
	st.local.u32 	[%rd6+8], %r141;
	st.local.u32 	[%rd6+12], %r142;
	st.local.u32 	[%rd6+16], %r143;
	st.local.u32 	[%rd6+20], %r144;
	st.local.u32 	[%rd6+24], %r145;
	st.local.u32 	[%rd6+28], %r146;
	st.local.u32 	[%rd6+32], %r147;
	st.local.u32 	[%rd6+36], %r148;
	setp.ge.s32 	%p207, %r1470, %r114;
	mov.pred 	%p206, 0;
	mov.u32 	%r1782, %r129;
	mov.u32 	%r1783, %r130;
	mov.u32 	%r1784, %r131;
	mov.u32 	%r1785, %r132;
	mov.u32 	%r1786, %r133;
	mov.u32 	%r1787, %r134;
	mov.u32 	%r1788, %r135;
	mov.u32 	%r1789, %r136;
	mov.u32 	%r1790, %r137;
	mov.u32 	%r1791, %r138;
	mov.pred 	%p304, %p206;
	@%p207 bra 	$L__BB8_35;
	setp.ge.s32 	%p209, %r127, %r113;
	mov.pred 	%p208, -1;
	mov.u32 	%r1782, %r139;
	mov.u32 	%r1783, %r140;
	mov.u32 	%r1784, %r141;
	mov.u32 	%r1785, %r142;
	mov.u32 	%r1786, %r143;
	mov.u32 	%r1787, %r144;
	mov.u32 	%r1788, %r145;
	mov.u32 	%r1789, %r146;
	mov.u32 	%r1790, %r147;
	mov.u32 	%r1791, %r148;
	mov.pred 	%p304, %p208;
	@%p209 bra 	$L__BB8_35;
	mov.b32 	%r1781, 0;
$L__BB8_33:
	mul.wide.u32 	%rd106, %r1781, 4;
	add.s64 	%rd107, %rd6, %rd106;
	ld.local.u32 	%r150, [%rd107];
	add.s64 	%rd108, %rd5, %rd106;
	ld.local.u32 	%r151, [%rd108];
	setp.lt.s32 	%p211, %r150, %r151;
	mov.u32 	%r1782, %r139;
	mov.u32 	%r1783, %r140;
	mov.u32 	%r1784, %r141;
	mov.u32 	%r1785, %r142;
	mov.u32 	%r1786, %r143;
	mov.u32 	%r1787, %r144;
	mov.u32 	%r1788, %r145;
	mov.u32 	%r1789, %r146;
	mov.u32 	%r1790, %r147;
	mov.u32 	%r1791, %r148;
	mov.pred 	%p304, %p208;
	@%p211 bra 	$L__BB8_35;
	setp.le.s32 	%p213, %r150, %r151;
	add.s32 	%r152, %r1781, 1;
	setp.lt.u32 	%p214, %r1781, 9;
	and.pred  	%p215, %p213, %p214;
	mov.u32 	%r1781, %r152;
	mov.u32 	%r1782, %r129;
	mov.u32 	%r1783, %r130;
	mov.u32 	%r1784, %r131;
	mov.u32 	%r1785, %r132;
	mov.u32 	%r1786, %r133;
	mov.u32 	%r1787, %r134;
	mov.u32 	%r1788, %r135;
	mov.u32 	%r1789, %r136;
	mov.u32 	%r1790, %r137;
	mov.u32 	%r1791, %r138;
	mov.pred 	%p304, %p206;
	@%p215 bra 	$L__BB8_33;
$L__BB8_35:
	@%p304 bra 	$L__BB8_37;
	ld.shared.v2.u32 	{%r1476, %r1477}, [%r128+40];
	ld.shared.v2.u32 	{%r1478, %r1479}, [%r128+48];
	st.local.u32 	[%rd5], %r1476;
	st.local.u32 	[%rd5+4], %r1477;
	st.local.u32 	[%rd5+8], %r1478;
	st.local.u32 	[%rd5+12], %r1479;
$L__BB8_37:
	bar.sync 	0;
	st.shared.v2.u32 	[%r4], {%r1782, %r1783};
	st.shared.v2.u32 	[%r4+8], {%r1784, %r1785};
	st.shared.v2.u32 	[%r4+16], {%r1786, %r1787};
	st.shared.v2.u32 	[%r4+24], {%r1788, %r1789};
	st.shared.v2.u32 	[%r4+32], {%r1790, %r1791};
	bar.sync 	0;
	and.b32  	%r1480, %r1, 1008;
	and.b32  	%r163, %r1, 15;
	min.u32 	%r164, %r1480, 256;
	min.u32 	%r165, %r1480, 248;
	add.s32 	%r166, %r165, 8;
	min.u32 	%r1481, %r1480, 240;
	add.s32 	%r167, %r1481, 16;
	sub.s32 	%r1482, %r166, %r164;
	sub.s32 	%r1483, %r167, %r166;
	setp.lt.s32 	%p216, %r163, %r1483;
	sub.s32 	%r1484, %r163, %r1483;
	selp.b32 	%r1796, 0, %r1484, %p216;
	min.s32 	%r1792, %r1482, %r163;
	setp.ge.s32 	%p217, %r1796, %r1792;
	@%p217 bra 	$L__BB8_42;
$L__BB8_38:
	mov.u32 	%r170, %r1792;
	sub.s32 	%r1486, %r170, %r1796;
	shr.u32 	%r1487, %r1486, 31;
	add.s32 	%r1488, %r1486, %r1487;
	shr.s32 	%r1489, %r1488, 1;
	add.s32 	%r172, %r1489, %r1796;
	add.s32 	%r1490, %r172, %r164;
	mov.u32 	%r1491, _ZZN3cub18CUB_300001_SM_10006detail10merge_sort30DeviceMergeSortBlockSortKernelINS2_10policy_hubIN6thrust24THRUST_300001_SM_1000_NS6detail15normal_iteratorINS6_10device_ptrI8ColoringEEEEE9Policy600ESC_PNS0_8NullTypeESC_SG_mN4cuda3std3__44lessISA_EESA_SF_EEvbT0_T1_T2_T3_T4_PT6_PT7_T5_NS1_7vsmem_tEE19static_temp_storage;
	mad.lo.s32 	%r1492, %r1490, 40, %r1491;
	ld.shared.v2.u32 	{%r1493, %r1494}, [%r1492];
	ld.shared.v2.u32 	{%r1495, %r1496}, [%r1492+8];
	ld.shared.v2.u32 	{%r1497, %r1498}, [%r1492+16];
	ld.shared.v2.u32 	{%r1499, %r1500}, [%r1492+24];
	ld.shared.v2.u32 	{%r1501, %r1502}, [%r1492+32];
	st.local.u32 	[%rd7], %r1493;
	st.local.u32 	[%rd7+4], %r1494;
	st.local.u32 	[%rd7+8], %r1495;
	st.local.u32 	[%rd7+12], %r1496;
	st.local.u32 	[%rd7+16], %r1497;
	st.local.u32 	[%rd7+20], %r1498;
	st.local.u32 	[%rd7+24], %r1499;
	st.local.u32 	[%rd7+28], %r1500;
	st.local.u32 	[%rd7+32], %r1501;
	st.local.u32 	[%rd7+36], %r1502;
	not.b32 	%r1503, %r172;
	add.s32 	%r1504, %r165, %r163;
	add.s32 	%r1505, %r1504, %r1503;
	mad.lo.s32 	%r1506, %r1505, 40, %r1491;
	ld.shared.v2.u32 	{%r1507, %r1508}, [%r1506+320];
	ld.shared.v2.u32 	{%r1509, %r1510}, [%r1506+328];
	ld.shared.v2.u32 	{%r1511, %r1512}, [%r1506+336];
	ld.shared.v2.u32 	{%r1513, %r1514}, [%r1506+344];
	ld.shared.v2.u32 	{%r1515, %r1516}, [%r1506+352];
	st.local.u32 	[%rd8], %r1507;
	st.local.u32 	[%rd8+4], %r1508;
	st.local.u32 	[%rd8+8], %r1509;
	st.local.u32 	[%rd8+12], %r1510;
	st.local.u32 	[%rd8+16], %r1511;
	st.local.u32 	[%rd8+20], %r1512;
	st.local.u32 	[%rd8+24], %r1513;
	st.local.u32 	[%rd8+28], %r1514;
	st.local.u32 	[%rd8+32], %r1515;
	st.local.u32 	[%rd8+36], %r1516;
	mov.b32 	%r1794, 0;
$L__BB8_39:
	mul.wide.u32 	%rd109, %r1794, 4;
	add.s64 	%rd110, %rd8, %rd109;
	ld.local.u32 	%r174, [%rd110];
	add.s64 	%rd111, %rd7, %rd109;
	ld.local.u32 	%r175, [%rd111];
	setp.lt.s32 	%p218, %r174, %r175;
	mov.u32 	%r1792, %r172;
	@%p218 bra 	$L__BB8_41;
	setp.le.s32 	%p219, %r174, %r175;
	add.s32 	%r176, %r1794, 1;
	setp.lt.u32 	%p220, %r1794, 9;
	and.pred  	%p221, %p219, %p220;
	mov.u32 	%r1794, %r176;
	mov.u32 	%r1792, %r170;
	@%p221 bra 	$L__BB8_39;
$L__BB8_41:
	setp.lt.s32 	%p222, %r174, %r175;
	add.s32 	%r1517, %r172, 1;
	selp.b32 	%r1796, %r1796, %r1517, %p222;
	setp.lt.s32 	%p223, %r1796, %r1792;
	@%p223 bra 	$L__BB8_38;
$L__BB8_42:
	add.s32 	%r180, %r1796, %r164;
	add.s32 	%r1518, %r166, %r163;
	sub.s32 	%r1519, %r1518, %r1796;
	add.s32 	%r1520, %r165, %r163;
	sub.s32 	%r1521, %r1520, %r1796;
	mov.u32 	%r1522, _ZZN3cub18CUB_300001_SM_10006detail10merge_sort30DeviceMergeSortBlockSortKernelINS2_10policy_hubIN6thrust24THRUST_300001_SM_1000_NS6detail15normal_iteratorINS6_10device_ptrI8ColoringEEEEE9Policy600ESC_PNS0_8NullTypeESC_SG_mN4cuda3std3__44lessISA_EESA_SF_EEvbT0_T1_T2_T3_T4_PT6_PT7_T5_NS1_7vsmem_tEE19static_temp_storage;
	mad.lo.s32 	%r181, %r180, 40, %r1522;
	ld.shared.v2.u32 	{%r182, %r183}, [%r181];
	ld.shared.v2.u32 	{%r184, %r185}, [%r181+8];
	ld.shared.v2.u32 	{%r186, %r187}, [%r181+16];
	ld.shared.v2.u32 	{%r188, %r189}, [%r181+24];
	ld.shared.v2.u32 	{%r190, %r191}, [%r181+32];
	st.local.u32 	[%rd5], %r182;
	st.local.u32 	[%rd5+4], %r183;
	st.local.u32 	[%rd5+8], %r184;
	st.local.u32 	[%rd5+12], %r185;
	st.local.u32 	[%rd5+16], %r186;
	st.local.u32 	[%rd5+20], %r187;
	st.local.u32 	[%rd5+24], %r188;
	st.local.u32 	[%rd5+28], %r189;
	st.local.u32 	[%rd5+32], %r190;
	st.local.u32 	[%rd5+36], %r191;
	mad.lo.s32 	%r1523, %r1521, 40, %r1522;
	ld.shared.v2.u32 	{%r192, %r193}, [%r1523+320];
	ld.shared.v2.u32 	{%r194, %r195}, [%r1523+328];
	ld.shared.v2.u32 	{%r196, %r197}, [%r1523+336];
	ld.shared.v2.u32 	{%r198, %r199}, [%r1523+344];
	ld.shared.v2.u32 	{%r200, %r201}, [%r1523+352];
	st.local.u32 	[%rd6], %r192;
	st.local.u32 	[%rd6+4], %r193;
	st.local.u32 	[%rd6+8], %r194;
	st.local.u32 	[%rd6+12], %r195;
	st.local.u32 	[%rd6+16], %r196;
	st.local.u32 	[%rd6+20], %r197;
	st.local.u32 	[%rd6+24], %r198;
	st.local.u32 	[%rd6+28], %r199;
	st.local.u32 	[%rd6+32], %r200;
	st.local.u32 	[%rd6+36], %r201;
	setp.ge.s32 	%p225, %r1519, %r167;
	mov.pred 	%p224, 0;
	mov.u32 	%r1798, %r182;
	mov.u32 	%r1799, %r183;
	mov.u32 	%r1800, %r184;
	mov.u32 	%r1801, %r185;
	mov.u32 	%r1802, %r186;
	mov.u32 	%r1803, %r187;
	mov.u32 	%r1804, %r188;
	mov.u32 	%r1805, %r189;
	mov.u32 	%r1806, %r190;
	mov.u32 	%r1807, %r191;
	mov.pred 	%p305, %p224;
	@%p225 bra 	$L__BB8_47;
	setp.ge.s32 	%p227, %r180, %r166;
	mov.pred 	%p226, -1;
	mov.u32 	%r1798, %r192;
	mov.u32 	%r1799, %r193;
	mov.u32 	%r1800, %r194;
	mov.u32 	%r1801, %r195;
	mov.u32 	%r1802, %r196;
	mov.u32 	%r1803, %r197;
	mov.u32 	%r1804, %r198;
	mov.u32 	%r1805, %r199;
	mov.u32 	%r1806, %r200;
	mov.u32 	%r1807, %r201;
	mov.pred 	%p305, %p226;
	@%p227 bra 	$L__BB8_47;
	mov.b32 	%r1797, 0;
$L__BB8_45:
	mul.wide.u32 	%rd112, %r1797, 4;
	add.s64 	%rd113, %rd6, %rd112;
	ld.local.u32 	%r203, [%rd113];
	add.s64 	%rd114, %rd5, %rd112;
	ld.local.u32 	%r204, [%rd114];
	setp.lt.s32 	%p229, %r203, %r204;
	mov.u32 	%r1798, %r192;
	mov.u32 	%r1799, %r193;
	mov.u32 	%r1800, %r194;
	mov.u32 	%r1801, %r195;
	mov.u32 	%r1802, %r196;
	mov.u32 	%r1803, %r197;
	mov.u32 	%r1804, %r198;
	mov.u32 	%r1805, %r199;
	mov.u32 	%r1806, %r200;
	mov.u32 	%r1807, %r201;
	mov.pred 	%p305, %p226;
	@%p229 bra 	$L__BB8_47;
	setp.le.s32 	%p231, %r203, %r204;
	add.s32 	%r205, %r1797, 1;
	setp.lt.u32 	%p232, %r1797, 9;
	and.pred  	%p233, %p231, %p232;
	mov.u32 	%r1797, %r205;
	mov.u32 	%r1798, %r182;
	mov.u32 	%r1799, %r183;
	mov.u32 	%r1800, %r184;
	mov.u32 	%r1801, %r185;
	mov.u32 	%r1802, %r186;
	mov.u32 	%r1803, %r187;
	mov.u32 	%r1804, %r188;
	mov.u32 	%r1805, %r189;
	mov.u32 	%r1806, %r190;
	mov.u32 	%r1807, %r191;
	mov.pred 	%p305, %p224;
	@%p233 bra 	$L__BB8_45;
$L__BB8_47:
	@%p305 bra 	$L__BB8_49;
	ld.shared.v2.u32 	{%r1525, %r1526}, [%r181+40];
	ld.shared.v2.u32 	{%r1527, %r1528}, [%r181+48];
	st.local.u32 	[%rd5], %r1525;
	st.local.u32 	[%rd5+4], %r1526;
	st.local.u32 	[%rd5+8], %r1527;
	st.local.u32 	[%rd5+12], %r1528;
$L__BB8_49:
	bar.sync 	0;
	st.shared.v2.u32 	[%r4], {%r1798, %r1799};
	st.shared.v2.u32 	[%r4+8], {%r1800, %r1801};
	st.shared.v2.u32 	[%r4+16], {%r1802, %r1803};
	st.shared.v2.u32 	[%r4+24], {%r1804, %r1805};
	st.shared.v2.u32 	[%r4+32], {%r1806, %r1807};
	bar.sync 	0;
	and.b32  	%r1529, %r1, 992;
	min.u32 	%r216, %r1529, 256;
	min.u32 	%r217, %r1529, 240;
	add.s32 	%r218, %r217, 16;
	min.u32 	%r1530, %r1529, 224;
	add.s32 	%r219, %r1530, 32;
	sub.s32 	%r1531, %r218, %r216;
	sub.s32 	%r1532, %r219, %r218;
	setp.lt.s32 	%p234, %r2, %r1532;
	sub.s32 	%r1533, %r2, %r1532;
	selp.b32 	%r1812, 0, %r1533, %p234;
	min.s32 	%r1808, %r1531, %r2;
	setp.ge.s32 	%p235, %r1812, %r1808;
	@%p235 bra 	$L__BB8_54;
$L__BB8_50:
	mov.u32 	%r222, %r1808;
	sub.s32 	%r1535, %r222, %r1812;
	shr.u32 	%r1536, %r1535, 31;
	add.s32 	%r1537, %r1535, %r1536;
	shr.s32 	%r1538, %r1537, 1;
	add.s32 	%r224, %r1538, %r1812;
	add.s32 	%r1539, %r224, %r216;
	mov.u32 	%r1540, _ZZN3cub18CUB_300001_SM_10006detail10merge_sort30DeviceMergeSortBlockSortKernelINS2_10policy_hubIN6thrust24THRUST_300001_SM_1000_NS6detail15normal_iteratorINS6_10device_ptrI8ColoringEEEEE9Policy600ESC_PNS0_8NullTypeESC_SG_mN4cuda3std3__44lessISA_EESA_SF_EEvbT0_T1_T2_T3_T4_PT6_PT7_T5_NS1_7vsmem_tEE19static_temp_storage;
	mad.lo.s32 	%r1541, %r1539, 40, %r1540;
	ld.shared.v2.u32 	{%r1542, %r1543}, [%r1541];
	ld.shared.v2.u32 	{%r1544, %r1545}, [%r1541+8];
	ld.shared.v2.u32 	{%r1546, %r1547}, [%r1541+16];
	ld.shared.v2.u32 	{%r1548, %r1549}, [%r1541+24];
	ld.shared.v2.u32 	{%r1550, %r1551}, [%r1541+32];
	st.local.u32 	[%rd7], %r1542;
	st.local.u32 	[%rd7+4], %r1543;
	st.local.u32 	[%rd7+8], %r1544;
	st.local.u32 	[%rd7+12], %r1545;
	st.local.u32 	[%rd7+16], %r1546;
	st.local.u32 	[%rd7+20], %r1547;
	st.local.u32 	[%rd7+24], %r1548;
	st.local.u32 	[%rd7+28], %r1549;
	st.local.u32 	[%rd7+32], %r1550;
	st.local.u32 	[%rd7+36], %r1551;
	not.b32 	%r1552, %r224;
	add.s32 	%r1553, %r217, %r2;
	add.s32 	%r1554, %r1553, %r1552;
	mad.lo.s32 	%r1555, %r1554, 40, %r1540;
	ld.shared.v2.u32 	{%r1556, %r1557}, [%r1555+640];
	ld.shared.v2.u32 	{%r1558, %r1559}, [%r1555+648];
	ld.shared.v2.u32 	{%r1560, %r1561}, [%r1555+656];
	ld.shared.v2.u32 	{%r1562, %r1563}, [%r1555+664];
	ld.shared.v2.u32 	{%r1564, %r1565}, [%r1555+672];
	st.local.u32 	[%rd8], %r1556;
	st.local.u32 	[%rd8+4], %r1557;
	st.local.u32 	[%rd8+8], %r1558;
	st.local.u32 	[%rd8+12], %r1559;
	st.local.u32 	[%rd8+16], %r1560;
	st.local.u32 	[%rd8+20], %r1561;
	st.local.u32 	[%rd8+24], %r1562;
	st.local.u32 	[%rd8+28], %r1563;
	st.local.u32 	[%rd8+32], %r1564;
	st.local.u32 	[%rd8+36], %r1565;
	mov.b32 	%r1810, 0;
$L__BB8_51:
	mul.wide.u32 	%rd115, %r1810, 4;
	add.s64 	%rd116, %rd8, %rd115;
	ld.local.u32 	%r226, [%rd116];
	add.s64 	%rd117, %rd7, %rd115;
	ld.local.u32 	%r227, [%rd117];
	setp.lt.s32 	%p236, %r226, %r227;
	mov.u32 	%r1808, %r224;
	@%p236 bra 	$L__BB8_53;
	setp.le.s32 	%p237, %r226, %r227;
	add.s32 	%r228, %r1810, 1;
	setp.lt.u32 	%p238, %r1810, 9;
	and.pred  	%p239, %p237, %p238;
	mov.u32 	%r1810, %r228;
	mov.u32 	%r1808, %r222;
	@%p239 bra 	$L__BB8_51;
$L__BB8_53:
	setp.lt.s32 	%p240, %r226, %r227;
	add.s32 	%r1566, %r224, 1;
	selp.b32 	%r1812, %r1812, %r1566, %p240;
	setp.lt.s32 	%p241, %r1812, %r1808;
	@%p241 bra 	$L__BB8_50;
$L__BB8_54:
	add.s32 	%r232, %r1812, %r216;
	add.s32 	%r1567, %r218, %r2;
	sub.s32 	%r1568, %r1567, %r1812;
	add.s32 	%r1569, %r217, %r2;
	sub.s32 	%r1570, %r1569, %r1812;
	mov.u32 	%r1571, _ZZN3cub18CUB_300001_SM_10006detail10merge_sort30DeviceMergeSortBlockSortKernelINS2_10policy_hubIN6thrust24THRUST_300001_SM_1000_NS6detail15normal_iteratorINS6_10device_ptrI8ColoringEEEEE9Policy600ESC_PNS0_8NullTypeESC_SG_mN4cuda3std3__44lessISA_EESA_SF_EEvbT0_T1_T2_T3_T4_PT6_PT7_T5_NS1_7vsmem_tEE19static_temp_storage;
	mad.lo.s32 	%r233, %r232, 40, %r1571;
	ld.shared.v2.u32 	{%r234, %r235}, [%r233];
	ld.shared.v2.u32 	{%r236, %r237}, [%r233+8];
	ld.shared.v2.u32 	{%r238, %r239}, [%r233+16];
	ld.shared.v2.u32 	{%r240, %r241}, [%r233+24];
	ld.shared.v2.u32 	{%r242, %r243}, [%r233+32];
	st.local.u32 	[%rd5], %r234;
	st.local.u32 	[%rd5+4], %r235;
	st.local.u32 	[%rd5+8], %r236;
	st.local.u32 	[%rd5+12], %r237;
	st.local.u32 	[%rd5+16], %r238;
	st.local.u32 	[%rd5+20], %r239;
	st.local.u32 	[%rd5+24], %r240;
	st.local.u32 	[%rd5+28], %r241;
	st.local.u32 	[%rd5+32], %r242;
	st.local.u32 	[%rd5+36], %r243;
	mad.lo.s32 	%r1572, %r1570, 40, %r1571;
	ld.shared.v2.u32 	{%r244, %r245}, [%r1572+640];
	ld.shared.v2.u32 	{%r246, %r247}, [%r1572+648];
	ld.shared.v2.u32 	{%r248, %r249}, [%r1572+656];
	ld.shared.v2.u32 	{%r250, %r251}, [%r1572+664];
	ld.shared.v2.u32 	{%r252, %r253}, [%r1572+672];
	st.local.u32 	[%rd6], %r244;
	st.local.u32 	[%rd6+4], %r245;
	st.local.u32 	[%rd6+8], %r246;
	st.local.u32 	[%rd6+12], %r247;
	st.local.u32 	[%rd6+16], %r248;
	st.local.u32 	[%rd6+20], %r249;
	st.local.u32 	[%rd6+24], %r250;
	st.local.u32 	[%rd6+28], %r251;
	st.local.u32 	[%rd6+32], %r252;
	st.local.u32 	[%rd6+36], %r253;
	setp.ge.s32 	%p243, %r1568, %r219;
	mov.pred 	%p242, 0;
	mov.u32 	%r1814, %r234;
	mov.u32 	%r1815, %r235;
	mov.u32 	%r1816, %r236;
	mov.u32 	%r1817, %r237;
	mov.u32 	%r1818, %r238;
	mov.u32 	%r1819, %r239;
	mov.u32 	%r1820, %r240;
	mov.u32 	%r1821, %r241;
	mov.u32 	%r1822, %r242;
	mov.u32 	%r1823, %r243;
	mov.pred 	%p306, %p242;
	@%p243 bra 	$L__BB8_59;
	setp.ge.s32 	%p245, %r232, %r218;
	mov.pred 	%p244, -1;
	mov.u32 	%r1814, %r244;
	mov.u32 	%r1815, %r245;
	mov.u32 	%r1816, %r246;
	mov.u32 	%r1817, %r247;
	mov.u32 	%r1818, %r248;
	mov.u32 	%r1819, %r249;
	mov.u32 	%r1820, %r250;
	mov.u32 	%r1821, %r251;
	mov.u32 	%r1822, %r252;
	mov.u32 	%r1823, %r253;
	mov.pred 	%p306, %p244;
	@%p245 bra 	$L__BB8_59;
	mov.b32 	%r1813, 0;
$L__BB8_57:
	mul.wide.u32 	%rd118, %r1813, 4;
	add.s64 	%rd119, %rd6, %rd118;
	ld.local.u32 	%r255, [%rd119];
	add.s64 	%rd120, %rd5, %rd118;
	ld.local.u32 	%r256, [%rd120];
	setp.lt.s32 	%p247, %r255, %r256;
	mov.u32 	%r1814, %r244;
	mov.u32 	%r1815, %r245;
	mov.u32 	%r1816, %r246;
	mov.u32 	%r1817, %r247;
	mov.u32 	%r1818, %r248;
	mov.u32 	%r1819, %r249;
	mov.u32 	%r1820, %r250;
	mov.u32 	%r1821, %r251;
	mov.u32 	%r1822, %r252;
	mov.u32 	%r1823, %r253;
	mov.pred 	%p306, %p244;
	@%p247 bra 	$L__BB8_59;
	setp.le.s32 	%p249, %r255, %r256;
	add.s32 	%r257, %r1813, 1;
	setp.lt.u32 	%p250, %r1813, 9;
	and.pred  	%p251, %p249, %p250;
	mov.u32 	%r1813, %r257;
	mov.u32 	%r1814, %r234;
	mov.u32 	%r1815, %r235;
	mov.u32 	%r1816, %r236;
	mov.u32 	%r1817, %r237;
	mov.u32 	%r1818, %r238;
	mov.u32 	%r1819, %r239;
	mov.u32 	%r1820, %r240;
	mov.u32 	%r1821, %r241;
	mov.u32 	%r1822, %r242;
	mov.u32 	%r1823, %r243;
	mov.pred 	%p306, %p242;
	@%p251 bra 	$L__BB8_57;
$L__BB8_59:
	@%p306 bra 	$L__BB8_61;
	ld.shared.v2.u32 	{%r1574, %r1575}, [%r233+40];
	ld.shared.v2.u32 	{%r1576, %r1577}, [%r233+48];
	st.local.u32 	[%rd5], %r1574;
	st.local.u32 	[%rd5+4], %r1575;
	st.local.u32 	[%rd5+8], %r1576;
	st.local.u32 	[%rd5+12], %r1577;
$L__BB8_61:
	bar.sync 	0;
	st.shared.v2.u32 	[%r4], {%r1814, %r1815};
	st.shared.v2.u32 	[%r4+8], {%r1816, %r1817};
	st.shared.v2.u32 	[%r4+16], {%r1818, %r1819};
	st.shared.v2.u32 	[%r4+24], {%r1820, %r1821};
	st.shared.v2.u32 	[%r4+32], {%r1822, %r1823};
	bar.sync 	0;
	and.b32  	%r1578, %r1, 960;
	and.b32  	%r268, %r1, 63;
	min.u32 	%r269, %r1578, 256;
	min.u32 	%r270, %r1578, 224;
	add.s32 	%r271, %r270, 32;
	min.u32 	%r1579, %r1578, 192;
	add.s32 	%r272, %r1579, 64;
	sub.s32 	%r1580, %r271, %r269;
	sub.s32 	%r1581, %r272, %r271;
	setp.lt.s32 	%p252, %r268, %r1581;
	sub.s32 	%r1582, %r268, %r1581;
	selp.b32 	%r1828, 0, %r1582, %p252;
	min.s32 	%r1824, %r1580, %r268;
	setp.ge.s32 	%p253, %r1828, %r1824;
	@%p253 bra 	$L__BB8_66;
$L__BB8_62:
	mov.u32 	%r275, %r1824;
	sub.s32 	%r1584, %r275, %r1828;
	shr.u32 	%r1585, %r1584, 31;
	add.s32 	%r1586, %r1584, %r1585;
	shr.s32 	%r1587, %r1586, 1;
	add.s32 	%r277, %r1587, %r1828;
	add.s32 	%r1588, %r277, %r269;
	mov.u32 	%r1589, _ZZN3cub18CUB_300001_SM_10006detail10merge_sort30DeviceMergeSortBlockSortKernelINS2_10policy_hubIN6thrust24THRUST_300001_SM_1000_NS6detail15normal_iteratorINS6_10device_ptrI8ColoringEEEEE9Policy600ESC_PNS0_8NullTypeESC_SG_mN4cuda3std3__44lessISA_EESA_SF_EEvbT0_T1_T2_T3_T4_PT6_PT7_T5_NS1_7vsmem_tEE19static_temp_storage;
	mad.lo.s32 	%r1590, %r1588, 40, %r1589;
	ld.shared.v2.u32 	{%r1591, %r1592}, [%r1590];
	ld.shared.v2.u32 	{%r1593, %r1594}, [%r1590+8];
	ld.shared.v2.u32 	{%r1595, %r1596}, [%r1590+16];
	ld.shared.v2.u32 	{%r1597, %r1598}, [%r1590+24];
	ld.shared.v2.u32 	{%r1599, %r1600}, [%r1590+32];
	st.local.u32 	[%rd7], %r1591;
	st.local.u32 	[%rd7+4], %r1592;
	st.local.u32 	[%rd7+8], %r1593;
	st.local.u32 	[%rd7+12], %r1594;
	st.local.u32 	[%rd7+16], %r1595;
	st.local.u32 	[%rd7+20], %r1596;
	st.local.u32 	[%rd7+24], %r1597;
	st.local.u32 	[%rd7+28], %r1598;
	st.local.u32 	[%rd7+32], %r1599;
	st.local.u32 	[%rd7+36], %r1600;
	not.b32 	%r1601, %r277;
	add.s32 	%r1602, %r270, %r268;
	add.s32 	%r1603, %r1602, %r1601;
	mad.lo.s32 	%r1604, %r1603, 40, %r1589;
	ld.shared.v2.u32 	{%r1605, %r1606}, [%r1604+1280];
	ld.shared.v2.u32 	{%r1607, %r1608}, [%r1604+1288];
	ld.shared.v2.u32 	{%r1609, %r1610}, [%r1604+1296];
	ld.shared.v2.u32 	{%r1611, %r1612}, [%r1604+1304];
	ld.shared.v2.u32 	{%r1613, %r1614}, [%r1604+1312];
	st.local.u32 	[%rd8], %r1605;
	st.local.u32 	[%rd8+4], %r1606;
	st.local.u32 	[%rd8+8], %r1607;
	st.local.u32 	[%rd8+12], %r1608;
	st.local.u32 	[%rd8+16], %r1609;
	st.local.u32 	[%rd8+20], %r1610;
	st.local.u32 	[%rd8+24], %r1611;
	st.local.u32 	[%rd8+28], %r1612;
	st.local.u32 	[%rd8+32], %r1613;
	st.local.u32 	[%rd8+36], %r1614;
	mov.b32 	%r1826, 0;
$L__BB8_63:
	mul.wide.u32 	%rd121, %r1826, 4;
	add.s64 	%rd122, %rd8, %rd121;
	ld.local.u32 	%r279, [%rd122];
	add.s64 	%rd123, %rd7, %rd121;
	ld.local.u32 	%r280, [%rd123];
	setp.lt.s32 	%p254, %r279, %r280;
	mov.u32 	%r1824, %r277;
	@%p254 bra 	$L__BB8_65;
	setp.le.s32 	%p255, %r279, %r280;
	add.s32 	%r281, %r1826, 1;
	setp.lt.u32 	%p256, %r1826, 9;
	and.pred  	%p257, %p255, %p256;
	mov.u32 	%r1826, %r281;
	mov.u32 	%r1824, %r275;
	@%p257 bra 	$L__BB8_63;
$L__BB8_65:
	setp.lt.s32 	%p258, %r279, %r280;
	add.s32 	%r1615, %r277, 1;
	selp.b32 	%r1828, %r1828, %r1615, %p258;
	setp.lt.s32 	%p259, %r1828, %r1824;
	@%p259 bra 	$L__BB8_62;
$L__BB8_66:
	add.s32 	%r285, %r1828, %r269;
	add.s32 	%r1616, %r271, %r268;
	sub.s32 	%r1617, %r1616, %r1828;
	add.s32 	%r1618, %r270, %r268;
	sub.s32 	%r1619, %r1618, %r1828;
	mov.u32 	%r1620, _ZZN3cub18CUB_300001_SM_10006detail10merge_sort30DeviceMergeSortBlockSortKernelINS2_10policy_hubIN6thrust24THRUST_300001_SM_1000_NS6detail15normal_iteratorINS6_10device_ptrI8ColoringEEEEE9Policy600ESC_PNS0_8NullTypeESC_SG_mN4cuda3std3__44lessISA_EESA_SF_EEvbT0_T1_T2_T3_T4_PT6_PT7_T5_NS1_7vsmem_tEE19static_temp_storage;
	mad.lo.s32 	%r286, %r285, 40, %r1620;
	ld.shared.v2.u32 	{%r287, %r288}, [%r286];
	ld.shared.v2.u32 	{%r289, %r290}, [%r286+8];
	ld.shared.v2.u32 	{%r291, %r292}, [%r286+16];
	ld.shared.v2.u32 	{%r293, %r294}, [%r286+24];
	ld.shared.v2.u32 	{%r295, %r296}, [%r286+32];
	st.local.u32 	[%rd5], %r287;
	st.local.u32 	[%rd5+4], %r288;
	st.local.u32 	[%rd5+8], %r289;
	st.local.u32 	[%rd5+12], %r290;
	st.local.u32 	[%rd5+16], %r291;
	st.local.u32 	[%rd5+20], %r292;
	st.local.u32 	[%rd5+24], %r293;
	st.local.u32 	[%rd5+28], %r294;
	st.local.u32 	[%rd5+32], %r295;
	st.local.u32 	[%rd5+36], %r296;
	mad.lo.s32 	%r1621, %r1619, 40, %r1620;
	ld.shared.v2.u32 	{%r297, %r298}, [%r1621+1280];
	ld.shared.v2.u32 	{%r299, %r300}, [%r1621+1288];
	ld.shared.v2.u32 	{%r301, %r302}, [%r1621+1296];
	ld.shared.v2.u32 	{%r303, %r304}, [%r1621+1304];
	ld.shared.v2.u32 	{%r305, %r306}, [%r1621+1312];
	st.local.u32 	[%rd6], %r297;
	st.local.u32 	[%rd6+4], %r298;
	st.local.u32 	[%rd6+8], %r299;
	st.local.u32 	[%rd6+12], %r300;
	st.local.u32 	[%rd6+16], %r301;
	st.local.u32 	[%rd6+20], %r302;
	st.local.u32 	[%rd6+24], %r303;
	st.local.u32 	[%rd6+28], %r304;
	st.local.u32 	[%rd6+32], %r305;
	st.local.u32 	[%rd6+36], %r306;
	setp.ge.s32 	%p261, %r1617, %r272;
	mov.pred 	%p260, 0;
	mov.u32 	%r1830, %r287;
	mov.u32 	%r1831, %r288;
	mov.u32 	%r1832, %r289;
	mov.u32 	%r1833, %r290;
	mov.u32 	%r1834, %r291;
	mov.u32 	%r1835, %r292;
	mov.u32 	%r1836, %r293;
	mov.u32 	%r1837, %r294;
	mov.u32 	%r1838, %r295;
	mov.u32 	%r1839, %r296;
	mov.pred 	%p307, %p260;
	@%p261 bra 	$L__BB8_71;
	setp.ge.s32 	%p263, %r285, %r271;
	mov.pred 	%p262, -1;
	mov.u32 	%r1830, %r297;
	mov.u32 	%r1831, %r298;
	mov.u32 	%r1832, %r299;
	mov.u32 	%r1833, %r300;
	mov.u32 	%r1834, %r301;
	mov.u32 	%r1835, %r302;
	mov.u32 	%r1836, %r303;
	mov.u32 	%r1837, %r304;
	mov.u32 	%r1838, %r305;
	mov.u32 	%r1839, %r306;
	mov.pred 	%p307, %p262;
	@%p263 bra 	$L__BB8_71;
	mov.b32 	%r1829, 0;
$L__BB8_69:
	mul.wide.u32 	%rd124, %r1829, 4;
	add.s64 	%rd125, %rd6, %rd124;
	ld.local.u32 	%r308, [%rd125];
	add.s64 	%rd126, %rd5, %rd124;
	ld.local.u32 	%r309, [%rd126];
	setp.lt.s32 	%p265, %r308, %r309;
	mov.u32 	%r1830, %r297;
	mov.u32 	%r1831, %r298;
	mov.u32 	%r1832, %r299;
	mov.u32 	%r1833, %r300;
	mov.u32 	%r1834, %r301;
	mov.u32 	%r1835, %r302;
	mov.u32 	%r1836, %r303;
	mov.u32 	%r1837, %r304;
	mov.u32 	%r1838, %r305;
	mov.u32 	%r1839, %r306;
	mov.pred 	%p307, %p262;
	@%p265 bra 	$L__BB8_71;
	setp.le.s32 	%p267, %r308, %r309;
	add.s32 	%r310, %r1829, 1;
	setp.lt.u32 	%p268, %r1829, 9;
	and.pred  	%p269, %p267, %p268;
	mov.u32 	%r1829, %r310;
	mov.u32 	%r1830, %r287;
	mov.u32 	%r1831, %r288;
	mov.u32 	%r1832, %r289;
	mov.u32 	%r1833, %r290;
	mov.u32 	%r1834, %r291;
	mov.u32 	%r1835, %r292;
	mov.u32 	%r1836, %r293;
	mov.u32 	%r1837, %r294;
	mov.u32 	%r1838, %r295;
	mov.u32 	%r1839, %r296;
	mov.pred 	%p307, %p260;
	@%p269 bra 	$L__BB8_69;
$L__BB8_71:
	@%p307 bra 	$L__BB8_73;
	ld.shared.v2.u32 	{%r1623, %r1624}, [%r286+40];
	ld.shared.v2.u32 	{%r1625, %r1626}, [%r286+48];
	st.local.u32 	[%rd5], %r1623;
	st.local.u32 	[%rd5+4], %r1624;
	st.local.u32 	[%rd5+8], %r1625;
	st.local.u32 	[%rd5+12], %r1626;
$L__BB8_73:
	bar.sync 	0;
	st.shared.v2.u32 	[%r4], {%r1830, %r1831};
	st.shared.v2.u32 	[%r4+8], {%r1832, %r1833};
	st.shared.v2.u32 	[%r4+16], {%r1834, %r1835};
	st.shared.v2.u32 	[%r4+24], {%r1836, %r1837};
	st.shared.v2.u32 	[%r4+32], {%r1838, %r1839};
	bar.sync 	0;
	and.b32  	%r1627, %r1, 896;
	and.b32  	%r321, %r1, 127;
	min.u32 	%r322, %r1627, 256;
	min.u32 	%r323, %r1627, 192;
	add.s32 	%r324, %r323, 64;
	min.u32 	%r1628, %r1627, 128;
	add.s32 	%r325, %r1628, 128;
	sub.s32 	%r1629, %r324, %r322;
	sub.s32 	%r1630, %r325, %r324;
	setp.lt.s32 	%p270, %r321, %r1630;
	sub.s32 	%r1631, %r321, %r1630;
	selp.b32 	%r1844, 0, %r1631, %p270;
	min.s32 	%r1840, %r1629, %r321;
	setp.ge.s32 	%p271, %r1844, %r1840;
	@%p271 bra 	$L__BB8_78;
$L__BB8_74:
	mov.u32 	%r328, %r1840;
	sub.s32 	%r1633, %r328, %r1844;
	shr.u32 	%r1634, %r1633, 31;
	add.s32 	%r1635, %r1633, %r1634;
	shr.s32 	%r1636, %r1635, 1;
	add.s32 	%r330, %r1636, %r1844;
	add.s32 	%r1637, %r330, %r322;
	mov.u32 	%r1638, _ZZN3cub18CUB_300001_SM_10006detail10merge_sort30DeviceMergeSortBlockSortKernelINS2_10policy_hubIN6thrust24THRUST_300001_SM_1000_NS6detail15normal_iteratorINS6_10device_ptrI8ColoringEEEEE9Policy600ESC_PNS0_8NullTypeESC_SG_mN4cuda3std3__44lessISA_EESA_SF_EEvbT0_T1_T2_T3_T4_PT6_PT7_T5_NS1_7vsmem_tEE19static_temp_storage;
	mad.lo.s32 	%r1639, %r1637, 40, %r1638;
	ld.shared.v2.u32 	{%r1640, %r1641}, [%r1639];
	ld.shared.v2.u32 	{%r1642, %r1643}, [%r1639+8];
	ld.shared.v2.u32 	{%r1644, %r1645}, [%r1639+16];
	ld.shared.v2.u32 	{%r1646, %r1647}, [%r1639+24];
	ld.shared.v2.u32 	{%r1648, %r1649}, [%r1639+32];
	st.local.u32 	[%rd7], %r1640;
	st.local.u32 	[%rd7+4], %r1641;
	st.local.u32 	[%rd7+8], %r1642;
	st.local.u32 	[%rd7+12], %r1643;
	st.local.u32 	[%rd7+16], %r1644;
	st.local.u32 	[%rd7+20], %r1645;
	st.local.u32 	[%rd7+24], %r1646;
	st.local.u32 	[%rd7+28], %r1647;
	st.local.u32 	[%rd7+32], %r1648;
	st.local.u32 	[%rd7+36], %r1649;
	not.b32 	%r1650, %r330;
	add.s32 	%r1651, %r323, %r321;
	add.s32 	%r1652, %r1651, %r1650;
	mad.lo.s32 	%r1653, %r1652, 40, %r1638;
	ld.shared.v2.u32 	{%r1654, %r1655}, [%r1653+2560];
	ld.shared.v2.u32 	{%r1656, %r1657}, [%r1653+2568];
	ld.shared.v2.u32 	{%r1658, %r1659}, [%r1653+2576];
	ld.shared.v2.u32 	{%r1660, %r1661}, [%r1653+2584];
	ld.shared.v2.u32 	{%r1662, %r1663}, [%r1653+2592];
	st.local.u32 	[%rd8], %r1654;
	st.local.u32 	[%rd8+4], %r1655;
	st.local.u32 	[%rd8+8], %r1656;
	st.local.u32 	[%rd8+12], %r1657;
	st.local.u32 	[%rd8+16], %r1658;
	st.local.u32 	[%rd8+20], %r1659;
	st.local.u32 	[%rd8+24], %r1660;
	st.local.u32 	[%rd8+28], %r1661;
	st.local.u32 	[%rd8+32], %r1662;
	st.local.u32 	[%rd8+36], %r1663;
	mov.b32 	%r1842, 0;
$L__BB8_75:
	mul.wide.u32 	%rd127, %r1842, 4;
	add.s64 	%rd128, %rd8, %rd127;
	ld.local.u32 	%r332, [%rd128];
	add.s64 	%rd129, %rd7, %rd127;
	ld.local.u32 	%r333, [%rd129];
	setp.lt.s32 	%p272, %r332, %r333;
	mov.u32 	%r1840, %r330;
	@%p272 bra 	$L__BB8_77;
	setp.le.s32 	%p273, %r332, %r333;
	add.s32 	%r334, %r1842, 1;
	setp.lt.u32 	%p274, %r1842, 9;
	and.pred  	%p275, %p273, %p274;
	mov.u32 	%r1842, %r334;
	mov.u32 	%r1840, %r328;
	@%p275 bra 	$L__BB8_75;
$L__BB8_77:
	setp.lt.s32 	%p276, %r332, %r333;
	add.s32 	%r1664, %r330, 1;
	selp.b32 	%r1844, %r1844, %r1664, %p276;
	setp.lt.s32 	%p277, %r1844, %r1840;
	@%p277 bra 	$L__BB8_74;
$L__BB8_78:
	add.s32 	%r338, %r1844, %r322;
	add.s32 	%r1665, %r324, %r321;
	sub.s32 	%r1666, %r1665, %r1844;
	add.s32 	%r1667, %r323, %r321;
	sub.s32 	%r1668, %r1667, %r1844;
	mov.u32 	%r1669, _ZZN3cub18CUB_300001_SM_10006detail10merge_sort30DeviceMergeSortBlockSortKernelINS2_10policy_hubIN6thrust24THRUST_300001_SM_1000_NS6detail15normal_iteratorINS6_10device_ptrI8ColoringEEEEE9Policy600ESC_PNS0_8NullTypeESC_SG_mN4cuda3std3__44lessISA_EESA_SF_EEvbT0_T1_T2_T3_T4_PT6_PT7_T5_NS1_7vsmem_tEE19static_temp_storage;
	mad.lo.s32 	%r339, %r338, 40, %r1669;
	ld.shared.v2.u32 	{%r340, %r341}, [%r339];
	ld.shared.v2.u32 	{%r342, %r343}, [%r339+8];
	ld.shared.v2.u32 	{%r344, %r345}, [%r339+16];
	ld.shared.v2.u32 	{%r346, %r347}, [%r339+24];
	ld.shared.v2.u32 	{%r348, %r349}, [%r339+32];
	st.local.u32 	[%rd5], %r340;
	st.local.u32 	[%rd5+4], %r341;
	st.local.u32 	[%rd5+8], %r342;
	st.local.u32 	[%rd5+12], %r343;
	st.local.u32 	[%rd5+16], %r344;
	st.local.u32 	[%rd5+20], %r345;
	st.local.u32 	[%rd5+24], %r346;
	st.local.u32 	[%rd5+28], %r347;
	st.local.u32 	[%rd5+32], %r348;
	st.local.u32 	[%rd5+36], %r349;
	mad.lo.s32 	%r1670, %r1668, 40, %r1669;
	ld.shared.v2.u32 	{%r350, %r351}, [%r1670+2560];
	ld.shared.v2.u32 	{%r352, %r353}, [%r1670+2568];
	ld.shared.v2.u32 	{%r354, %r355}, [%r1670+2576];
	ld.shared.v2.u32 	{%r356, %r357}, [%r1670+2584];
	ld.shared.v2.u32 	{%r358, %r359}, [%r1670+2592];
	st.local.u32 	[%rd6], %r350;
	st.local.u32 	[%rd6+4], %r351;
	st.local.u32 	[%rd6+8], %r352;
	st.local.u32 	[%rd6+12], %r353;
	st.local.u32 	[%rd6+16], %r354;
	st.local.u32 	[%rd6+20], %r355;
	st.local.u32 	[%rd6+24], %r356;
	st.local.u32 	[%rd6+28], %r357;
	st.local.u32 	[%rd6+32], %r358;
	st.local.u32 	[%rd6+36], %r359;
	setp.ge.s32 	%p279, %r1666, %r325;
	mov.pred 	%p278, 0;
	mov.u32 	%r1846, %r340;
	mov.u32 	%r1847, %r341;
	mov.u32 	%r1848, %r342;
	mov.u32 	%r1849, %r343;
	mov.u32 	%r1850, %r344;
	mov.u32 	%r1851, %r345;
	mov.u32 	%r1852, %r346;
	mov.u32 	%r1853, %r347;
	mov.u32 	%r1854, %r348;
	mov.u32 	%r1855, %r349;
	mov.pred 	%p308, %p278;
	@%p279 bra 	$L__BB8_83;
	setp.ge.s32 	%p281, %r338, %r324;
	mov.pred 	%p280, -1;
	mov.u32 	%r1846, %r350;
	mov.u32 	%r1847, %r351;
	mov.u32 	%r1848, %r352;
	mov.u32 	%r1849, %r353;
	mov.u32 	%r1850, %r354;
	mov.u32 	%r1851, %r355;
	mov.u32 	%r1852, %r356;
	mov.u32 	%r1853, %r357;
	mov.u32 	%r1854, %r358;
	mov.u32 	%r1855, %r359;
	mov.pred 	%p308, %p280;
	@%p281 bra 	$L__BB8_83;
	mov.b32 	%r1845, 0;
$L__BB8_81:
	mul.wide.u32 	%rd130, %r1845, 4;
	add.s64 	%rd131, %rd6, %rd130;
	ld.local.u32 	%r361, [%rd131];
	add.s64 	%rd132, %rd5, %rd130;
	ld.local.u32 	%r362, [%rd132];
	setp.lt.s32 	%p283, %r361, %r362;
	mov.u32 	%r1846, %r350;
	mov.u32 	%r1847, %r351;
	mov.u32 	%r1848, %r352;
	mov.u32 	%r1849, %r353;
	mov.u32 	%r1850, %r354;
	mov.u32 	%r1851, %r355;
	mov.u32 	%r1852, %r356;
	mov.u32 	%r1853, %r357;
	mov.u32 	%r1854, %r358;
	mov.u32 	%r1855, %r359;
	mov.pred 	%p308, %p280;
	@%p283 bra 	$L__BB8_83;
	setp.le.s32 	%p285, %r361, %r362;
	add.s32 	%r363, %r1845, 1;
	setp.lt.u32 	%p286, %r1845, 9;
	and.pred  	%p287, %p285, %p286;
	mov.u32 	%r1845, %r363;
	mov.u32 	%r1846, %r340;
	mov.u32 	%r1847, %r341;
	mov.u32 	%r1848, %r342;
	mov.u32 	%r1849, %r343;
	mov.u32 	%r1850, %r344;
	mov.u32 	%r1851, %r345;
	mov.u32 	%r1852, %r346;
	mov.u32 	%r1853, %r347;
	mov.u32 	%r1854, %r348;
	mov.u32 	%r1855, %r349;
	mov.pred 	%p308, %p278;
	@%p287 bra 	$L__BB8_81;
$L__BB8_83:
	@%p308 bra 	$L__BB8_85;
	ld.shared.v2.u32 	{%r1672, %r1673}, [%r339+40];
	ld.shared.v2.u32 	{%r1674, %r1675}, [%r339+48];
	st.local.u32 	[%rd5], %r1672;
	st.local.u32 	[%rd5+4], %r1673;
	st.local.u32 	[%rd5+8], %r1674;
	st.local.u32 	[%rd5+12], %r1675;
$L__BB8_85:
	bar.sync 	0;
	st.shared.v2.u32 	[%r4], {%r1846, %r1847};
	st.shared.v2.u32 	[%r4+8], {%r1848, %r1849};
	st.shared.v2.u32 	[%r4+16], {%r1850, %r1851};
	st.shared.v2.u32 	[%r4+24], {%r1852, %r1853};
	st.shared.v2.u32 	[%r4+32], {%r1854, %r1855};
	bar.sync 	0;
	and.b32  	%r1676, %r1, 768;
	and.b32  	%r374, %r1, 255;
	min.u32 	%r375, %r1676, 256;
	min.u32 	%r376, %r1676, 128;
	add.s32 	%r377, %r376, 128;
	sub.s32 	%r1677, %r377, %r375;
	xor.b32  	%r1678, %r376, 128;
	max.u32 	%r1679, %r374, %r1678;
	sub.s32 	%r1860, %r1679, %r1678;
	min.s32 	%r1856, %r1677, %r374;
	setp.ge.s32 	%p288, %r1860, %r1856;
	@%p288 bra 	$L__BB8_90;
$L__BB8_86:
	mov.u32 	%r380, %r1856;
	sub.s32 	%r1681, %r380, %r1860;
	shr.u32 	%r1682, %r1681, 31;
	add.s32 	%r1683, %r1681, %r1682;
	shr.s32 	%r1684, %r1683, 1;
	add.s32 	%r382, %r1684, %r1860;
	add.s32 	%r1685, %r382, %r375;
	mov.u32 	%r1686, _ZZN3cub18CUB_300001_SM_10006detail10merge_sort30DeviceMergeSortBlockSortKernelINS2_10policy_hubIN6thrust24THRUST_300001_SM_1000_NS6detail15normal_iteratorINS6_10device_ptrI8ColoringEEEEE9Policy600ESC_PNS0_8NullTypeESC_SG_mN4cuda3std3__44lessISA_EESA_SF_EEvbT0_T1_T2_T3_T4_PT6_PT7_T5_NS1_7vsmem_tEE19static_temp_storage;
	mad.lo.s32 	%r1687, %r1685, 40, %r1686;
	ld.shared.v2.u32 	{%r1688, %r1689}, [%r1687];
	ld.shared.v2.u32 	{%r1690, %r1691}, [%r1687+8];
	ld.shared.v2.u32 	{%r1692, %r1693}, [%r1687+16];
	ld.shared.v2.u32 	{%r1694, %r1695}, [%r1687+24];
	ld.shared.v2.u32 	{%r1696, %r1697}, [%r1687+32];
	st.local.u32 	[%rd7], %r1688;
	st.local.u32 	[%rd7+4], %r1689;
	st.local.u32 	[%rd7+8], %r1690;
	st.local.u32 	[%rd7+12], %r1691;
	st.local.u32 	[%rd7+16], %r1692;
	st.local.u32 	[%rd7+20], %r1693;
	st.local.u32 	[%rd7+24], %r1694;
	st.local.u32 	[%rd7+28], %r1695;
	st.local.u32 	[%rd7+32], %r1696;
	st.local.u32 	[%rd7+36], %r1697;
	not.b32 	%r1698, %r382;
	add.s32 	%r1699, %r376, %r374;
	add.s32 	%r1700, %r1699, %r1698;
	mad.lo.s32 	%r1701, %r1700, 40, %r1686;
	ld.shared.v2.u32 	{%r1702, %r1703}, [%r1701+5120];
	ld.shared.v2.u32 	{%r1704, %r1705}, [%r1701+5128];
	ld.shared.v2.u32 	{%r1706, %r1707}, [%r1701+5136];
	ld.shared.v2.u32 	{%r1708, %r1709}, [%r1701+5144];
	ld.shared.v2.u32 	{%r1710, %r1711}, [%r1701+5152];
	st.local.u32 	[%rd8], %r1702;
	st.local.u32 	[%rd8+4], %r1703;
	st.local.u32 	[%rd8+8], %r1704;
	st.local.u32 	[%rd8+12], %r1705;
	st.local.u32 	[%rd8+16], %r1706;
	st.local.u32 	[%rd8+20], %r1707;
	st.local.u32 	[%rd8+24], %r1708;
	st.local.u32 	[%rd8+28], %r1709;
	st.local.u32 	[%rd8+32], %r1710;
	st.local.u32 	[%rd8+36], %r1711;
	mov.b32 	%r1858, 0;
$L__BB8_87:
	mul.wide.u32 	%rd133, %r1858, 4;
	add.s64 	%rd134, %rd8, %rd133;
	ld.local.u32 	%r384, [%rd134];
	add.s64 	%rd135, %rd7, %rd133;
	ld.local.u32 	%r385, [%rd135];
	setp.lt.s32 	%p289, %r384, %r385;
	mov.u32 	%r1856, %r382;
	@%p289 bra 	$L__BB8_89;
	setp.le.s32 	%p290, %r384, %r385;
	add.s32 	%r386, %r1858, 1;
	setp.lt.u32 	%p291, %r1858, 9;
	and.pred  	%p292, %p290, %p291;
	mov.u32 	%r1858, %r386;
	mov.u32 	%r1856, %r380;
	@%p292 bra 	$L__BB8_87;
$L__BB8_89:
	setp.lt.s32 	%p293, %r384, %r385;
	add.s32 	%r1712, %r382, 1;
	selp.b32 	%r1860, %r1860, %r1712, %p293;
	setp.lt.s32 	%p294, %r1860, %r1856;
	@%p294 bra 	$L__BB8_86;
$L__BB8_90:
	add.s32 	%r390, %r1860, %r375;
	add.s32 	%r1713, %r377, %r374;
	sub.s32 	%r1714, %r1713, %r1860;
	add.s32 	%r1715, %r376, %r374;
	sub.s32 	%r1716, %r1715, %r1860;
	mov.u32 	%r1717, _ZZN3cub18CUB_300001_SM_10006detail10merge_sort30DeviceMergeSortBlockSortKernelINS2_10policy_hubIN6thrust24THRUST_300001_SM_1000_NS6detail15normal_iteratorINS6_10device_ptrI8ColoringEEEEE9Policy600ESC_PNS0_8NullTypeESC_SG_mN4cuda3std3__44lessISA_EESA_SF_EEvbT0_T1_T2_T3_T4_PT6_PT7_T5_NS1_7vsmem_tEE19static_temp_storage;
	mad.lo.s32 	%r1718, %r390, 40, %r1717;
	ld.shared.v2.u32 	{%r391, %r392}, [%r1718];
	ld.shared.v2.u32 	{%r393, %r394}, [%r1718+8];
	ld.shared.v2.u32 	{%r395, %r396}, [%r1718+16];
	ld.shared.v2.u32 	{%r397, %r398}, [%r1718+24];
	ld.shared.v2.u32 	{%r399, %r400}, [%r1718+32];
	st.local.u32 	[%rd5], %r391;
	st.local.u32 	[%rd5+4], %r392;
	st.local.u32 	[%rd5+8], %r393;
	st.local.u32 	[%rd5+12], %r394;
	st.local.u32 	[%rd5+16], %r395;
	st.local.u32 	[%rd5+20], %r396;
	st.local.u32 	[%rd5+24], %r397;
	st.local.u32 	[%rd5+28], %r398;
	st.local.u32 	[%rd5+32], %r399;
	st.local.u32 	[%rd5+36], %r400;
	mad.lo.s32 	%r1719, %r1716, 40, %r1717;
	ld.shared.v2.u32 	{%r401, %r402}, [%r1719+5120];
	ld.shared.v2.u32 	{%r403, %r404}, [%r1719+5128];
	ld.shared.v2.u32 	{%r405, %r406}, [%r1719+5136];
	ld.shared.v2.u32 	{%r407, %r408}, [%r1719+5144];
	ld.shared.v2.u32 	{%r409, %r410}, [%r1719+5152];
	st.local.u32 	[%rd6], %r401;
	st.local.u32 	[%rd6+4], %r402;
	st.local.u32 	[%rd6+8], %r403;
	st.local.u32 	[%rd6+12], %r404;
	st.local.u32 	[%rd6+16], %r405;
	st.local.u32 	[%rd6+20], %r406;
	st.local.u32 	[%rd6+24], %r407;
	st.local.u32 	[%rd6+28], %r408;
	st.local.u32 	[%rd6+32], %r409;
	st.local.u32 	[%rd6+36], %r410;
	setp.gt.s32 	%p295, %r1714, 255;
	mov.u32 	%r1862, %r391;
	mov.u32 	%r1863, %r392;
	mov.u32 	%r1864, %r393;
	mov.u32 	%r1865, %r394;
	mov.u32 	%r1866, %r395;
	mov.u32 	%r1867, %r396;
	mov.u32 	%r1868, %r397;
	mov.u32 	%r1869, %r398;
	mov.u32 	%r1870, %r399;
	mov.u32 	%r1871, %r400;
	@%p295 bra 	$L__BB8_95;
	setp.ge.s32 	%p296, %r390, %r377;
	mov.u32 	%r1862, %r401;
	mov.u32 	%r1863, %r402;
	mov.u32 	%r1864, %r403;
	mov.u32 	%r1865, %r404;
	mov.u32 	%r1866, %r405;
	mov.u32 	%r1867, %r406;
	mov.u32 	%r1868, %r407;
	mov.u32 	%r1869, %r408;
	mov.u32 	%r1870, %r409;
	mov.u32 	%r1871, %r410;
	@%p296 bra 	$L__BB8_95;
	mov.b32 	%r1861, 0;
$L__BB8_93:
	mul.wide.u32 	%rd136, %r1861, 4;
	add.s64 	%rd137, %rd6, %rd136;
	ld.local.u32 	%r412, [%rd137];
	add.s64 	%rd138, %rd5, %rd136;
	ld.local.u32 	%r413, [%rd138];
	setp.lt.s32 	%p297, %r412, %r413;
	mov.u32 	%r1862, %r401;
	mov.u32 	%r1863, %r402;
	mov.u32 	%r1864, %r403;
	mov.u32 	%r1865, %r404;
	mov.u32 	%r1866, %r405;
	mov.u32 	%r1867, %r406;
	mov.u32 	%r1868, %r407;
	mov.u32 	%r1869, %r408;
	mov.u32 	%r1870, %r409;
	mov.u32 	%r1871, %r410;
	@%p297 bra 	$L__BB8_95;
	setp.le.s32 	%p298, %r412, %r413;
	add.s32 	%r414, %r1861, 1;
	setp.lt.u32 	%p299, %r1861, 9;
	and.pred  	%p300, %p298, %p299;
	mov.u32 	%r1861, %r414;
	mov.u32 	%r1862, %r391;
	mov.u32 	%r1863, %r392;
	mov.u32 	%r1864, %r393;
	mov.u32 	%r1865, %r394;
	mov.u32 	%r1866, %r395;
	mov.u32 	%r1867, %r396;
	mov.u32 	%r1868, %r397;
	mov.u32 	%r1869, %r398;
	mov.u32 	%r1870, %r399;
	mov.u32 	%r1871, %r400;
	@%p300 bra 	$L__BB8_93;
$L__BB8_95:
	ld.param.s8 	%rs3, [_ZN3cub18CUB_300001_SM_10006detail10merge_sort30DeviceMergeSortBlockSortKernelINS2_10policy_hubIN6thrust24THRUST_300001_SM_1000_NS6detail15normal_iteratorINS6_10device_ptrI8ColoringEEEEE9Policy600ESC_PNS0_8NullTypeESC_SG_mN4cuda3std3__44lessISA_EESA_SF_EEvbT0_T1_T2_T3_T4_PT6_PT7_T5_NS1_7vsmem_tE_param_0];
	bar.sync 	0;
	setp.eq.s16 	%p301, %rs3, 0;
	@%p301 bra 	$L__BB8_97;
	st.shared.v2.u32 	[%r3], {%r1862, %r1863};
	st.shared.v2.u32 	[%r3+8], {%r1864, %r1865};
	st.shared.v2.u32 	[%r3+16], {%r1866, %r1867};
	st.shared.v2.u32 	[%r3+24], {%r1868, %r1869};
	st.shared.v2.u32 	[%r3+32], {%r1870, %r1871};
	bar.warp.sync 	-1;
	ld.shared.v2.u32 	{%r1721, %r1722}, [%r3];
	ld.shared.v2.u32 	{%r1723, %r1724}, [%r3+8];
	ld.shared.v2.u32 	{%r1725, %r1726}, [%r3+16];
	ld.shared.v2.u32 	{%r1727, %r1728}, [%r3+24];
	ld.shared.v2.u32 	{%r1729, %r1730}, [%r3+32];
	mov.u32 	%r1731, %tid.x;
	and.b32  	%r1732, %r1731, 992;
	cvt.u64.u32 	%rd139, %r1732;
	mov.u32 	%r1733, %ctaid.x;
	mul.wide.u32 	%rd140, %r1733, 256;
	add.s64 	%rd141, %rd140, %rd139;
	cvt.u64.u32 	%rd142, %r2;
	or.b64  	%rd143, %rd141, %rd142;
	mad.lo.s64 	%rd144, %rd143, 40, %rd10;
	st.global.u32 	[%rd144], %r1721;
	st.global.u32 	[%rd144+4], %r1722;
	st.global.u32 	[%rd144+8], %r1723;
	st.global.u32 	[%rd144+12], %r1724;
	st.global.u32 	[%rd144+16], %r1725;
	st.global.u32 	[%rd144+20], %r1726;
	st.global.u32 	[%rd144+24], %r1727;
	st.global.u32 	[%rd144+28], %r1728;
	st.global.u32 	[%rd144+32], %r1729;
	st.global.u32 	[%rd144+36], %r1730;
	bra.uni 	$L__BB8_211;
$L__BB8_97:
	ld.param.u64 	%rd149, [_ZN3cub18CUB_300001_SM_10006detail10merge_sort30DeviceMergeSortBlockSortKernelINS2_10policy_hubIN6thrust24THRUST_300001_SM_1000_NS6detail15normal_iteratorINS6_10device_ptrI8ColoringEEEEE9Policy600ESC_PNS0_8NullTypeESC_SG_mN4cuda3std3__44lessISA_EESA_SF_EEvbT0_T1_T2_T3_T4_PT6_PT7_T5_NS1_7vsmem_tE_param_6];
	st.shared.v2.u32 	[%r3], {%r1862, %r1863};
	st.shared.v2.u32 	[%r3+8], {%r1864, %r1865};
	st.shared.v2.u32 	[%r3+16], {%r1866, %r1867};
	st.shared.v2.u32 	[%r3+24], {%r1868, %r1869};
	st.shared.v2.u32 	[%r3+32], {%r1870, %r1871};
	bar.warp.sync 	-1;
	ld.shared.v2.u32 	{%r1734, %r1735}, [%r3];
	ld.shared.v2.u32 	{%r1736, %r1737}, [%r3+8];
	ld.shared.v2.u32 	{%r1738, %r1739}, [%r3+16];
	ld.shared.v2.u32 	{%r1740, %r1741}, [%r3+24];
	ld.shared.v2.u32 	{%r1742, %r1743}, [%r3+32];
	cvta.to.global.u64 	%rd145, %rd149;
	mad.lo.s64 	%rd146, %rd12, 40, %rd145;
	st.global.u32 	[%rd146], %r1734;
	st.global.u32 	[%rd146+4], %r1735;
	st.global.u32 	[%rd146+8], %r1736;
	st.global.u32 	[%rd146+12], %r1737;
	st.global.u32 	[%rd146+16], %r1738;
	st.global.u32 	[%rd146+20], %r1739;
	st.global.u32 	[%rd146+24], %r1740;
	st.global.u32 	[%rd146+28], %r1741;
	st.global.u32 	[%rd146+32], %r1742;
	st.global.u32 	[%rd146+36], %r1743;
	bra.uni 	$L__BB8_211;
$L__BB8_98:
	ld.param.u64 	%rd147, [_ZN3cub18CUB_300001_SM_10006detail10merge_sort30DeviceMergeSortBlockSortKernelINS2_10policy_hubIN6thrust24THRUST_300001_SM_1000_NS6detail15normal_iteratorINS6_10device_ptrI8ColoringEEEEE9Policy600ESC_PNS0_8NullTypeESC_SG_mN4cuda3std3__44lessISA_EESA_SF_EEvbT0_T1_T2_T3_T4_PT6_PT7_T5_NS1_7vsmem_tE_param_5];
	cvt.u32.u64 	%r906, %rd11;
	cvt.u32.u64 	%r907, %rd147;
	sub.s32 	%r908, %r907, %r906;
	min.s32 	%r425, %r908, 256;
	// begin inline asm
	griddepcontrol.wait;
	// end inline asm
	mad.lo.s64 	%rd13, %rd11, 40, %rd9;
	ld.global.u32 	%r1881, [%rd13];
	ld.global.u32 	%r1880, [%rd13+4];
	ld.global.u32 	%r1879, [%rd13+8];
	ld.global.u32 	%r1878, [%rd13+12];
	ld.global.u32 	%r1877, [%rd13+16];
	ld.global.u32 	%r1876, [%rd13+20];
	ld.global.u32 	%r1875, [%rd13+24];
	ld.global.u32 	%r1874, [%rd13+28];
	ld.global.u32 	%r1873, [%rd13+32];
	ld.global.u32 	%r1872, [%rd13+36];
	mov.u32 	%r436, %tid.x;
	and.b32  	%r437, %r436, 992;
	setp.ge.s32 	%p16, %r436, %r425;
	@%p16 bra 	$L__BB8_100;
	mul.lo.s32 	%r909, %r436, 40;
	cvt.u64.u32 	%rd32, %r909;
	add.s64 	%rd33, %rd13, %rd32;
	ld.global.u32 	%r1881, [%rd33];
	ld.global.u32 	%r1880, [%rd33+4];
	ld.global.u32 	%r1879, [%rd33+8];
	ld.global.u32 	%r1878, [%rd33+12];
	ld.global.u32 	%r1877, [%rd33+16];
	ld.global.u32 	%r1876, [%rd33+20];
	ld.global.u32 	%r1875, [%rd33+24];
	ld.global.u32 	%r1874, [%rd33+28];
	ld.global.u32 	%r1873, [%rd33+32];
	ld.global.u32 	%r1872, [%rd33+36];
$L__BB8_100:
	// begin inline asm
	mov.u32 %r910, %laneid;
	// end inline asm
	add.s32 	%r911, %r910, %r437;
	mov.u32 	%r912, _ZZN3cub18CUB_300001_SM_10006detail10merge_sort30DeviceMergeSortBlockSortKernelINS2_10policy_hubIN6thrust24THRUST_300001_SM_1000_NS6detail15normal_iteratorINS6_10device_ptrI8ColoringEEEEE9Policy600ESC_PNS0_8NullTypeESC_SG_mN4cuda3std3__44lessISA_EESA_SF_EEvbT0_T1_T2_T3_T4_PT6_PT7_T5_NS1_7vsmem_tEE19static_temp_storage;
	mad.lo.s32 	%r459, %r911, 40, %r912;
	st.shared.v2.u32 	[%r459], {%r1881, %r1880};
	st.shared.v2.u32 	[%r459+8], {%r1879, %r1878};
	st.shared.v2.u32 	[%r459+16], {%r1877, %r1876};
	st.shared.v2.u32 	[%r459+24], {%r1875, %r1874};
	st.shared.v2.u32 	[%r459+32], {%r1873, %r1872};
	bar.warp.sync 	-1;
	ld.shared.v2.u32 	{%r913, %r914}, [%r459];
	ld.shared.v2.u32 	{%r915, %r916}, [%r459+8];
	ld.shared.v2.u32 	{%r917, %r918}, [%r459+16];
	ld.shared.v2.u32 	{%r919, %r920}, [%r459+24];
	ld.shared.v2.u32 	{%r921, %r922}, [%r459+32];
	bar.sync 	0;
	// begin inline asm
	griddepcontrol.launch_dependents;
	// end inline asm
	mad.lo.s32 	%r460, %r436, 40, %r912;
	bar.sync 	0;
	st.shared.v2.u32 	[%r460], {%r913, %r914};
	st.shared.v2.u32 	[%r460+8], {%r915, %r916};
	st.shared.v2.u32 	[%r460+16], {%r917, %r918};
	st.shared.v2.u32 	[%r460+24], {%r919, %r920};
	st.shared.v2.u32 	[%r460+32], {%r921, %r922};
	bar.sync 	0;
	and.b32  	%r923, %r436, 1022;
	and.b32  	%r924, %r436, 1;
	min.s32 	%r461, %r924, %r425;
	min.s32 	%r462, %r923, %r425;
	add.s32 	%r925, %r462, 1;
	min.s32 	%r463, %r925, %r425;
	add.s32 	%r926, %r463, 1;
	min.s32 	%r464, %r926, %r425;
	sub.s32 	%r927, %r463, %r462;
	sub.s32 	%r928, %r464, %r463;
	setp.lt.s32 	%p17, %r461, %r928;
	sub.s32 	%r929, %r461, %r928;
	selp.b32 	%r1886, 0, %r929, %p17;
	min.s32 	%r1882, %r927, %r461;
	setp.ge.s32 	%p18, %r1886, %r1882;
	@%p18 bra 	$L__BB8_106;
	add.s32 	%r467, %r463, %r461;
$L__BB8_102:
	mov.u32 	%r468, %r1882;
	sub.s32 	%r931, %r468, %r1886;
	shr.u32 	%r932, %r931, 31;
	add.s32 	%r933, %r931, %r932;
	shr.s32 	%r934, %r933, 1;
	add.s32 	%r470, %r934, %r1886;
	add.s32 	%r935, %r470, %r462;
	mad.lo.s32 	%r937, %r935, 40, %r912;
	ld.shared.v2.u32 	{%r938, %r939}, [%r937];
	ld.shared.v2.u32 	{%r940, %r941}, [%r937+8];
	ld.shared.v2.u32 	{%r942, %r943}, [%r937+16];
	ld.shared.v2.u32 	{%r944, %r945}, [%r937+24];
	ld.shared.v2.u32 	{%r946, %r947}, [%r937+32];
	st.local.u32 	[%rd3], %r938;
	st.local.u32 	[%rd3+4], %r939;
	st.local.u32 	[%rd3+8], %r940;
	st.local.u32 	[%rd3+12], %r941;
	st.local.u32 	[%rd3+16], %r942;
	st.local.u32 	[%rd3+20], %r943;
	st.local.u32 	[%rd3+24], %r944;
	st.local.u32 	[%rd3+28], %r945;
	st.local.u32 	[%rd3+32], %r946;
	st.local.u32 	[%rd3+36], %r947;
	not.b32 	%r948, %r470;
	add.s32 	%r949, %r467, %r948;
	mad.lo.s32 	%r950, %r949, 40, %r912;
	ld.shared.v2.u32 	{%r951, %r952}, [%r950];
	ld.shared.v2.u32 	{%r953, %r954}, [%r950+8];
	ld.shared.v2.u32 	{%r955, %r956}, [%r950+16];
	ld.shared.v2.u32 	{%r957, %r958}, [%r950+24];
	ld.shared.v2.u32 	{%r959, %r960}, [%r950+32];
	st.local.u32 	[%rd4], %r951;
	st.local.u32 	[%rd4+4], %r952;
	st.local.u32 	[%rd4+8], %r953;
	st.local.u32 	[%rd4+12], %r954;
	st.local.u32 	[%rd4+16], %r955;
	st.local.u32 	[%rd4+20], %r956;
	st.local.u32 	[%rd4+24], %r957;
	st.local.u32 	[%rd4+28], %r958;
	st.local.u32 	[%rd4+32], %r959;
	st.local.u32 	[%rd4+36], %r960;
	mov.b32 	%r1884, 0;
$L__BB8_103:
	mul.wide.u32 	%rd34, %r1884, 4;
	add.s64 	%rd35, %rd4, %rd34;
	ld.local.u32 	%r472, [%rd35];
	add.s64 	%rd36, %rd3, %rd34;
	ld.local.u32 	%r473, [%rd36];
	setp.lt.s32 	%p19, %r472, %r473;
	mov.u32 	%r1882, %r470;
	@%p19 bra 	$L__BB8_105;
	setp.le.s32 	%p20, %r472, %r473;
	add.s32 	%r474, %r1884, 1;
	setp.lt.u32 	%p21, %r1884, 9;
	and.pred  	%p22, %p20, %p21;
	mov.u32 	%r1884, %r474;
	mov.u32 	%r1882, %r468;
	@%p22 bra 	$L__BB8_103;
$L__BB8_105:
	setp.lt.s32 	%p23, %r472, %r473;
	add.s32 	%r961, %r470, 1;
	selp.b32 	%r1886, %r1886, %r961, %p23;
	setp.lt.s32 	%p24, %r1886, %r1882;
	@%p24 bra 	$L__BB8_102;
$L__BB8_106:
	add.s32 	%r478, %r1886, %r462;
	add.s32 	%r962, %r463, %r461;
	sub.s32 	%r963, %r962, %r1886;
	mov.u32 	%r964, _ZZN3cub18CUB_300001_SM_10006detail10merge_sort30DeviceMergeSortBlockSortKernelINS2_10policy_hubIN6thrust24THRUST_300001_SM_1000_NS6detail15normal_iteratorINS6_10device_ptrI8ColoringEEEEE9Policy600ESC_PNS0_8NullTypeESC_SG_mN4cuda3std3__44lessISA_EESA_SF_EEvbT0_T1_T2_T3_T4_PT6_PT7_T5_NS1_7vsmem_tEE19static_temp_storage;
	mad.lo.s32 	%r479, %r478, 40, %r964;
	ld.shared.v2.u32 	{%r480, %r481}, [%r479];
	ld.shared.v2.u32 	{%r482, %r483}, [%r479+8];
	ld.shared.v2.u32 	{%r484, %r485}, [%r479+16];
	ld.shared.v2.u32 	{%r486, %r487}, [%r479+24];
	ld.shared.v2.u32 	{%r488, %r489}, [%r479+32];
	st.local.u32 	[%rd1], %r480;
	st.local.u32 	[%rd1+4], %r481;
	st.local.u32 	[%rd1+8], %r482;
	st.local.u32 	[%rd1+12], %r483;
	st.local.u32 	[%rd1+16], %r484;
	st.local.u32 	[%rd1+20], %r485;
	st.local.u32 	[%rd1+24], %r486;
	st.local.u32 	[%rd1+28], %r487;
	st.local.u32 	[%rd1+32], %r488;
	st.local.u32 	[%rd1+36], %r489;
	mad.lo.s32 	%r965, %r963, 40, %r964;
	ld.shared.v2.u32 	{%r490, %r491}, [%r965];
	ld.shared.v2.u32 	{%r492, %r493}, [%r965+8];
	ld.shared.v2.u32 	{%r494, %r495}, [%r965+16];
	ld.shared.v2.u32 	{%r496, %r497}, [%r965+24];
	ld.shared.v2.u32 	{%r498, %r499}, [%r965+32];
	st.local.u32 	[%rd2], %r490;
	st.local.u32 	[%rd2+4], %r491;
	st.local.u32 	[%rd2+8], %r492;
	st.local.u32 	[%rd2+12], %r493;
	st.local.u32 	[%rd2+16], %r494;
	st.local.u32 	[%rd2+20], %r495;
	st.local.u32 	[%rd2+24], %r496;
	st.local.u32 	[%rd2+28], %r497;
	st.local.u32 	[%rd2+32], %r498;
	st.local.u32 	[%rd2+36], %r499;
	setp.ge.s32 	%p26, %r963, %r464;
	mov.pred 	%p25, 0;
	mov.u32 	%r1888, %r480;
	mov.u32 	%r1889, %r481;
	mov.u32 	%r1890, %r482;
	mov.u32 	%r1891, %r483;
	mov.u32 	%r1892, %r484;
	mov.u32 	%r1893, %r485;
	mov.u32 	%r1894, %r486;
	mov.u32 	%r1895, %r487;
	mov.u32 	%r1896, %r488;
	mov.u32 	%r1897, %r489;
	mov.pred 	%p309, %p25;
	@%p26 bra 	$L__BB8_111;
	setp.ge.s32 	%p28, %r478, %r463;
	mov.pred 	%p27, -1;
	mov.u32 	%r1888, %r490;
	mov.u32 	%r1889, %r491;
	mov.u32 	%r1890, %r492;
	mov.u32 	%r1891, %r493;
	mov.u32 	%r1892, %r494;
	mov.u32 	%r1893, %r495;
	mov.u32 	%r1894, %r496;
	mov.u32 	%r1895, %r497;
	mov.u32 	%r1896, %r498;
	mov.u32 	%r1897, %r499;
	mov.pred 	%p309, %p27;
	@%p28 bra 	$L__BB8_111;
	mov.b32 	%r1887, 0;
$L__BB8_109:
	mul.wide.u32 	%rd37, %r1887, 4;
	add.s64 	%rd38, %rd2, %rd37;
	ld.local.u32 	%r501, [%rd38];
	add.s64 	%rd39, %rd1, %rd37;
	ld.local.u32 	%r502, [%rd39];
	setp.lt.s32 	%p30, %r501, %r502;
	mov.u32 	%r1888, %r490;
	mov.u32 	%r1889, %r491;
	mov.u32 	%r1890, %r492;
	mov.u32 	%r1891, %r493;
	mov.u32 	%r1892, %r494;
	mov.u32 	%r1893, %r495;
	mov.u32 	%r1894, %r496;
	mov.u32 	%r1895, %r497;
	mov.u32 	%r1896, %r498;
	mov.u32 	%r1897, %r499;
	mov.pred 	%p309, %p27;
	@%p30 bra 	$L__BB8_111;
	setp.le.s32 	%p32, %r501, %r502;
	add.s32 	%r503, %r1887, 1;
	setp.lt.u32 	%p33, %r1887, 9;
	and.pred  	%p34, %p32, %p33;
	mov.u32 	%r1887, %r503;
	mov.u32 	%r1888, %r480;
	mov.u32 	%r1889, %r481;
	mov.u32 	%r1890, %r482;
	mov.u32 	%r1891, %r483;
	mov.u32 	%r1892, %r484;
	mov.u32 	%r1893, %r485;
	mov.u32 	%r1894, %r486;
	mov.u32 	%r1895, %r487;
	mov.u32 	%r1896, %r488;
	mov.u32 	%r1897, %r489;
	mov.pred 	%p309, %p25;
	@%p34 bra 	$L__BB8_109;
$L__BB8_111:
	@%p309 bra 	$L__BB8_113;
	ld.shared.v2.u32 	{%r967, %r968}, [%r479+40];
	ld.shared.v2.u32 	{%r969, %r970}, [%r479+48];
	st.local.u32 	[%rd1], %r967;
	st.local.u32 	[%rd1+4], %r968;
	st.local.u32 	[%rd1+8], %r969;
	st.local.u32 	[%rd1+12], %r970;
$L__BB8_113:
	bar.sync 	0;
	st.shared.v2.u32 	[%r460], {%r1888, %r1889};
	st.shared.v2.u32 	[%r460+8], {%r1890, %r1891};
	st.shared.v2.u32 	[%r460+16], {%r1892, %r1893};
	st.shared.v2.u32 	[%r460+24], {%r1894, %r1895};
	st.shared.v2.u32 	[%r460+32], {%r1896, %r1897};
	bar.sync 	0;
	and.b32  	%r971, %r436, 1020;
	and.b32  	%r972, %r436, 3;
	min.s32 	%r514, %r972, %r425;
	min.s32 	%r515, %r971, %r425;
	add.s32 	%r973, %r515, 2;
	min.s32 	%r516, %r973, %r425;
	add.s32 	%r974, %r516, 2;
	min.s32 	%r517, %r974, %r425;
	sub.s32 	%r975, %r516, %r515;
	sub.s32 	%r976, %r517, %r516;
	setp.lt.s32 	%p35, %r514, %r976;
	sub.s32 	%r977, %r514, %r976;
	selp.b32 	%r1902, 0, %r977, %p35;
	min.s32 	%r1898, %r975, %r514;
	setp.ge.s32 	%p36, %r1902, %r1898;
	@%p36 bra 	$L__BB8_119;
	add.s32 	%r520, %r516, %r514;
$L__BB8_115:
	mov.u32 	%r521, %r1898;
	sub.s32 	%r979, %r521, %r1902;
	shr.u32 	%r980, %r979, 31;
	add.s32 	%r981, %r979, %r980;
	shr.s32 	%r982, %r981, 1;
	add.s32 	%r523, %r982, %r1902;
	add.s32 	%r983, %r523, %r515;
	mov.u32 	%r984, _ZZN3cub18CUB_300001_SM_10006detail10merge_sort30DeviceMergeSortBlockSortKernelINS2_10policy_hubIN6thrust24THRUST_300001_SM_1000_NS6detail15normal_iteratorINS6_10device_ptrI8ColoringEEEEE9Policy600ESC_PNS0_8NullTypeESC_SG_mN4cuda3std3__44lessISA_EESA_SF_EEvbT0_T1_T2_T3_T4_PT6_PT7_T5_NS1_7vsmem_tEE19static_temp_storage;
	mad.lo.s32 	%r985, %r983, 40, %r984;
	ld.shared.v2.u32 	{%r986, %r987}, [%r985];
	ld.shared.v2.u32 	{%r988, %r989}, [%r985+8];
	ld.shared.v2.u32 	{%r990, %r991}, [%r985+16];
	ld.shared.v2.u32 	{%r992, %r993}, [%r985+24];
	ld.shared.v2.u32 	{%r994, %r995}, [%r985+32];
	st.local.u32 	[%rd3], %r986;
	st.local.u32 	[%rd3+4], %r987;
	st.local.u32 	[%rd3+8], %r988;
	st.local.u32 	[%rd3+12], %r989;
	st.local.u32 	[%rd3+16], %r990;
	st.local.u32 	[%rd3+20], %r991;
	st.local.u32 	[%rd3+24], %r992;
	st.local.u32 	[%rd3+28], %r993;
	st.local.u32 	[%rd3+32], %r994;
	st.local.u32 	[%rd3+36], %r995;
	not.b32 	%r996, %r523;
	add.s32 	%r997, %r520, %r996;
	mad.lo.s32 	%r998, %r997, 40, %r984;
	ld.shared.v2.u32 	{%r999, %r1000}, [%r998];
	ld.shared.v2.u32 	{%r1001, %r1002}, [%r998+8];
	ld.shared.v2.u32 	{%r1003, %r1004}, [%r998+16];
	ld.shared.v2.u32 	{%r1005, %r1006}, [%r998+24];
	ld.shared.v2.u32 	{%r1007, %r1008}, [%r998+32];
	st.local.u32 	[%rd4], %r999;
	st.local.u32 	[%rd4+4], %r1000;
	st.local.u32 	[%rd4+8], %r1001;
	st.local.u32 	[%rd4+12], %r1002;
	st.local.u32 	[%rd4+16], %r1003;
	st.local.u32 	[%rd4+20], %r1004;
	st.local.u32 	[%rd4+24], %r1005;
	st.local.u32 	[%rd4+28], %r1006;
	st.local.u32 	[%rd4+32], %r1007;
	st.local.u32 	[%rd4+36], %r1008;
	mov.b32 	%r1900, 0;
$L__BB8_116:
	mul.wide.u32 	%rd40, %r1900, 4;
	add.s64 	%rd41, %rd4, %rd40;
	ld.local.u32 	%r525, [%rd41];
	add.s64 	%rd42, %rd3, %rd40;
	ld.local.u32 	%r526, [%rd42];
	setp.lt.s32 	%p37, %r525, %r526;
	mov.u32 	%r1898, %r523;
	@%p37 bra 	$L__BB8_118;
	setp.le.s32 	%p38, %r525, %r526;
	add.s32 	%r527, %r1900, 1;
	setp.lt.u32 	%p39, %r1900, 9;
	and.pred  	%p40, %p38, %p39;
	mov.u32 	%r1900, %r527;
	mov.u32 	%r1898, %r521;
	@%p40 bra 	$L__BB8_116;
$L__BB8_118:
	setp.lt.s32 	%p41, %r525, %r526;
	add.s32 	%r1009, %r523, 1;
	selp.b32 	%r1902, %r1902, %r1009, %p41;
	setp.lt.s32 	%p42, %r1902, %r1898;
	@%p42 bra 	$L__BB8_115;
$L__BB8_119:
	add.s32 	%r531, %r1902, %r515;
	add.s32 	%r1010, %r516, %r514;
	sub.s32 	%r1011, %r1010, %r1902;
	mov.u32 	%r1012, _ZZN3cub18CUB_300001_SM_10006detail10merge_sort30DeviceMergeSortBlockSortKernelINS2_10policy_hubIN6thrust24THRUST_300001_SM_1000_NS6detail15normal_iteratorINS6_10device_ptrI8ColoringEEEEE9Policy600ESC_PNS0_8NullTypeESC_SG_mN4cuda3std3__44lessISA_EESA_SF_EEvbT0_T1_T2_T3_T4_PT6_PT7_T5_NS1_7vsmem_tEE19static_temp_storage;
	mad.lo.s32 	%r532, %r531, 40, %r1012;
	ld.shared.v2.u32 	{%r533, %r534}, [%r532];
	ld.shared.v2.u32 	{%r535, %r536}, [%r532+8];
	ld.shared.v2.u32 	{%r537, %r538}, [%r532+16];
	ld.shared.v2.u32 	{%r539, %r540}, [%r532+24];
	ld.shared.v2.u32 	{%r541, %r542}, [%r532+32];
	st.local.u32 	[%rd1], %r533;
	st.local.u32 	[%rd1+4], %r534;
	st.local.u32 	[%rd1+8], %r535;
	st.local.u32 	[%rd1+12], %r536;
	st.local.u32 	[%rd1+16], %r537;
	st.local.u32 	[%rd1+20], %r538;
	st.local.u32 	[%rd1+24], %r539;
	st.local.u32 	[%rd1+28], %r540;
	st.local.u32 	[%rd1+32], %r541;
	st.local.u32 	[%rd1+36], %r542;
	mad.lo.s32 	%r1013, %r1011, 40, %r1012;
	ld.shared.v2.u32 	{%r543, %r544}, [%r1013];
	ld.shared.v2.u32 	{%r545, %r546}, [%r1013+8];
	ld.shared.v2.u32 	{%r547, %r548}, [%r1013+16];
	ld.shared.v2.u32 	{%r549, %r550}, [%r1013+24];
	ld.shared.v2.u32 	{%r551, %r552}, [%r1013+32];
	st.local.u32 	[%rd2], %r543;
	st.local.u32 	[%rd2+4], %r544;
	st.local.u32 	[%rd2+8], %r545;
	st.local.u32 	[%rd2+12], %r546;
	st.local.u32 	[%rd2+16], %r547;
	st.local.u32 	[%rd2+20], %r548;
	st.local.u32 	[%rd2+24], %r549;
	st.local.u32 	[%rd2+28], %r550;
	st.local.u32 	[%rd2+32], %r551;
	st.local.u32 	[%rd2+36], %r552;
	setp.ge.s32 	%p44, %r1011, %r517;
	mov.pred 	%p43, 0;
	mov.u32 	%r1904, %r533;
	mov.u32 	%r1905, %r534;
	mov.u32 	%r1906, %r535;
	mov.u32 	%r1907, %r536;
	mov.u32 	%r1908, %r537;
	mov.u32 	%r1909, %r538;
	mov.u32 	%r1910, %r539;
	mov.u32 	%r1911, %r540;
	mov.u32 	%r1912, %r541;
	mov.u32 	%r1913, %r542;
	mov.pred 	%p310, %p43;
	@%p44 bra 	$L__BB8_124;
	setp.ge.s32 	%p46, %r531, %r516;
	mov.pred 	%p45, -1;
	mov.u32 	%r1904, %r543;
	mov.u32 	%r1905, %r544;
	mov.u32 	%r1906, %r545;
	mov.u32 	%r1907, %r546;
	mov.u32 	%r1908, %r547;
	mov.u32 	%r1909, %r548;
	mov.u32 	%r1910, %r549;
	mov.u32 	%r1911, %r550;
	mov.u32 	%r1912, %r551;
	mov.u32 	%r1913, %r552;
	mov.pred 	%p310, %p45;
	@%p46 bra 	$L__BB8_124;
	mov.b32 	%r1903, 0;
$L__BB8_122:
	mul.wide.u32 	%rd43, %r1903, 4;
	add.s64 	%rd44, %rd2, %rd43;
	ld.local.u32 	%r554, [%rd44];
	add.s64 	%rd45, %rd1, %rd43;
	ld.local.u32 	%r555, [%rd45];
	setp.lt.s32 	%p48, %r554, %r555;
	mov.u32 	%r1904, %r543;
	mov.u32 	%r1905, %r544;
	mov.u32 	%r1906, %r545;
	mov.u32 	%r1907, %r546;
	mov.u32 	%r1908, %r547;
	mov.u32 	%r1909, %r548;
	mov.u32 	%r1910, %r549;
	mov.u32 	%r1911, %r550;
	mov.u32 	%r1912, %r551;
	mov.u32 	%r1913, %r552;
	mov.pred 	%p310, %p45;
	@%p48 bra 	$L__BB8_124;
	setp.le.s32 	%p50, %r554, %r555;
	add.s32 	%r556, %r1903, 1;
	setp.lt.u32 	%p51, %r1903, 9;
	and.pred  	%p52, %p50, %p51;
	mov.u32 	%r1903, %r556;
	mov.u32 	%r1904, %r533;
	mov.u32 	%r1905, %r534;
	mov.u32 	%r1906, %r535;
	mov.u32 	%r1907, %r536;
	mov.u32 	%r1908, %r537;
	mov.u32 	%r1909, %r538;
	mov.u32 	%r1910, %r539;
	mov.u32 	%r1911, %r540;
	mov.u32 	%r1912, %r541;
	mov.u32 	%r1913, %r542;
	mov.pred 	%p310, %p43;
	@%p52 bra 	$L__BB8_122;
$L__BB8_124:
	@%p310 bra 	$L__BB8_126;
	ld.shared.v2.u32 	{%r1015, %r1016}, [%r532+40];
	ld.shared.v2.u32 	{%r1017, %r1018}, [%r532+48];
	st.local.u32 	[%rd1], %r1015;
	st.local.u32 	[%rd1+4], %r1016;
	st.local.u32 	[%rd1+8], %r1017;
	st.local.u32 	[%rd1+12], %r1018;
$L__BB8_126:
	bar.sync 	0;
	st.shared.v2.u32 	[%r460], {%r1904, %r1905};
	st.shared.v2.u32 	[%r460+8], {%r1906, %r1907};
	st.shared.v2.u32 	[%r460+16], {%r1908, %r1909};
	st.shared.v2.u32 	[%r460+24], {%r1910, %r1911};
	st.shared.v2.u32 	[%r460+32], {%r1912, %r1913};
	bar.sync 	0;
	and.b32  	%r1019, %r436, 1016;
	and.b32  	%r1020, %r436, 7;
	min.s32 	%r567, %r1020, %r425;
	min.s32 	%r568, %r1019, %r425;
	add.s32 	%r1021, %r568, 4;
	min.s32 	%r569, %r1021, %r425;
	add.s32 	%r1022, %r569, 4;
	min.s32 	%r570, %r1022, %r425;
	sub.s32 	%r1023, %r569, %r568;
	sub.s32 	%r1024, %r570, %r569;
	setp.lt.s32 	%p53, %r567, %r1024;
	sub.s32 	%r1025, %r567, %r1024;
	selp.b32 	%r1918, 0, %r1025, %p53;
	min.s32 	%r1914, %r1023, %r567;
	setp.ge.s32 	%p54, %r1918, %r1914;
	@%p54 bra 	$L__BB8_132;
	add.s32 	%r573, %r569, %r567;
$L__BB8_128:
	mov.u32 	%r574, %r1914;
	sub.s32 	%r1027, %r574, %r1918;
	shr.u32 	%r1028, %r1027, 31;
	add.s32 	%r1029, %r1027, %r1028;
	shr.s32 	%r1030, %r1029, 1;
	add.s32 	%r576, %r1030, %r1918;
	add.s32 	%r1031, %r576, %r568;
	mov.u32 	%r1032, _ZZN3cub18CUB_300001_SM_10006detail10merge_sort30DeviceMergeSortBlockSortKernelINS2_10policy_hubIN6thrust24THRUST_300001_SM_1000_NS6detail15normal_iteratorINS6_10device_ptrI8ColoringEEEEE9Policy600ESC_PNS0_8NullTypeESC_SG_mN4cuda3std3__44lessISA_EESA_SF_EEvbT0_T1_T2_T3_T4_PT6_PT7_T5_NS1_7vsmem_tEE19static_temp_storage;
	mad.lo.s32 	%r1033, %r1031, 40, %r1032;
	ld.shared.v2.u32 	{%r1034, %r1035}, [%r1033];
	ld.shared.v2.u32 	{%r1036, %r1037}, [%r1033+8];
	ld.shared.v2.u32 	{%r1038, %r1039}, [%r1033+16];
	ld.shared.v2.u32 	{%r1040, %r1041}, [%r1033+24];
	ld.shared.v2.u32 	{%r1042, %r1043}, [%r1033+32];
	st.local.u32 	[%rd3], %r1034;
	st.local.u32 	[%rd3+4], %r1035;
	st.local.u32 	[%rd3+8], %r1036;
	st.local.u32 	[%rd3+12], %r1037;
	st.local.u32 	[%rd3+16], %r1038;
	st.local.u32 	[%rd3+20], %r1039;
	st.local.u32 	[%rd3+24], %r1040;
	st.local.u32 	[%rd3+28], %r1041;
	st.local.u32 	[%rd3+32], %r1042;
	st.local.u32 	[%rd3+36], %r1043;
	not.b32 	%r1044, %r576;
	add.s32 	%r1045, %r573, %r1044;
	mad.lo.s32 	%r1046, %r1045, 40, %r1032;
	ld.shared.v2.u32 	{%r1047, %r1048}, [%r1046];
	ld.shared.v2.u32 	{%r1049, %r1050}, [%r1046+8];
	ld.shared.v2.u32 	{%r1051, %r1052}, [%r1046+16];
	ld.shared.v2.u32 	{%r1053, %r1054}, [%r1046+24];
	ld.shared.v2.u32 	{%r1055, %r1056}, [%r1046+32];
	st.local.u32 	[%rd4], %r1047;
	st.local.u32 	[%rd4+4], %r1048;
	st.local.u32 	[%rd4+8], %r1049;
	st.local.u32 	[%rd4+12], %r1050;
	st.local.u32 	[%rd4+16], %r1051;
	st.local.u32 	[%rd4+20], %r1052;
	st.local.u32 	[%rd4+24], %r1053;
	st.local.u32 	[%rd4+28], %r1054;
	st.local.u32 	[%rd4+32], %r1055;
	st.local.u32 	[%rd4+36], %r1056;
	mov.b32 	%r1916, 0;
$L__BB8_129:
	mul.wide.u32 	%rd46, %r1916, 4;
	add.s64 	%rd47, %rd4, %rd46;
	ld.local.u32 	%r578, [%rd47];
	add.s64 	%rd48, %rd3, %rd46;
	ld.local.u32 	%r579, [%rd48];
	setp.lt.s32 	%p55, %r578, %r579;
	mov.u32 	%r1914, %r576;
	@%p55 bra 	$L__BB8_131;
	setp.le.s32 	%p56, %r578, %r579;
	add.s32 	%r580, %r1916, 1;
	setp.lt.u32 	%p57, %r1916, 9;
	and.pred  	%p58, %p56, %p57;
	mov.u32 	%r1916, %r580;
	mov.u32 	%r1914, %r574;
	@%p58 bra 	$L__BB8_129;
$L__BB8_131:
	setp.lt.s32 	%p59, %r578, %r579;
	add.s32 	%r1057, %r576, 1;
	selp.b32 	%r1918, %r1918, %r1057, %p59;
	setp.lt.s32 	%p60, %r1918, %r1914;
	@%p60 bra 	$L__BB8_128;
$L__BB8_132:
	add.s32 	%r584, %r1918, %r568;
	add.s32 	%r1058, %r569, %r567;
	sub.s32 	%r1059, %r1058, %r1918;
	mov.u32 	%r1060, _ZZN3cub18CUB_300001_SM_10006detail10merge_sort30DeviceMergeSortBlockSortKernelINS2_10policy_hubIN6thrust24THRUST_300001_SM_1000_NS6detail15normal_iteratorINS6_10device_ptrI8ColoringEEEEE9Policy600ESC_PNS0_8NullTypeESC_SG_mN4cuda3std3__44lessISA_EESA_SF_EEvbT0_T1_T2_T3_T4_PT6_PT7_T5_NS1_7vsmem_tEE19static_temp_storage;
	mad.lo.s32 	%r585, %r584, 40, %r1060;
	ld.shared.v2.u32 	{%r586, %r587}, [%r585];
	ld.shared.v2.u32 	{%r588, %r589}, [%r585+8];
	ld.shared.v2.u32 	{%r590, %r591}, [%r585+16];
	ld.shared.v2.u32 	{%r592, %r593}, [%r585+24];
	ld.shared.v2.u32 	{%r594, %r595}, [%r585+32];
	st.local.u32 	[%rd1], %r586;
	st.local.u32 	[%rd1+4], %r587;
	st.local.u32 	[%rd1+8], %r588;
	st.local.u32 	[%rd1+12], %r589;
	st.local.u32 	[%rd1+16], %r590;
	st.local.u32 	[%rd1+20], %r591;
	st.local.u32 	[%rd1+24], %r592;
	st.local.u32 	[%rd1+28], %r593;
	st.local.u32 	[%rd1+32], %r594;
	st.local.u32 	[%rd1+36], %r595;
	mad.lo.s32 	%r1061, %r1059, 40, %r1060;
	ld.shared.v2.u32 	{%r596, %r597}, [%r1061];
	ld.shared.v2.u32 	{%r598, %r599}, [%r1061+8];
	ld.shared.v2.u32 	{%r600, %r601}, [%r1061+16];
	ld.shared.v2.u32 	{%r602, %r603}, [%r1061+24];
	ld.shared.v2.u32 	{%r604, %r605}, [%r1061+32];
	st.local.u32 	[%rd2], %r596;
	st.local.u32 	[%rd2+4], %r597;
	st.local.u32 	[%rd2+8], %r598;
	st.local.u32 	[%rd2+12], %r599;
	st.local.u32 	[%rd2+16], %r600;
	st.local.u32 	[%rd2+20], %r601;
	st.local.u32 	[%rd2+24], %r602;
	st.local.u32 	[%rd2+28], %r603;
	st.local.u32 	[%rd2+32], %r604;
	st.local.u32 	[%rd2+36], %r605;
	setp.ge.s32 	%p62, %r1059, %r570;
	mov.pred 	%p61, 0;
	mov.u32 	%r1920, %r586;
	mov.u32 	%r1921, %r587;
	mov.u32 	%r1922, %r588;
	mov.u32 	%r1923, %r589;
	mov.u32 	%r1924, %r590;
	mov.u32 	%r1925, %r591;
	mov.u32 	%r1926, %r592;
	mov.u32 	%r1927, %r593;
	mov.u32 	%r1928, %r594;
	mov.u32 	%r1929, %r595;
	mov.pred 	%p311, %p61;
	@%p62 bra 	$L__BB8_137;
	setp.ge.s32 	%p64, %r584, %r569;
	mov.pred 	%p63, -1;
	mov.u32 	%r1920, %r596;
	mov.u32 	%r1921, %r597;
	mov.u32 	%r1922, %r598;
	mov.u32 	%r1923, %r599;
	mov.u32 	%r1924, %r600;
	mov.u32 	%r1925, %r601;
	mov.u32 	%r1926, %r602;
	mov.u32 	%r1927, %r603;
	mov.u32 	%r1928, %r604;
	mov.u32 	%r1929, %r605;
	mov.pred 	%p311, %p63;
	@%p64 bra 	$L__BB8_137;
	mov.b32 	%r1919, 0;
$L__BB8_135:
	mul.wide.u32 	%rd49, %r1919, 4;
	add.s64 	%rd50, %rd2, %rd49;
	ld.local.u32 	%r607, [%rd50];
	add.s64 	%rd51, %rd1, %rd49;
	ld.local.u32 	%r608, [%rd51];
	setp.lt.s32 	%p66, %r607, %r608;
	mov.u32 	%r1920, %r596;
	mov.u32 	%r1921, %r597;
	mov.u32 	%r1922, %r598;
	mov.u32 	%r1923, %r599;
	mov.u32 	%r1924, %r600;
	mov.u32 	%r1925, %r601;
	mov.u32 	%r1926, %r602;
	mov.u32 	%r1927, %r603;
	mov.u32 	%r1928, %r604;
	mov.u32 	%r1929, %r605;
	mov.pred 	%p311, %p63;
	@%p66 bra 	$L__BB8_137;
	setp.le.s32 	%p68, %r607, %r608;
	add.s32 	%r609, %r1919, 1;
	setp.lt.u32 	%p69, %r1919, 9;
	and.pred  	%p70, %p68, %p69;
	mov.u32 	%r1919, %r609;
	mov.u32 	%r1920, %r586;
	mov.u32 	%r1921, %r587;
	mov.u32 	%r1922, %r588;
	mov.u32 	%r1923, %r589;
	mov.u32 	%r1924, %r590;
	mov.u32 	%r1925, %r591;
	mov.u32 	%r1926, %r592;
	mov.u32 	%r1927, %r593;
	mov.u32 	%r1928, %r594;
	mov.u32 	%r1929, %r595;
	mov.pred 	%p311, %p61;
	@%p70 bra 	$L__BB8_135;
$L__BB8_137:
	@%p311 bra 	$L__BB8_139;
	ld.shared.v2.u32 	{%r1063, %r1064}, [%r585+40];
	ld.shared.v2.u32 	{%r1065, %r1066}, [%r585+48];
	st.local.u32 	[%rd1], %r1063;
	st.local.u32 	[%rd1+4], %r1064;
	st.local.u32 	[%rd1+8], %r1065;
	st.local.u32 	[%rd1+12], %r1066;
$L__BB8_139:
	bar.sync 	0;
	st.shared.v2.u32 	[%r460], {%r1920, %r1921};
	st.shared.v2.u32 	[%r460+8], {%r1922, %r1923};
	st.shared.v2.u32 	[%r460+16], {%r1924, %r1925};
	st.shared.v2.u32 	[%r460+24], {%r1926, %r1927};
	st.shared.v2.u32 	[%r460+32], {%r1928, %r1929};
	bar.sync 	0;
	and.b32  	%r1067, %r436, 1008;
	and.b32  	%r1068, %r436, 15;
	min.s32 	%r620, %r1068, %r425;
	min.s32 	%r621, %r1067, %r425;
	add.s32 	%r1069, %r621, 8;
	min.s32 	%r622, %r1069, %r425;
	add.s32 	%r1070, %r622, 8;
	min.s32 	%r623, %r1070, %r425;
	sub.s32 	%r1071, %r622, %r621;
	sub.s32 	%r1072, %r623, %r622;
	setp.lt.s32 	%p71, %r620, %r1072;
	sub.s32 	%r1073, %r620, %r1072;
	selp.b32 	%r1934, 0, %r1073, %p71;
	min.s32 	%r1930, %r1071, %r620;
	setp.ge.s32 	%p72, %r1934, %r1930;
	@%p72 bra 	$L__BB8_145;
	add.s32 	%r626, %r622, %r620;
$L__BB8_141:
	mov.u32 	%r627, %r1930;
	sub.s32 	%r1075, %r627, %r1934;
	shr.u32 	%r1076, %r1075, 31;
	add.s32 	%r1077, %r1075, %r1076;
	shr.s32 	%r1078, %r1077, 1;
	add.s32 	%r629, %r1078, %r1934;
	add.s32 	%r1079, %r629, %r621;
	mov.u32 	%r1080, _ZZN3cub18CUB_300001_SM_10006detail10merge_sort30DeviceMergeSortBlockSortKernelINS2_10policy_hubIN6thrust24THRUST_300001_SM_1000_NS6detail15normal_iteratorINS6_10device_ptrI8ColoringEEEEE9Policy600ESC_PNS0_8NullTypeESC_SG_mN4cuda3std3__44lessISA_EESA_SF_EEvbT0_T1_T2_T3_T4_PT6_PT7_T5_NS1_7vsmem_tEE19static_temp_storage;
	mad.lo.s32 	%r1081, %r1079, 40, %r1080;
	ld.shared.v2.u32 	{%r1082, %r1083}, [%r1081];
	ld.shared.v2.u32 	{%r1084, %r1085}, [%r1081+8];
	ld.shared.v2.u32 	{%r1086, %r1087}, [%r1081+16];
	ld.shared.v2.u32 	{%r1088, %r1089}, [%r1081+24];
	ld.shared.v2.u32 	{%r1090, %r1091}, [%r1081+32];
	st.local.u32 	[%rd3], %r1082;
	st.local.u32 	[%rd3+4], %r1083;
	st.local.u32 	[%rd3+8], %r1084;
	st.local.u32 	[%rd3+12], %r1085;
	st.local.u32 	[%rd3+16], %r1086;
	st.local.u32 	[%rd3+20], %r1087;
	st.local.u32 	[%rd3+24], %r1088;
	st.local.u32 	[%rd3+28], %r1089;
	st.local.u32 	[%rd3+32], %r1090;
	st.local.u32 	[%rd3+36], %r1091;
	not.b32 	%r1092, %r629;
	add.s32 	%r1093, %r626, %r1092;
	mad.lo.s32 	%r1094, %r1093, 40, %r1080;
	ld.shared.v2.u32 	{%r1095, %r1096}, [%r1094];
	ld.shared.v2.u32 	{%r1097, %r1098}, [%r1094+8];
	ld.shared.v2.u32 	{%r1099, %r1100}, [%r1094+16];
	ld.shared.v2.u32 	{%r1101, %r1102}, [%r1094+24];
	ld.shared.v2.u32 	{%r1103, %r1104}, [%r1094+32];
	st.local.u32 	[%rd4], %r1095;
	st.local.u32 	[%rd4+4], %r1096;
	st.local.u32 	[%rd4+8], %r1097;
	st.local.u32 	[%rd4+12], %r1098;
	st.local.u32 	[%rd4+16], %r1099;
	st.local.u32 	[%rd4+20], %r1100;
	st.local.u32 	[%rd4+24], %r1101;
	st.local.u32 	[%rd4+28], %r1102;
	st.local.u32 	[%rd4+32], %r1103;
	st.local.u32 	[%rd4+36], %r1104;
	mov.b32 	%r1932, 0;
$L__BB8_142:
	mul.wide.u32 	%rd52, %r1932, 4;
	add.s64 	%rd53, %rd4, %rd52;
	ld.local.u32 	%r631, [%rd53];
	add.s64 	%rd54, %rd3, %rd52;
	ld.local.u32 	%r632, [%rd54];
	setp.lt.s32 	%p73, %r631, %r632;
	mov.u32 	%r1930, %r629;
	@%p73 bra 	$L__BB8_144;
	setp.le.s32 	%p74, %r631, %r632;
	add.s32 	%r633, %r1932, 1;
	setp.lt.u32 	%p75, %r1932, 9;
	and.pred  	%p76, %p74, %p75;
	mov.u32 	%r1932, %r633;
	mov.u32 	%r1930, %r627;
	@%p76 bra 	$L__BB8_142;
$L__BB8_144:
	setp.lt.s32 	%p77, %r631, %r632;
	add.s32 	%r1105, %r629, 1;
	selp.b32 	%r1934, %r1934, %r1105, %p77;
	setp.lt.s32 	%p78, %r1934, %r1930;
	@%p78 bra 	$L__BB8_141;
$L__BB8_145:
	add.s32 	%r637, %r1934, %r621;
	add.s32 	%r1106, %r622, %r620;
	sub.s32 	%r1107, %r1106, %r1934;
	mov.u32 	%r1108, _ZZN3cub18CUB_300001_SM_10006detail10merge_sort30DeviceMergeSortBlockSortKernelINS2_10policy_hubIN6thrust24THRUST_300001_SM_1000_NS6detail15normal_iteratorINS6_10device_ptrI8ColoringEEEEE9Policy600ESC_PNS0_8NullTypeESC_SG_mN4cuda3std3__44lessISA_EESA_SF_EEvbT0_T1_T2_T3_T4_PT6_PT7_T5_NS1_7vsmem_tEE19static_temp_storage;
	mad.lo.s32 	%r638, %r637, 40, %r1108;
	ld.shared.v2.u32 	{%r639, %r640}, [%r638];
	ld.shared.v2.u32 	{%r641, %r642}, [%r638+8];
	ld.shared.v2.u32 	{%r643, %r644}, [%r638+16];
	ld.shared.v2.u32 	{%r645, %r646}, [%r638+24];
	ld.shared.v2.u32 	{%r647, %r648}, [%r638+32];
	st.local.u32 	[%rd1], %r639;
	st.local.u32 	[%rd1+4], %r640;
	st.local.u32 	[%rd1+8], %r641;
	st.local.u32 	[%rd1+12], %r642;
	st.local.u32 	[%rd1+16], %r643;
	st.local.u32 	[%rd1+20], %r644;
	st.local.u32 	[%rd1+24], %r645;
	st.local.u32 	[%rd1+28], %r646;
	st.local.u32 	[%rd1+32], %r647;
	st.local.u32 	[%rd1+36], %r648;
	mad.lo.s32 	%r1109, %r1107, 40, %r1108;
	ld.shared.v2.u32 	{%r649, %r650}, [%r1109];
	ld.shared.v2.u32 	{%r651, %r652}, [%r1109+8];
	ld.shared.v2.u32 	{%r653, %r654}, [%r1109+16];
	ld.shared.v2.u32 	{%r655, %r656}, [%r1109+24];
	ld.shared.v2.u32 	{%r657, %r658}, [%r1109+32];
	st.local.u32 	[%rd2], %r649;
	st.local.u32 	[%rd2+4], %r650;
	st.local.u32 	[%rd2+8], %r651;
	st.local.u32 	[%rd2+12], %r652;
	st.local.u32 	[%rd2+16], %r653;
	st.local.u32 	[%rd2+20], %r654;
	st.local.u32 	[%rd2+24], %r655;
	st.local.u32 	[%rd2+28], %r656;
	st.local.u32 	[%rd2+32], %r657;
	st.local.u32 	[%rd2+36], %r658;
	setp.ge.s32 	%p80, %r1107, %r623;
	mov.pred 	%p79, 0;
	mov.u32 	%r1936, %r639;
	mov.u32 	%r1937, %r640;
	mov.u32 	%r1938, %r641;
	mov.u32 	%r1939, %r642;
	mov.u32 	%r1940, %r643;
	mov.u32 	%r1941, %r644;
	mov.u32 	%r1942, %r645;
	mov.u32 	%r1943, %r646;
	mov.u32 	%r1944, %r647;
	mov.u32 	%r1945, %r648;
	mov.pred 	%p312, %p79;
	@%p80 bra 	$L__BB8_150;
	setp.ge.s32 	%p82, %r637, %r622;
	mov.pred 	%p81, -1;
	mov.u32 	%r1936, %r649;
	mov.u32 	%r1937, %r650;
	mov.u32 	%r1938, %r651;
	mov.u32 	%r1939, %r652;
	mov.u32 	%r1940, %r653;
	mov.u32 	%r1941, %r654;
	mov.u32 	%r1942, %r655;
	mov.u32 	%r1943, %r656;
	mov.u32 	%r1944, %r657;
	mov.u32 	%r1945, %r658;
	mov.pred 	%p312, %p81;
	@%p82 bra 	$L__BB8_150;
	mov.b32 	%r1935, 0;
$L__BB8_148:
	mul.wide.u32 	%rd55, %r1935, 4;
	add.s64 	%rd56, %rd2, %rd55;
	ld.local.u32 	%r660, [%rd56];
	add.s64 	%rd57, %rd1, %rd55;
	ld.local.u32 	%r661, [%rd57];
	setp.lt.s32 	%p84, %r660, %r661;
	mov.u32 	%r1936, %r649;
	mov.u32 	%r1937, %r650;
	mov.u32 	%r1938, %r651;
	mov.u32 	%r1939, %r652;
	mov.u32 	%r1940, %r653;
	mov.u32 	%r1941, %r654;
	mov.u32 	%r1942, %r655;
	mov.u32 	%r1943, %r656;
	mov.u32 	%r1944, %r657;
	mov.u32 	%r1945, %r658;
	mov.pred 	%p312, %p81;
	@%p84 bra 	$L__BB8_150;
	setp.le.s32 	%p86, %r660, %r661;
	add.s32 	%r662, %r1935, 1;
	setp.lt.u32 	%p87, %r1935, 9;
	and.pred  	%p88, %p86, %p87;
	mov.u32 	%r1935, %r662;
	mov.u32 	%r1936, %r639;
	mov.u32 	%r1937, %r640;
	mov.u32 	%r1938, %r641;
	mov.u32 	%r1939, %r642;
	mov.u32 	%r1940, %r643;
	mov.u32 	%r1941, %r644;
	mov.u32 	%r1942, %r645;
	mov.u32 	%r1943, %r646;
	mov.u32 	%r1944, %r647;
	mov.u32 	%r1945, %r648;
	mov.pred 	%p312, %p79;
	@%p88 bra 	$L__BB8_148;
$L__BB8_150:
	@%p312 bra 	$L__BB8_152;
	ld.shared.v2.u32 	{%r1111, %r1112}, [%r638+40];
	ld.shared.v2.u32 	{%r1113, %r1114}, [%r638+48];
	st.local.u32 	[%rd1], %r1111;
	st.local.u32 	[%rd1+4], %r1112;
	st.local.u32 	[%rd1+8], %r1113;
	st.local.u32 	[%rd1+12], %r1114;
$L__BB8_152:
	bar.sync 	0;
	st.shared.v2.u32 	[%r460], {%r1936, %r1937};
	st.shared.v2.u32 	[%r460+8], {%r1938, %r1939};
	st.shared.v2.u32 	[%r460+16], {%r1940, %r1941};
	st.shared.v2.u32 	[%r460+24], {%r1942, %r1943};
	st.shared.v2.u32 	[%r460+32], {%r1944, %r1945};
	bar.sync 	0;
	and.b32  	%r1115, %r436, 31;
	min.s32 	%r673, %r1115, %r425;
	min.s32 	%r674, %r437, %r425;
	add.s32 	%r1116, %r674, 16;
	min.s32 	%r675, %r1116, %r425;
	add.s32 	%r1117, %r675, 16;
	min.s32 	%r676, %r1117, %r425;
	sub.s32 	%r1118, %r675, %r674;
	sub.s32 	%r1119, %r676, %r675;
	setp.lt.s32 	%p89, %r673, %r1119;
	sub.s32 	%r1120, %r673, %r1119;
	selp.b32 	%r1950, 0, %r1120, %p89;
	min.s32 	%r1946, %r1118, %r673;
	setp.ge.s32 	%p90, %r1950, %r1946;
	@%p90 bra 	$L__BB8_158;
	add.s32 	%r679, %r675, %r673;
$L__BB8_154:
	mov.u32 	%r680, %r1946;
	sub.s32 	%r1122, %r680, %r1950;
	shr.u32 	%r1123, %r1122, 31;
	add.s32 	%r1124, %r1122, %r1123;
	shr.s32 	%r1125, %r1124, 1;
	add.s32 	%r682, %r1125, %r1950;
	add.s32 	%r1126, %r682, %r674;
	mov.u32 	%r1127, _ZZN3cub18CUB_300001_SM_10006detail10merge_sort30DeviceMergeSortBlockSortKernelINS2_10policy_hubIN6thrust24THRUST_300001_SM_1000_NS6detail15normal_iteratorINS6_10device_ptrI8ColoringEEEEE9Policy600ESC_PNS0_8NullTypeESC_SG_mN4cuda3std3__44lessISA_EESA_SF_EEvbT0_T1_T2_T3_T4_PT6_PT7_T5_NS1_7vsmem_tEE19static_temp_storage;
	mad.lo.s32 	%r1128, %r1126, 40, %r1127;
	ld.shared.v2.u32 	{%r1129, %r1130}, [%r1128];
	ld.shared.v2.u32 	{%r1131, %r1132}, [%r1128+8];
	ld.shared.v2.u32 	{%r1133, %r1134}, [%r1128+16];
	ld.shared.v2.u32 	{%r1135, %r1136}, [%r1128+24];
	ld.shared.v2.u32 	{%r1137, %r1138}, [%r1128+32];
	st.local.u32 	[%rd3], %r1129;
	st.local.u32 	[%rd3+4], %r1130;
	st.local.u32 	[%rd3+8], %r1131;
	st.local.u32 	[%rd3+12], %r1132;
	st.local.u32 	[%rd3+16], %r1133;
	st.local.u32 	[%rd3+20], %r1134;
	st.local.u32 	[%rd3+24], %r1135;
	st.local.u32 	[%rd3+28], %r1136;
	st.local.u32 	[%rd3+32], %r1137;
	st.local.u32 	[%rd3+36], %r1138;
	not.b32 	%r1139, %r682;
	add.s32 	%r1140, %r679, %r1139;
	mad.lo.s32 	%r1141, %r1140, 40, %r1127;
	ld.shared.v2.u32 	{%r1142, %r1143}, [%r1141];
	ld.shared.v2.u32 	{%r1144, %r1145}, [%r1141+8];
	ld.shared.v2.u32 	{%r1146, %r1147}, [%r1141+16];
	ld.shared.v2.u32 	{%r1148, %r1149}, [%r1141+24];
	ld.shared.v2.u32 	{%r1150, %r1151}, [%r1141+32];
	st.local.u32 	[%rd4], %r1142;
	st.local.u32 	[%rd4+4], %r1143;
	st.local.u32 	[%rd4+8], %r1144;
	st.local.u32 	[%rd4+12], %r1145;
	st.local.u32 	[%rd4+16], %r1146;
	st.local.u32 	[%rd4+20], %r1147;
	st.local.u32 	[%rd4+24], %r1148;
	st.local.u32 	[%rd4+28], %r1149;
	st.local.u32 	[%rd4+32], %r1150;
	st.local.u32 	[%rd4+36], %r1151;
	mov.b32 	%r1948, 0;
$L__BB8_155:
	mul.wide.u32 	%rd58, %r1948, 4;
	add.s64 	%rd59, %rd4, %rd58;
	ld.local.u32 	%r684, [%rd59];
	add.s64 	%rd60, %rd3, %rd58;
	ld.local.u32 	%r685, [%rd60];
	setp.lt.s32 	%p91, %r684, %r685;
	mov.u32 	%r1946, %r682;
	@%p91 bra 	$L__BB8_157;
	setp.le.s32 	%p92, %r684, %r685;
	add.s32 	%r686, %r1948, 1;
	setp.lt.u32 	%p93, %r1948, 9;
	and.pred  	%p94, %p92, %p93;
	mov.u32 	%r1948, %r686;
	mov.u32 	%r1946, %r680;
	@%p94 bra 	$L__BB8_155;
$L__BB8_157:
	setp.lt.s32 	%p95, %r684, %r685;
	add.s32 	%r1152, %r682, 1;
	selp.b32 	%r1950, %r1950, %r1152, %p95;
	setp.lt.s32 	%p96, %r1950, %r1946;
	@%p96 bra 	$L__BB8_154;
$L__BB8_158:
	add.s32 	%r690, %r1950, %r674;
	add.s32 	%r1153, %r675, %r673;
	sub.s32 	%r1154, %r1153, %r1950;
	mov.u32 	%r1155, _ZZN3cub18CUB_300001_SM_10006detail10merge_sort30DeviceMergeSortBlockSortKernelINS2_10policy_hubIN6thrust24THRUST_300001_SM_1000_NS6detail15normal_iteratorINS6_10device_ptrI8ColoringEEEEE9Policy600ESC_PNS0_8NullTypeESC_SG_mN4cuda3std3__44lessISA_EESA_SF_EEvbT0_T1_T2_T3_T4_PT6_PT7_T5_NS1_7vsmem_tEE19static_temp_storage;
	mad.lo.s32 	%r691, %r690, 40, %r1155;
	ld.shared.v2.u32 	{%r692, %r693}, [%r691];
	ld.shared.v2.u32 	{%r694, %r695}, [%r691+8];
	ld.shared.v2.u32 	{%r696, %r697}, [%r691+16];
	ld.shared.v2.u32 	{%r698, %r699}, [%r691+24];
	ld.shared.v2.u32 	{%r700, %r701}, [%r691+32];
	st.local.u32 	[%rd1], %r692;
	st.local.u32 	[%rd1+4], %r693;
	st.local.u32 	[%rd1+8], %r694;
	st.local.u32 	[%rd1+12], %r695;
	st.local.u32 	[%rd1+16], %r696;
	st.local.u32 	[%rd1+20], %r697;
	st.local.u32 	[%rd1+24], %r698;
	st.local.u32 	[%rd1+28], %r699;
	st.local.u32 	[%rd1+32], %r700;
	st.local.u32 	[%rd1+36], %r701;
	mad.lo.s32 	%r1156, %r1154, 40, %r1155;
	ld.shared.v2.u32 	{%r702, %r703}, [%r1156];
	ld.shared.v2.u32 	{%r704, %r705}, [%r1156+8];
	ld.shared.v2.u32 	{%r706, %r707}, [%r1156+16];
	ld.shared.v2.u32 	{%r708, %r709}, [%r1156+24];
	ld.shared.v2.u32 	{%r710, %r711}, [%r1156+32];
	st.local.u32 	[%rd2], %r702;
	st.local.u32 	[%rd2+4], %r703;
	st.local.u32 	[%rd2+8], %r704;
	st.local.u32 	[%rd2+12], %r705;
	st.local.u32 	[%rd2+16], %r706;
	st.local.u32 	[%rd2+20], %r707;
	st.local.u32 	[%rd2+24], %r708;
	st.local.u32 	[%rd2+28], %r709;
	st.local.u32 	[%rd2+32], %r710;
	st.local.u32 	[%rd2+36], %r711;
	setp.ge.s32 	%p98, %r1154, %r676;
	mov.pred 	%p97, 0;
	mov.u32 	%r1952, %r692;
	mov.u32 	%r1953, %r693;
	mov.u32 	%r1954, %r694;
	mov.u32 	%r1955, %r695;
	mov.u32 	%r1956, %r696;
	mov.u32 	%r1957, %r697;
	mov.u32 	%r1958, %r698;
	mov.u32 	%r1959, %r699;
	mov.u32 	%r1960, %r700;
	mov.u32 	%r1961, %r701;
	mov.pred 	%p313, %p97;
	@%p98 bra 	$L__BB8_163;
	setp.ge.s32 	%p100, %r690, %r675;
	mov.pred 	%p99, -1;
	mov.u32 	%r1952, %r702;
	mov.u32 	%r1953, %r703;
	mov.u32 	%r1954, %r704;
	mov.u32 	%r1955, %r705;
	mov.u32 	%r1956, %r706;
	mov.u32 	%r1957, %r707;
	mov.u32 	%r1958, %r708;
	mov.u32 	%r1959, %r709;
	mov.u32 	%r1960, %r710;
	mov.u32 	%r1961, %r711;
	mov.pred 	%p313, %p99;
	@%p100 bra 	$L__BB8_163;
	mov.b32 	%r1951, 0;
$L__BB8_161:
	mul.wide.u32 	%rd61, %r1951, 4;
	add.s64 	%rd62, %rd2, %rd61;
	ld.local.u32 	%r713, [%rd62];
	add.s64 	%rd63, %rd1, %rd61;
	ld.local.u32 	%r714, [%rd63];
	setp.lt.s32 	%p102, %r713, %r714;
	mov.u32 	%r1952, %r702;
	mov.u32 	%r1953, %r703;
	mov.u32 	%r1954, %r704;
	mov.u32 	%r1955, %r705;
	mov.u32 	%r1956, %r706;
	mov.u32 	%r1957, %r707;
	mov.u32 	%r1958, %r708;
	mov.u32 	%r1959, %r709;
	mov.u32 	%r1960, %r710;
	mov.u32 	%r1961, %r711;
	mov.pred 	%p313, %p99;
	@%p102 bra 	$L__BB8_163;
	setp.le.s32 	%p104, %r713, %r714;
	add.s32 	%r715, %r1951, 1;
	setp.lt.u32 	%p105, %r1951, 9;
	and.pred  	%p106, %p104, %p105;
	mov.u32 	%r1951, %r715;
	mov.u32 	%r1952, %r692;
	mov.u32 	%r1953, %r693;
	mov.u32 	%r1954, %r694;
	mov.u32 	%r1955, %r695;
	mov.u32 	%r1956, %r696;
	mov.u32 	%r1957, %r697;
	mov.u32 	%r1958, %r698;
	mov.u32 	%r1959, %r699;
	mov.u32 	%r1960, %r700;
	mov.u32 	%r1961, %r701;
	mov.pred 	%p313, %p97;
	@%p106 bra 	$L__BB8_161;
$L__BB8_163:
	@%p313 bra 	$L__BB8_165;
	ld.shared.v2.u32 	{%r1158, %r1159}, [%r691+40];
	ld.shared.v2.u32 	{%r1160, %r1161}, [%r691+48];
	st.local.u32 	[%rd1], %r1158;
	st.local.u32 	[%rd1+4], %r1159;
	st.local.u32 	[%rd1+8], %r1160;
	st.local.u32 	[%rd1+12], %r1161;
$L__BB8_165:
	bar.sync 	0;
	st.shared.v2.u32 	[%r460], {%r1952, %r1953};
	st.shared.v2.u32 	[%r460+8], {%r1954, %r1955};
	st.shared.v2.u32 	[%r460+16], {%r1956, %r1957};
	st.shared.v2.u32 	[%r460+24], {%r1958, %r1959};
	st.shared.v2.u32 	[%r460+32], {%r1960, %r1961};
	bar.sync 	0;
	and.b32  	%r1162, %r436, 960;
	and.b32  	%r1163, %r436, 63;
	min.s32 	%r726, %r1163, %r425;
	min.s32 	%r727, %r1162, %r425;
	add.s32 	%r1164, %r727, 32;
	min.s32 	%r728, %r1164, %r425;
	add.s32 	%r1165, %r728, 32;
	min.s32 	%r729, %r1165, %r425;
	sub.s32 	%r1166, %r728, %r727;
	sub.s32 	%r1167, %r729, %r728;
	setp.lt.s32 	%p107, %r726, %r1167;
	sub.s32 	%r1168, %r726, %r1167;
	selp.b32 	%r1966, 0, %r1168, %p107;
	min.s32 	%r1962, %r1166, %r726;
	setp.ge.s32 	%p108, %r1966, %r1962;
	@%p108 bra 	$L__BB8_171;
	add.s32 	%r732, %r728, %r726;
$L__BB8_167:
	mov.u32 	%r733, %r1962;
	sub.s32 	%r1170, %r733, %r1966;
	shr.u32 	%r1171, %r1170, 31;
	add.s32 	%r1172, %r1170, %r1171;
	shr.s32 	%r1173, %r1172, 1;
	add.s32 	%r735, %r1173, %r1966;
	add.s32 	%r1174, %r735, %r727;
	mov.u32 	%r1175, _ZZN3cub18CUB_300001_SM_10006detail10merge_sort30DeviceMergeSortBlockSortKernelINS2_10policy_hubIN6thrust24THRUST_300001_SM_1000_NS6detail15normal_iteratorINS6_10device_ptrI8ColoringEEEEE9Policy600ESC_PNS0_8NullTypeESC_SG_mN4cuda3std3__44lessISA_EESA_SF_EEvbT0_T1_T2_T3_T4_PT6_PT7_T5_NS1_7vsmem_tEE19static_temp_storage;
	mad.lo.s32 	%r1176, %r1174, 40, %r1175;
	ld.shared.v2.u32 	{%r1177, %r1178}, [%r1176];
	ld.shared.v2.u32 	{%r1179, %r1180}, [%r1176+8];
	ld.shared.v2.u32 	{%r1181, %r1182}, [%r1176+16];
	ld.shared.v2.u32 	{%r1183, %r1184}, [%r1176+24];
	ld.shared.v2.u32 	{%r1185, %r1186}, [%r1176+32];
	st.local.u32 	[%rd3], %r1177;
	st.local.u32 	[%rd3+4], %r1178;
	st.local.u32 	[%rd3+8], %r1179;
	st.local.u32 	[%rd3+12], %r1180;
	st.local.u32 	[%rd3+16], %r1181;
	st.local.u32 	[%rd3+20], %r1182;
	st.local.u32 	[%rd3+24], %r1183;
	st.local.u32 	[%rd3+28], %r1184;
	st.local.u32 	[%rd3+32], %r1185;
	st.local.u32 	[%rd3+36], %r1186;
	not.b32 	%r1187, %r735;
	add.s32 	%r1188, %r732, %r1187;
	mad.lo.s32 	%r1189, %r1188, 40, %r1175;
	ld.shared.v2.u32 	{%r1190, %r1191}, [%r1189];
	ld.shared.v2.u32 	{%r1192, %r1193}, [%r1189+8];
	ld.shared.v2.u32 	{%r1194, %r1195}, [%r1189+16];
	ld.shared.v2.u32 	{%r1196, %r1197}, [%r1189+24];
	ld.shared.v2.u32 	{%r1198, %r1199}, [%r1189+32];
	st.local.u32 	[%rd4], %r1190;
	st.local.u32 	[%rd4+4], %r1191;
	st.local.u32 	[%rd4+8], %r1192;
	st.local.u32 	[%rd4+12], %r1193;
	st.local.u32 	[%rd4+16], %r1194;
	st.local.u32 	[%rd4+20], %r1195;
	st.local.u32 	[%rd4+24], %r1196;
	st.local.u32 	[%rd4+28], %r1197;
	st.local.u32 	[%rd4+32], %r1198;
	st.local.u32 	[%rd4+36], %r1199;
	mov.b32 	%r1964, 0;
$L__BB8_168:
	mul.wide.u32 	%rd64, %r1964, 4;
	add.s64 	%rd65, %rd4, %rd64;
	ld.local.u32 	%r737, [%rd65];
	add.s64 	%rd66, %rd3, %rd64;
	ld.local.u32 	%r738, [%rd66];
	setp.lt.s32 	%p109, %r737, %r738;
	mov.u32 	%r1962, %r735;
	@%p109 bra 	$L__BB8_170;
	setp.le.s32 	%p110, %r737, %r738;
	add.s32 	%r739, %r1964, 1;
	setp.lt.u32 	%p111, %r1964, 9;
	and.pred  	%p112, %p110, %p111;
	mov.u32 	%r1964, %r739;
	mov.u32 	%r1962, %r733;
	@%p112 bra 	$L__BB8_168;
$L__BB8_170:
	setp.lt.s32 	%p113, %r737, %r738;
	add.s32 	%r1200, %r735, 1;
	selp.b32 	%r1966, %r1966, %r1200, %p113;
	setp.lt.s32 	%p114, %r1966, %r1962;
	@%p114 bra 	$L__BB8_167;
$L__BB8_171:
	add.s32 	%r743, %r1966, %r727;
	add.s32 	%r1201, %r728, %r726;
	sub.s32 	%r1202, %r1201, %r1966;
	mov.u32 	%r1203, _ZZN3cub18CUB_300001_SM_10006detail10merge_sort30DeviceMergeSortBlockSortKernelINS2_10policy_hubIN6thrust24THRUST_300001_SM_1000_NS6detail15normal_iteratorINS6_10device_ptrI8ColoringEEEEE9Policy600ESC_PNS0_8NullTypeESC_SG_mN4cuda3std3__44lessISA_EESA_SF_EEvbT0_T1_T2_T3_T4_PT6_PT7_T5_NS1_7vsmem_tEE19static_temp_storage;
	mad.lo.s32 	%r744, %r743, 40, %r1203;
	ld.shared.v2.u32 	{%r745, %r746}, [%r744];
	ld.shared.v2.u32 	{%r747, %r748}, [%r744+8];
	ld.shared.v2.u32 	{%r749, %r750}, [%r744+16];
	ld.shared.v2.u32 	{%r751, %r752}, [%r744+24];
	ld.shared.v2.u32 	{%r753, %r754}, [%r744+32];
	st.local.u32 	[%rd1], %r745;
	st.local.u32 	[%rd1+4], %r746;
	st.local.u32 	[%rd1+8], %r747;
	st.local.u32 	[%rd1+12], %r748;
	st.local.u32 	[%rd1+16], %r749;
	st.local.u32 	[%rd1+20], %r750;
	st.local.u32 	[%rd1+24], %r751;
	st.local.u32 	[%rd1+28], %r752;
	st.local.u32 	[%rd1+32], %r753;
	st.local.u32 	[%rd1+36], %r754;
	mad.lo.s32 	%r1204, %r1202, 40, %r1203;
	ld.shared.v2.u32 	{%r755, %r756}, [%r1204];
	ld.shared.v2.u32 	{%r757, %r758}, [%r1204+8];
	ld.shared.v2.u32 	{%r759, %r760}, [%r1204+16];
	ld.shared.v2.u32 	{%r761, %r762}, [%r1204+24];
	ld.shared.v2.u32 	{%r763, %r764}, [%r1204+32];
	st.local.u32 	[%rd2], %r755;
	st.local.u32 	[%rd2+4], %r756;
	st.local.u32 	[%rd2+8], %r757;
	st.local.u32 	[%rd2+12], %r758;
	st.local.u32 	[%rd2+16], %r759;
	st.local.u32 	[%rd2+20], %r760;
	st.local.u32 	[%rd2+24], %r761;
	st.local.u32 	[%rd2+28], %r762;
	st.local.u32 	[%rd2+32], %r763;
	st.local.u32 	[%rd2+36], %r764;
	setp.ge.s32 	%p116, %r1202, %r729;
	mov.pred 	%p115, 0;
	mov.u32 	%r1968, %r745;
	mov.u32 	%r1969, %r746;
	mov.u32 	%r1970, %r747;
	mov.u32 	%r1971, %r748;
	mov.u32 	%r1972, %r749;
	mov.u32 	%r1973, %r750;
	mov.u32 	%r1974, %r751;
	mov.u32 	%r1975, %r752;
	mov.u32 	%r1976, %r753;
	mov.u32 	%r1977, %r754;
	mov.pred 	%p314, %p115;
	@%p116 bra 	$L__BB8_176;
	setp.ge.s32 	%p118, %r743, %r728;
	mov.pred 	%p117, -1;
	mov.u32 	%r1968, %r755;
	mov.u32 	%r1969, %r756;
	mov.u32 	%r1970, %r757;
	mov.u32 	%r1971, %r758;
	mov.u32 	%r1972, %r759;
	mov.u32 	%r1973, %r760;
	mov.u32 	%r1974, %r761;
	mov.u32 	%r1975, %r762;
	mov.u32 	%r1976, %r763;
	mov.u32 	%r1977, %r764;
	mov.pred 	%p314, %p117;
	@%p118 bra 	$L__BB8_176;
	mov.b32 	%r1967, 0;
$L__BB8_174:
	mul.wide.u32 	%rd67, %r1967, 4;
	add.s64 	%rd68, %rd2, %rd67;
	ld.local.u32 	%r766, [%rd68];
	add.s64 	%rd69, %rd1, %rd67;
	ld.local.u32 	%r767, [%rd69];
	setp.lt.s32 	%p120, %r766, %r767;
	mov.u32 	%r1968, %r755;
	mov.u32 	%r1969, %r756;
	mov.u32 	%r1970, %r757;
	mov.u32 	%r1971, %r758;
	mov.u32 	%r1972, %r759;
	mov.u32 	%r1973, %r760;
	mov.u32 	%r1974, %r761;
	mov.u32 	%r1975, %r762;
	mov.u32 	%r1976, %r763;
	mov.u32 	%r1977, %r764;
	mov.pred 	%p314, %p117;
	@%p120 bra 	$L__BB8_176;
	setp.le.s32 	%p122, %r766, %r767;
	add.s32 	%r768, %r1967, 1;
	setp.lt.u32 	%p123, %r1967, 9;
	and.pred  	%p124, %p122, %p123;
	mov.u32 	%r1967, %r768;
	mov.u32 	%r1968, %r745;
	mov.u32 	%r1969, %r746;
	mov.u32 	%r1970, %r747;
	mov.u32 	%r1971, %r748;
	mov.u32 	%r1972, %r749;
	mov.u32 	%r1973, %r750;
	mov.u32 	%r1974, %r751;
	mov.u32 	%r1975, %r752;
	mov.u32 	%r1976, %r753;
	mov.u32 	%r1977, %r754;
	mov.pred 	%p314, %p115;
	@%p124 bra 	$L__BB8_174;
$L__BB8_176:
	@%p314 bra 	$L__BB8_178;
	ld.shared.v2.u32 	{%r1206, %r1207}, [%r744+40];
	ld.shared.v2.u32 	{%r1208, %r1209}, [%r744+48];
	st.local.u32 	[%rd1], %r1206;
	st.local.u32 	[%rd1+4], %r1207;
	st.local.u32 	[%rd1+8], %r1208;
	st.local.u32 	[%rd1+12], %r1209;
$L__BB8_178:
	bar.sync 	0;
	st.shared.v2.u32 	[%r460], {%r1968, %r1969};
	st.shared.v2.u32 	[%r460+8], {%r1970, %r1971};
	st.shared.v2.u32 	[%r460+16], {%r1972, %r1973};
	st.shared.v2.u32 	[%r460+24], {%r1974, %r1975};
	st.shared.v2.u32 	[%r460+32], {%r1976, %r1977};
	bar.sync 	0;
	and.b32  	%r1210, %r436, 896;
	and.b32  	%r1211, %r436, 127;
	min.s32 	%r779, %r1211, %r425;
	min.s32 	%r780, %r1210, %r425;
	add.s32 	%r1212, %r780, 64;
	min.s32 	%r781, %r1212, %r425;
	add.s32 	%r1213, %r781, 64;
	min.s32 	%r782, %r1213, %r425;
	sub.s32 	%r1214, %r781, %r780;
	sub.s32 	%r1215, %r782, %r781;
	setp.lt.s32 	%p125, %r779, %r1215;
	sub.s32 	%r1216, %r779, %r1215;
	selp.b32 	%r1982, 0, %r1216, %p125;
	min.s32 	%r1978, %r1214, %r779;
	setp.ge.s32 	%p126, %r1982, %r1978;
	@%p126 bra 	$L__BB8_184;
	add.s32 	%r785, %r781, %r779;
$L__BB8_180:
	mov.u32 	%r786, %r1978;
	sub.s32 	%r1218, %r786, %r1982;
	shr.u32 	%r1219, %r1218, 31;
	add.s32 	%r1220, %r1218, %r1219;
	shr.s32 	%r1221, %r1220, 1;
	add.s32 	%r788, %r1221, %r1982;
	add.s32 	%r1222, %r788, %r780;
	mov.u32 	%r1223, _ZZN3cub18CUB_300001_SM_10006detail10merge_sort30DeviceMergeSortBlockSortKernelINS2_10policy_hubIN6thrust24THRUST_300001_SM_1000_NS6detail15normal_iteratorINS6_10device_ptrI8ColoringEEEEE9Policy600ESC_PNS0_8NullTypeESC_SG_mN4cuda3std3__44lessISA_EESA_SF_EEvbT0_T1_T2_T3_T4_PT6_PT7_T5_NS1_7vsmem_tEE19static_temp_storage;
	mad.lo.s32 	%r1224, %r1222, 40, %r1223;
	ld.shared.v2.u32 	{%r1225, %r1226}, [%r1224];
	ld.shared.v2.u32 	{%r1227, %r1228}, [%r1224+8];
	ld.shared.v2.u32 	{%r1229, %r1230}, [%r1224+16];
	ld.shared.v2.u32 	{%r1231, %r1232}, [%r1224+24];
	ld.shared.v2.u32 	{%r1233, %r1234}, [%r1224+32];
	st.local.u32 	[%rd3], %r1225;
	st.local.u32 	[%rd3+4], %r1226;
	st.local.u32 	[%rd3+8], %r1227;
	st.local.u32 	[%rd3+12], %r1228;
	st.local.u32 	[%rd3+16], %r1229;
	st.local.u32 	[%rd3+20], %r1230;
	st.local.u32 	[%rd3+24], %r1231;
	st.local.u32 	[%rd3+28], %r1232;
	st.local.u32 	[%rd3+32], %r1233;
	st.local.u32 	[%rd3+36], %r1234;
	not.b32 	%r1235, %r788;
	add.s32 	%r1236, %r785, %r1235;
	mad.lo.s32 	%r1237, %r1236, 40, %r1223;
	ld.shared.v2.u32 	{%r1238, %r1239}, [%r1237];
	ld.shared.v2.u32 	{%r1240, %r1241}, [%r1237+8];
	ld.shared.v2.u32 	{%r1242, %r1243}, [%r1237+16];
	ld.shared.v2.u32 	{%r1244, %r1245}, [%r1237+24];
	ld.shared.v2.u32 	{%r1246, %r1247}, [%r1237+32];
	st.local.u32 	[%rd4], %r1238;
	st.local.u32 	[%rd4+4], %r1239;
	st.local.u32 	[%rd4+8], %r1240;
	st.local.u32 	[%rd4+12], %r1241;
	st.local.u32 	[%rd4+16], %r1242;
	st.local.u32 	[%rd4+20], %r1243;
	st.local.u32 	[%rd4+24], %r1244;
	st.local.u32 	[%rd4+28], %r1245;
	st.local.u32 	[%rd4+32], %r1246;
	st.local.u32 	[%rd4+36], %r1247;
	mov.b32 	%r1980, 0;
$L__BB8_181:
	mul.wide.u32 	%rd70, %r1980, 4;
	add.s64 	%rd71, %rd4, %rd70;
	ld.local.u32 	%r790, [%rd71];
	add.s64 	%rd72, %rd3, %rd70;
	ld.local.u32 	%r791, [%rd72];
	setp.lt.s32 	%p127, %r790, %r791;
	mov.u32 	%r1978, %r788;
	@%p127 bra 	$L__BB8_183;
	setp.le.s32 	%p128, %r790, %r791;
	add.s32 	%r792, %r1980, 1;
	setp.lt.u32 	%p129, %r1980, 9;
	and.pred  	%p130, %p128, %p129;
	mov.u32 	%r1980, %r792;
	mov.u32 	%r1978, %r786;
	@%p130 bra 	$L__BB8_181;
$L__BB8_183:
	setp.lt.s32 	%p131, %r790, %r791;
	add.s32 	%r1248, %r788, 1;
	selp.b32 	%r1982, %r1982, %r1248, %p131;
	setp.lt.s32 	%p132, %r1982, %r1978;
	@%p132 bra 	$L__BB8_180;
$L__BB8_184:
	add.s32 	%r796, %r1982, %r780;
	add.s32 	%r1249, %r781, %r779;
	sub.s32 	%r1250, %r1249, %r1982;
	mov.u32 	%r1251, _ZZN3cub18CUB_300001_SM_10006detail10merge_sort30DeviceMergeSortBlockSortKernelINS2_10policy_hubIN6thrust24THRUST_300001_SM_1000_NS6detail15normal_iteratorINS6_10device_ptrI8ColoringEEEEE9Policy600ESC_PNS0_8NullTypeESC_SG_mN4cuda3std3__44lessISA_EESA_SF_EEvbT0_T1_T2_T3_T4_PT6_PT7_T5_NS1_7vsmem_tEE19static_temp_storage;
	mad.lo.s32 	%r797, %r796, 40, %r1251;
	ld.shared.v2.u32 	{%r798, %r799}, [%r797];
	ld.shared.v2.u32 	{%r800, %r801}, [%r797+8];
	ld.shared.v2.u32 	{%r802, %r803}, [%r797+16];
	ld.shared.v2.u32 	{%r804, %r805}, [%r797+24];
	ld.shared.v2.u32 	{%r806, %r807}, [%r797+32];
	st.local.u32 	[%rd1], %r798;
	st.local.u32 	[%rd1+4], %r799;
	st.local.u32 	[%rd1+8], %r800;
	st.local.u32 	[%rd1+12], %r801;
	st.local.u32 	[%rd1+16], %r802;
	st.local.u32 	[%rd1+20], %r803;
	st.local.u32 	[%rd1+24], %r804;
	st.local.u32 	[%rd1+28], %r805;
	st.local.u32 	[%rd1+32], %r806;
	st.local.u32 	[%rd1+36], %r807;
	mad.lo.s32 	%r1252, %r1250, 40, %r1251;
	ld.shared.v2.u32 	{%r808, %r809}, [%r1252];
	ld.shared.v2.u32 	{%r810, %r811}, [%r1252+8];
	ld.shared.v2.u32 	{%r812, %r813}, [%r1252+16];
	ld.shared.v2.u32 	{%r814, %r815}, [%r1252+24];
	ld.shared.v2.u32 	{%r816, %r817}, [%r1252+32];
	st.local.u32 	[%rd2], %r808;
	st.local.u32 	[%rd2+4], %r809;
	st.local.u32 	[%rd2+8], %r810;
	st.local.u32 	[%rd2+12], %r811;
	st.local.u32 	[%rd2+16], %r812;
	st.local.u32 	[%rd2+20], %r813;
	st.local.u32 	[%rd2+24], %r814;
	st.local.u32 	[%rd2+28], %r815;
	st.local.u32 	[%rd2+32], %r816;
	st.local.u32 	[%rd2+36], %r817;
	setp.ge.s32 	%p134, %r1250, %r782;
	mov.pred 	%p133, 0;
	mov.u32 	%r1984, %r798;
	mov.u32 	%r1985, %r799;
	mov.u32 	%r1986, %r800;
	mov.u32 	%r1987, %r801;
	mov.u32 	%r1988, %r802;
	mov.u32 	%r1989, %r803;
	mov.u32 	%r1990, %r804;
	mov.u32 	%r1991, %r805;
	mov.u32 	%r1992, %r806;
	mov.u32 	%r1993, %r807;
	mov.pred 	%p315, %p133;
	@%p134 bra 	$L__BB8_189;
	setp.ge.s32 	%p136, %r796, %r781;
	mov.pred 	%p135, -1;
	mov.u32 	%r1984, %r808;
	mov.u32 	%r1985, %r809;
	mov.u32 	%r1986, %r810;
	mov.u32 	%r1987, %r811;
	mov.u32 	%r1988, %r812;
	mov.u32 	%r1989, %r813;
	mov.u32 	%r1990, %r814;
	mov.u32 	%r1991, %r815;
	mov.u32 	%r1992, %r816;
	mov.u32 	%r1993, %r817;
	mov.pred 	%p315, %p135;
	@%p136 bra 	$L__BB8_189;
	mov.b32 	%r1983, 0;
$L__BB8_187:
	mul.wide.u32 	%rd73, %r1983, 4;
	add.s64 	%rd74, %rd2, %rd73;
	ld.local.u32 	%r819, [%rd74];
	add.s64 	%rd75, %rd1, %rd73;
	ld.local.u32 	%r820, [%rd75];
	setp.lt.s32 	%p138, %r819, %r820;
	mov.u32 	%r1984, %r808;
	mov.u32 	%r1985, %r809;
	mov.u32 	%r1986, %r810;
	mov.u32 	%r1987, %r811;
	mov.u32 	%r1988, %r812;
	mov.u32 	%r1989, %r813;
	mov.u32 	%r1990, %r814;
	mov.u32 	%r1991, %r815;
	mov.u32 	%r1992, %r816;
	mov.u32 	%r1993, %r817;
	mov.pred 	%p315, %p135;
	@%p138 bra 	$L__BB8_189;
	setp.le.s32 	%p140, %r819, %r820;
	add.s32 	%r821, %r1983, 1;
	setp.lt.u32 	%p141, %r1983, 9;
	and.pred  	%p142, %p140, %p141;
	mov.u32 	%r1983, %r821;
	mov.u32 	%r1984, %r798;
	mov.u32 	%r1985, %r799;
	mov.u32 	%r1986, %r800;
	mov.u32 	%r1987, %r801;
	mov.u32 	%r1988, %r802;
	mov.u32 	%r1989, %r803;
	mov.u32 	%r1990, %r804;
	mov.u32 	%r1991, %r805;
	mov.u32 	%r1992, %r806;
	mov.u32 	%r1993, %r807;
	mov.pred 	%p315, %p133;
	@%p142 bra 	$L__BB8_187;
$L__BB8_189:
	@%p315 bra 	$L__BB8_191;
	ld.shared.v2.u32 	{%r1254, %r1255}, [%r797+40];
	ld.shared.v2.u32 	{%r1256, %r1257}, [%r797+48];
	st.local.u32 	[%rd1], %r1254;
	st.local.u32 	[%rd1+4], %r1255;
	st.local.u32 	[%rd1+8], %r1256;
	st.local.u32 	[%rd1+12], %r1257;
$L__BB8_191:
	bar.sync 	0;
	st.shared.v2.u32 	[%r460], {%r1984, %r1985};
	st.shared.v2.u32 	[%r460+8], {%r1986, %r1987};
	st.shared.v2.u32 	[%r460+16], {%r1988, %r1989};
	st.shared.v2.u32 	[%r460+24], {%r1990, %r1991};
	st.shared.v2.u32 	[%r460+32], {%r1992, %r1993};
	bar.sync 	0;
	and.b32  	%r1258, %r436, 768;
	and.b32  	%r1259, %r436, 255;
	min.s32 	%r832, %r1259, %r425;
	min.s32 	%r833, %r1258, %r425;
	add.s32 	%r1260, %r833, 128;
	min.s32 	%r834, %r1260, %r425;
	add.s32 	%r1261, %r834, 128;
	min.s32 	%r835, %r1261, %r425;
	sub.s32 	%r1262, %r834, %r833;
	sub.s32 	%r1263, %r835, %r834;
	setp.lt.s32 	%p143, %r832, %r1263;
	sub.s32 	%r1264, %r832, %r1263;
	selp.b32 	%r1998, 0, %r1264, %p143;
	min.s32 	%r1994, %r1262, %r832;
	setp.ge.s32 	%p144, %r1998, %r1994;
	@%p144 bra 	$L__BB8_197;
	add.s32 	%r838, %r834, %r832;
$L__BB8_193:
	mov.u32 	%r839, %r1994;
	sub.s32 	%r1266, %r839, %r1998;
	shr.u32 	%r1267, %r1266, 31;
	add.s32 	%r1268, %r1266, %r1267;
	shr.s32 	%r1269, %r1268, 1;
	add.s32 	%r841, %r1269, %r1998;
	add.s32 	%r1270, %r841, %r833;
	mov.u32 	%r1271, _ZZN3cub18CUB_300001_SM_10006detail10merge_sort30DeviceMergeSortBlockSortKernelINS2_10policy_hubIN6thrust24THRUST_300001_SM_1000_NS6detail15normal_iteratorINS6_10device_ptrI8ColoringEEEEE9Policy600ESC_PNS0_8NullTypeESC_SG_mN4cuda3std3__44lessISA_EESA_SF_EEvbT0_T1_T2_T3_T4_PT6_PT7_T5_NS1_7vsmem_tEE19static_temp_storage;
	mad.lo.s32 	%r1272, %r1270, 40, %r1271;
	ld.shared.v2.u32 	{%r1273, %r1274}, [%r1272];
	ld.shared.v2.u32 	{%r1275, %r1276}, [%r1272+8];
	ld.shared.v2.u32 	{%r1277, %r1278}, [%r1272+16];
	ld.shared.v2.u32 	{%r1279, %r1280}, [%r1272+24];
	ld.shared.v2.u32 	{%r1281, %r1282}, [%r1272+32];
	st.local.u32 	[%rd3], %r1273;
	st.local.u32 	[%rd3+4], %r1274;
	st.local.u32 	[%rd3+8], %r1275;
	st.local.u32 	[%rd3+12], %r1276;
	st.local.u32 	[%rd3+16], %r1277;
	st.local.u32 	[%rd3+20], %r1278;
	st.local.u32 	[%rd3+24], %r1279;
	st.local.u32 	[%rd3+28], %r1280;
	st.local.u32 	[%rd3+32], %r1281;
	st.local.u32 	[%rd3+36], %r1282;
	not.b32 	%r1283, %r841;
	add.s32 	%r1284, %r838, %r1283;
	mad.lo.s32 	%r1285, %r1284, 40, %r1271;
	ld.shared.v2.u32 	{%r1286, %r1287}, [%r1285];
	ld.shared.v2.u32 	{%r1288, %r1289}, [%r1285+8];
	ld.shared.v2.u32 	{%r1290, %r1291}, [%r1285+16];
	ld.shared.v2.u32 	{%r1292, %r1293}, [%r1285+24];
	ld.shared.v2.u32 	{%r1294, %r1295}, [%r1285+32];
	st.local.u32 	[%rd4], %r1286;
	st.local.u32 	[%rd4+4], %r1287;
	st.local.u32 	[%rd4+8], %r1288;
	st.local.u32 	[%rd4+12], %r1289;
	st.local.u32 	[%rd4+16], %r1290;
	st.local.u32 	[%rd4+20], %r1291;
	st.local.u32 	[%rd4+24], %r1292;
	st.local.u32 	[%rd4+28], %r1293;
	st.local.u32 	[%rd4+32], %r1294;
	st.local.u32 	[%rd4+36], %r1295;
	mov.b32 	%r1996, 0;
$L__BB8_194:
	mul.wide.u32 	%rd76, %r1996, 4;
	add.s64 	%rd77, %rd4, %rd76;
	ld.local.u32 	%r843, [%rd77];
	add.s64 	%rd78, %rd3, %rd76;
	ld.local.u32 	%r844, [%rd78];
	setp.lt.s32 	%p145, %r843, %r844;
	mov.u32 	%r1994, %r841;
	@%p145 bra 	$L__BB8_196;
	setp.le.s32 	%p146, %r843, %r844;
	add.s32 	%r845, %r1996, 1;
	setp.lt.u32 	%p147, %r1996, 9;
	and.pred  	%p148, %p146, %p147;
	mov.u32 	%r1996, %r845;
	mov.u32 	%r1994, %r839;
	@%p148 bra 	$L__BB8_194;
$L__BB8_196:
	setp.lt.s32 	%p149, %r843, %r844;
	add.s32 	%r1296, %r841, 1;
	selp.b32 	%r1998, %r1998, %r1296, %p149;
	setp.lt.s32 	%p150, %r1998, %r1994;
	@%p150 bra 	$L__BB8_193;
$L__BB8_197:
	add.s32 	%r849, %r1998, %r833;
	add.s32 	%r1297, %r834, %r832;
	sub.s32 	%r1298, %r1297, %r1998;
	mov.u32 	%r1299, _ZZN3cub18CUB_300001_SM_10006detail10merge_sort30DeviceMergeSortBlockSortKernelINS2_10policy_hubIN6thrust24THRUST_300001_SM_1000_NS6detail15normal_iteratorINS6_10device_ptrI8ColoringEEEEE9Policy600ESC_PNS0_8NullTypeESC_SG_mN4cuda3std3__44lessISA_EESA_SF_EEvbT0_T1_T2_T3_T4_PT6_PT7_T5_NS1_7vsmem_tEE19static_temp_storage;
	mad.lo.s32 	%r1300, %r849, 40, %r1299;
	ld.shared.v2.u32 	{%r850, %r851}, [%r1300];
	ld.shared.v2.u32 	{%r852, %r853}, [%r1300+8];
	ld.shared.v2.u32 	{%r854, %r855}, [%r1300+16];
	ld.shared.v2.u32 	{%r856, %r857}, [%r1300+24];
	ld.shared.v2.u32 	{%r858, %r859}, [%r1300+32];
	st.local.u32 	[%rd1], %r850;
	st.local.u32 	[%rd1+4], %r851;
	st.local.u32 	[%rd1+8], %r852;
	st.local.u32 	[%rd1+12], %r853;
	st.local.u32 	[%rd1+16], %r854;
	st.local.u32 	[%rd1+20], %r855;
	st.local.u32 	[%rd1+24], %r856;
	st.local.u32 	[%rd1+28], %r857;
	st.local.u32 	[%rd1+32], %r858;
	st.local.u32 	[%rd1+36], %r859;
	mad.lo.s32 	%r1301, %r1298, 40, %r1299;
	ld.shared.v2.u32 	{%r860, %r861}, [%r1301];
	ld.shared.v2.u32 	{%r862, %r863}, [%r1301+8];
	ld.shared.v2.u32 	{%r864, %r865}, [%r1301+16];
	ld.shared.v2.u32 	{%r866, %r867}, [%r1301+24];
	ld.shared.v2.u32 	{%r868, %r869}, [%r1301+32];
	st.local.u32 	[%rd2], %r860;
	st.local.u32 	[%rd2+4], %r861;
	st.local.u32 	[%rd2+8], %r862;
	st.local.u32 	[%rd2+12], %r863;
	st.local.u32 	[%rd2+16], %r864;
	st.local.u32 	[%rd2+20], %r865;
	st.local.u32 	[%rd2+24], %r866;
	st.local.u32 	[%rd2+28], %r867;
	st.local.u32 	[%rd2+32], %r868;
	st.local.u32 	[%rd2+36], %r869;
	setp.ge.s32 	%p151, %r1298, %r835;
	mov.u32 	%r2000, %r850;
	mov.u32 	%r2001, %r851;
	mov.u32 	%r2002, %r852;
	mov.u32 	%r2003, %r853;
	mov.u32 	%r2004, %r854;
	mov.u32 	%r2005, %r855;
	mov.u32 	%r2006, %r856;
	mov.u32 	%r2007, %r857;
	mov.u32 	%r2008, %r858;
	mov.u32 	%r2009, %r859;
	@%p151 bra 	$L__BB8_202;
	setp.ge.s32 	%p152, %r849, %r834;
	mov.u32 	%r2000, %r860;
	mov.u32 	%r2001, %r861;
	mov.u32 	%r2002, %r862;
	mov.u32 	%r2003, %r863;
	mov.u32 	%r2004, %r864;
	mov.u32 	%r2005, %r865;
	mov.u32 	%r2006, %r866;
	mov.u32 	%r2007, %r867;
	mov.u32 	%r2008, %r868;
	mov.u32 	%r2009, %r869;
	@%p152 bra 	$L__BB8_202;
	mov.b32 	%r1999, 0;
$L__BB8_200:
	mul.wide.u32 	%rd79, %r1999, 4;
	add.s64 	%rd80, %rd2, %rd79;
	ld.local.u32 	%r871, [%rd80];
	add.s64 	%rd81, %rd1, %rd79;
	ld.local.u32 	%r872, [%rd81];
	setp.lt.s32 	%p153, %r871, %r872;
	mov.u32 	%r2000, %r860;
	mov.u32 	%r2001, %r861;
	mov.u32 	%r2002, %r862;
	mov.u32 	%r2003, %r863;
	mov.u32 	%r2004, %r864;
	mov.u32 	%r2005, %r865;
	mov.u32 	%r2006, %r866;
	mov.u32 	%r2007, %r867;
	mov.u32 	%r2008, %r868;
	mov.u32 	%r2009, %r869;
	@%p153 bra 	$L__BB8_202;
	setp.le.s32 	%p154, %r871, %r872;
	add.s32 	%r873, %r1999, 1;
	setp.lt.u32 	%p155, %r1999, 9;
	and.pred  	%p156, %p154, %p155;
	mov.u32 	%r1999, %r873;
	mov.u32 	%r2000, %r850;
	mov.u32 	%r2001, %r851;
	mov.u32 	%r2002, %r852;
	mov.u32 	%r2003, %r853;
	mov.u32 	%r2004, %r854;
	mov.u32 	%r2005, %r855;
	mov.u32 	%r2006, %r856;
	mov.u32 	%r2007, %r857;
	mov.u32 	%r2008, %r858;
	mov.u32 	%r2009, %r859;
	@%p156 bra 	$L__BB8_200;
$L__BB8_202:
	ld.param.s8 	%rs2, [_ZN3cub18CUB_300001_SM_10006detail10merge_sort30DeviceMergeSortBlockSortKernelINS2_10policy_hubIN6thrust24THRUST_300001_SM_1000_NS6detail15normal_iteratorINS6_10device_ptrI8ColoringEEEEE9Policy600ESC_PNS0_8NullTypeESC_SG_mN4cuda3std3__44lessISA_EESA_SF_EEvbT0_T1_T2_T3_T4_PT6_PT7_T5_NS1_7vsmem_tE_param_0];
	mov.u32 	%r1303, %ctaid.x;
	mul.wide.u32 	%rd14, %r1303, 256;
	bar.sync 	0;
	setp.eq.s16 	%p157, %rs2, 0;
	@%p157 bra 	$L__BB8_207;
	st.shared.v2.u32 	[%r459], {%r2000, %r2001};
	st.shared.v2.u32 	[%r459+8], {%r2002, %r2003};
	st.shared.v2.u32 	[%r459+16], {%r2004, %r2005};
	st.shared.v2.u32 	[%r459+24], {%r2006, %r2007};
	st.shared.v2.u32 	[%r459+32], {%r2008, %r2009};
	bar.warp.sync 	-1;
	ld.shared.v2.u32 	{%r885, %r884}, [%r459];
	ld.shared.v2.u32 	{%r887, %r886}, [%r459+8];
	ld.shared.v2.u32 	{%r889, %r888}, [%r459+16];
	ld.shared.v2.u32 	{%r891, %r890}, [%r459+24];
	ld.shared.v2.u32 	{%r893, %r892}, [%r459+32];
	setp.ne.s32 	%p158, %r436, 0;
	@%p158 bra 	$L__BB8_205;
	st.volatile.shared.u32 	[_ZZN3cub18CUB_300001_SM_10006detail10merge_sort30DeviceMergeSortBlockSortKernelINS2_10policy_hubIN6thrust24THRUST_300001_SM_1000_NS6detail15normal_iteratorINS6_10device_ptrI8ColoringEEEEE9Policy600ESC_PNS0_8NullTypeESC_SG_mN4cuda3std3__44lessISA_EESA_SF_EEvbT0_T1_T2_T3_T4_PT6_PT7_T5_NS1_7vsmem_tEE19static_temp_storage+10240], %r425;
$L__BB8_205:
	bar.sync 	0;
	ld.volatile.shared.u32 	%r1304, [_ZZN3cub18CUB_300001_SM_10006detail10merge_sort30DeviceMergeSortBlockSortKernelINS2_10policy_hubIN6thrust24THRUST_300001_SM_1000_NS6detail15normal_iteratorINS6_10device_ptrI8ColoringEEEEE9Policy600ESC_PNS0_8NullTypeESC_SG_mN4cuda3std3__44lessISA_EESA_SF_EEvbT0_T1_T2_T3_T4_PT6_PT7_T5_NS1_7vsmem_tEE19static_temp_storage+10240];
	cvt.u64.u32 	%rd82, %r437;
	add.s64 	%rd83, %rd14, %rd82;
	mov.u32 	%r1305, %tid.x;
	and.b32  	%r1306, %r1305, 31;
	cvt.u64.u32 	%rd84, %r1306;
	add.s64 	%rd85, %rd83, %rd84;
	mad.lo.s64 	%rd15, %rd85, 40, %rd10;
	setp.ge.s32 	%p159, %r436, %r1304;
	@%p159 bra 	$L__BB8_211;
	st.global.u32 	[%rd15], %r885;
	st.global.u32 	[%rd15+4], %r884;
	st.global.u32 	[%rd15+8], %r887;
	st.global.u32 	[%rd15+12], %r886;
	st.global.u32 	[%rd15+16], %r889;
	st.global.u32 	[%rd15+20], %r888;
	st.global.u32 	[%rd15+24], %r891;
	st.global.u32 	[%rd15+28], %r890;
	st.global.u32 	[%rd15+32], %r893;
	st.global.u32 	[%rd15+36], %r892;
	bra.uni 	$L__BB8_211;
$L__BB8_207:
	st.shared.v2.u32 	[%r459], {%r2000, %r2001};
	st.shared.v2.u32 	[%r459+8], {%r2002, %r2003};
	st.shared.v2.u32 	[%r459+16], {%r2004, %r2005};
	st.shared.v2.u32 	[%r459+24], {%r2006, %r2007};
	st.shared.v2.u32 	[%r459+32], {%r2008, %r2009};
	bar.warp.sync 	-1;
	ld.shared.v2.u32 	{%r895, %r894}, [%r459];
	ld.shared.v2.u32 	{%r897, %r896}, [%r459+8];
	ld.shared.v2.u32 	{%r899, %r898}, [%r459+16];
	ld.shared.v2.u32 	{%r901, %r900}, [%r459+24];
	ld.shared.v2.u32 	{%r903, %r902}, [%r459+32];
	setp.ne.s32 	%p160, %r436, 0;
	@%p160 bra 	$L__BB8_209;
	st.volatile.shared.u32 	[_ZZN3cub18CUB_300001_SM_10006detail10merge_sort30DeviceMergeSortBlockSortKernelINS2_10policy_hubIN6thrust24THRUST_300001_SM_1000_NS6detail15normal_iteratorINS6_10device_ptrI8ColoringEEEEE9Policy600ESC_PNS0_8NullTypeESC_SG_mN4cuda3std3__44lessISA_EESA_SF_EEvbT0_T1_T2_T3_T4_PT6_PT7_T5_NS1_7vsmem_tEE19static_temp_storage+10240], %r425;
$L__BB8_209:
	ld.param.u64 	%rd148, [_ZN3cub18CUB_300001_SM_10006detail10merge_sort30DeviceMergeSortBlockSortKernelINS2_10policy_hubIN6thrust24THRUST_300001_SM_1000_NS6detail15normal_iteratorINS6_10device_ptrI8ColoringEEEEE9Policy600ESC_PNS0_8NullTypeESC_SG_mN4cuda3std3__44lessISA_EESA_SF_EEvbT0_T1_T2_T3_T4_PT6_PT7_T5_NS1_7vsmem_tE_param_6];
	bar.sync 	0;
	ld.volatile.shared.u32 	%r1307, [_ZZN3cub18CUB_300001_SM_10006detail10merge_sort30DeviceMergeSortBlockSortKernelINS2_10policy_hubIN6thrust24THRUST_300001_SM_1000_NS6detail15normal_iteratorINS6_10device_ptrI8ColoringEEEEE9Policy600ESC_PNS0_8NullTypeESC_SG_mN4cuda3std3__44lessISA_EESA_SF_EEvbT0_T1_T2_T3_T4_PT6_PT7_T5_NS1_7vsmem_tEE19static_temp_storage+10240];
	cvt.u64.u32 	%rd86, %r436;
	add.s64 	%rd87, %rd14, %rd86;
	cvta.to.global.u64 	%rd88, %rd148;
	mad.lo.s64 	%rd16, %rd87, 40, %rd88;
	setp.ge.s32 	%p161, %r436, %r1307;
	@%p161 bra 	$L__BB8_211;
	st.global.u32 	[%rd16], %r895;
	st.global.u32 	[%rd16+4], %r894;
	st.global.u32 	[%rd16+8], %r897;
	st.global.u32 	[%rd16+12], %r896;
	st.global.u32 	[%rd16+16], %r899;
	st.global.u32 	[%rd16+20], %r898;
	st.global.u32 	[%rd16+24], %r901;
	st.global.u32 	[%rd16+28], %r900;
	st.global.u32 	[%rd16+32], %r903;
	st.global.u32 	[%rd16+36], %r902;
$L__BB8_211:
	ret;

}
	// .globl	_ZN3cub18CUB_300001_SM_10006detail10merge_sort30DeviceMergeSortPartitionKernelIN6thrust24THRUST_300001_SM_1000_NS6detail15normal_iteratorINS5_10device_ptrI8ColoringEEEEmN4cuda3std3__44lessIS9_EES9_EEvbT_PT2_T0_SK_PSK_T1_SK_i
.visible .entry _ZN3cub18CUB_300001_SM_10006detail10merge_sort30DeviceMergeSortPartitionKernelIN6thrust24THRUST_300001_SM_1000_NS6detail15normal_iteratorINS5_10device_ptrI8ColoringEEEEmN4cuda3std3__44lessIS9_EES9_EEvbT_PT2_T0_SK_PSK_T1_SK_i(
	.param .u8 _ZN3cub18CUB_300001_SM_10006detail10merge_sort30DeviceMergeSortPartitionKernelIN6thrust24THRUST_300001_SM_1000_NS6detail15normal_iteratorINS5_10device_ptrI8ColoringEEEEmN4cuda3std3__44lessIS9_EES9_EEvbT_PT2_T0_SK_PSK_T1_SK_i_param_0,
	.param .align 8 .b8 _ZN3cub18CUB_300001_SM_10006detail10merge_sort30DeviceMergeSortPartitionKernelIN6thrust24THRUST_300001_SM_1000_NS6detail15normal_iteratorINS5_10device_ptrI8ColoringEEEEmN4cuda3std3__44lessIS9_EES9_EEvbT_PT2_T0_SK_PSK_T1_SK_i_param_1[8],
	.param .u64 .ptr .align 1 _ZN3cub18CUB_300001_SM_10006detail10merge_sort30DeviceMergeSortPartitionKernelIN6thrust24THRUST_300001_SM_1000_NS6detail15normal_iteratorINS5_10device_ptrI8ColoringEEEEmN4cuda3std3__44lessIS9_EES9_EEvbT_PT2_T0_SK_PSK_T1_SK_i_param_2,
	.param .u64 _ZN3cub18CUB_300001_SM_10006detail10merge_sort30DeviceMergeSortPartitionKernelIN6thrust24THRUST_300001_SM_1000_NS6detail15normal_iteratorINS5_10device_ptrI8ColoringEEEEmN4cuda3std3__44lessIS9_EES9_EEvbT_PT2_T0_SK_PSK_T1_SK_i_param_3,
	.param .u64 _ZN3cub18CUB_300001_SM_10006detail10merge_sort30DeviceMergeSortPartitionKernelIN6thrust24THRUST_300001_SM_1000_NS6detail15normal_iteratorINS5_10device_ptrI8ColoringEEEEmN4cuda3std3__44lessIS9_EES9_EEvbT_PT2_T0_SK_PSK_T1_SK_i_param_4,
	.param .u64 .ptr .align 1 _ZN3cub18CUB_300001_SM_10006detail10merge_sort30DeviceMergeSortPartitionKernelIN6thrust24THRUST_300001_SM_1000_NS6detail15normal_iteratorINS5_10device_ptrI8ColoringEEEEmN4cuda3std3__44lessIS9_EES9_EEvbT_PT2_T0_SK_PSK_T1_SK_i_param_5,
	.param .align 1 .b8 _ZN3cub18CUB_300001_SM_10006detail10merge_sort30DeviceMergeSortPartitionKernelIN6thrust24THRUST_300001_SM_1000_NS6detail15normal_iteratorINS5_10device_ptrI8ColoringEEEEmN4cuda3std3__44lessIS9_EES9_EEvbT_PT2_T0_SK_PSK_T1_SK_i_param_6[1],
	.param .u64 _ZN3cub18CUB_300001_SM_10006detail10merge_sort30DeviceMergeSortPartitionKernelIN6thrust24THRUST_300001_SM_1000_NS6detail15normal_iteratorINS5_10device_ptrI8ColoringEEEEmN4cuda3std3__44lessIS9_EES9_EEvbT_PT2_T0_SK_PSK_T1_SK_i_param_7,
	.param .u32 _ZN3cub18CUB_300001_SM_10006detail10merge_sort30DeviceMergeSortPartitionKernelIN6thrust24THRUST_300001_SM_1000_NS6detail15normal_iteratorINS5_10device_ptrI8ColoringEEEEmN4cuda3std3__44lessIS9_EES9_EEvbT_PT2_T0_SK_PSK_T1_SK_i_param_8
)
{
	.local .align 4 .b8 	__local_depot9[80];
	.reg .b64 	%SP;
	.reg .b64 	%SPL;
	.reg .pred 	%p<18>;
	.reg .b16 	%rs<3>;
	.reg .b32 	%r<59>;
	.reg .b64 	%rd<103>;

	mov.u64 	%SPL, __local_depot9;
	ld.param.u64 	%rd32, [_ZN3cub18CUB_300001_SM_10006detail10merge_sort30DeviceMergeSortPartitionKernelIN6thrust24THRUST_300001_SM_1000_NS6detail15normal_iteratorINS5_10device_ptrI8ColoringEEEEmN4cuda3std3__44lessIS9_EES9_EEvbT_PT2_T0_SK_PSK_T1_SK_i_param_1];
	ld.param.u64 	%rd35, [_ZN3cub18CUB_300001_SM_10006detail10merge_sort30DeviceMergeSortPartitionKernelIN6thrust24THRUST_300001_SM_1000_NS6detail15normal_iteratorINS5_10device_ptrI8ColoringEEEEmN4cuda3std3__44lessIS9_EES9_EEvbT_PT2_T0_SK_PSK_T1_SK_i_param_4];
	ld.param.u64 	%rd36, [_ZN3cub18CUB_300001_SM_10006detail10merge_sort30DeviceMergeSortPartitionKernelIN6thrust24THRUST_300001_SM_1000_NS6detail15normal_iteratorINS5_10device_ptrI8ColoringEEEEmN4cuda3std3__44lessIS9_EES9_EEvbT_PT2_T0_SK_PSK_T1_SK_i_param_5];
	cvta.to.global.u64 	%rd1, %rd36;
	add.u64 	%rd2, %SPL, 0;
	add.u64 	%rd3, %SPL, 40;
	mov.u32 	%r10, %ntid.x;
	mov.u32 	%r11, %ctaid.x;
	mov.u32 	%r12, %tid.x;
	mad.lo.s32 	%r13, %r10, %r11, %r12;
	cvt.u64.u32 	%rd4, %r13;
	setp.le.u64 	%p1, %rd35, %rd4;
	@%p1 bra 	$L__BB9_17;
	ld.param.u32 	%r56, [_ZN3cub18CUB_300001_SM_10006detail10merge_sort30DeviceMergeSortPartitionKernelIN6thrust24THRUST_300001_SM_1000_NS6detail15normal_iteratorINS5_10device_ptrI8ColoringEEEEmN4cuda3std3__44lessIS9_EES9_EEvbT_PT2_T0_SK_PSK_T1_SK_i_param_8];
	ld.param.u64 	%rd93, [_ZN3cub18CUB_300001_SM_10006detail10merge_sort30DeviceMergeSortPartitionKernelIN6thrust24THRUST_300001_SM_1000_NS6detail15normal_iteratorINS5_10device_ptrI8ColoringEEEEmN4cuda3std3__44lessIS9_EES9_EEvbT_PT2_T0_SK_PSK_T1_SK_i_param_7];
	ld.param.u64 	%rd91, [_ZN3cub18CUB_300001_SM_10006detail10merge_sort30DeviceMergeSortPartitionKernelIN6thrust24THRUST_300001_SM_1000_NS6detail15normal_iteratorINS5_10device_ptrI8ColoringEEEEmN4cuda3std3__44lessIS9_EES9_EEvbT_PT2_T0_SK_PSK_T1_SK_i_param_3];
	shr.u64 	%rd40, %rd93, 1;
	add.s64 	%rd6, %rd93, 4294967295;
	neg.s64 	%rd41, %rd93;
	and.b64  	%rd42, %rd41, %rd4;
	cvt.s64.s32 	%rd7, %r56;
	mul.lo.s64 	%rd43, %rd42, %rd7;
	mul.lo.s64 	%rd44, %rd40, %rd7;
	min.u64 	%rd8, %rd43, %rd91;
	not.b64 	%rd45, %rd43;
	min.u64 	%rd46, %rd44, %rd45;
	add.s64 	%rd47, %rd46, %rd43;
	min.u64 	%rd9, %rd47, %rd91;
	not.b64 	%rd48, %rd9;
	min.u64 	%rd49, %rd44, %rd48;
	add.s64 	%rd50, %rd49, %rd9;
	min.u64 	%rd10, %rd50, %rd91;
	// begin inline asm
	griddepcontrol.wait;
	// end inline asm
	add.s64 	%rd51, %rd4, 1;
	setp.ne.s64 	%p2, %rd51, %rd35;
	@%p2 bra 	$L__BB9_3;
	shl.b64 	%rd88, %rd4, 3;
	add.s64 	%rd89, %rd1, %rd88;
	st.global.u64 	[%rd89], %rd9;
	bra.uni 	$L__BB9_17;
$L__BB9_3:
	ld.param.s8 	%rs2, [_ZN3cub18CUB_300001_SM_10006detail10merge_sort30DeviceMergeSortPartitionKernelIN6thrust24THRUST_300001_SM_1000_NS6detail15normal_iteratorINS5_10device_ptrI8ColoringEEEEmN4cuda3std3__44lessIS9_EES9_EEvbT_PT2_T0_SK_PSK_T1_SK_i_param_0];
	sub.s64 	%rd52, %rd10, %rd8;
	and.b64  	%rd53, %rd6, %rd4;
	mul.lo.s64 	%rd54, %rd53, %rd7;
	min.u64 	%rd11, %rd54, %rd52;
	setp.eq.s16 	%p3, %rs2, 0;
	@%p3 bra 	$L__BB9_10;
	sub.s64 	%rd55, %rd9, %rd8;
	sub.s64 	%rd56, %rd10, %rd9;
	max.u64 	%rd57, %rd11, %rd56;
	sub.s64 	%rd97, %rd57, %rd56;
	min.u64 	%rd94, %rd55, %rd11;
	setp.ge.u64 	%p4, %rd97, %rd94;
	@%p4 bra 	$L__BB9_16;
	cvta.to.global.u64 	%rd14, %rd32;
	add.s64 	%rd15, %rd11, %rd9;
$L__BB9_6:
	mov.u64 	%rd16, %rd94;
	sub.s64 	%rd58, %rd16, %rd97;
	shr.u64 	%rd59, %rd58, 1;
	add.s64 	%rd18, %rd59, %rd97;
	add.s64 	%rd60, %rd18, %rd8;
	mad.lo.s64 	%rd61, %rd60, 40, %rd14;
	ld.global.u32 	%r15, [%rd61];
	ld.global.u32 	%r16, [%rd61+4];
	ld.global.u32 	%r17, [%rd61+8];
	ld.global.u32 	%r18, [%rd61+12];
	ld.global.u32 	%r19, [%rd61+16];
	ld.global.u32 	%r20, [%rd61+20];
	ld.global.u32 	%r21, [%rd61+24];
	ld.global.u32 	%r22, [%rd61+28];
	ld.global.u32 	%r23, [%rd61+32];
	ld.global.u32 	%r24, [%rd61+36];
	st.local.u32 	[%rd2], %r15;
	st.local.u32 	[%rd2+4], %r16;
	st.local.u32 	[%rd2+8], %r17;
	st.local.u32 	[%rd2+12], %r18;
	st.local.u32 	[%rd2+16], %r19;
	st.local.u32 	[%rd2+20], %r20;
	st.local.u32 	[%rd2+24], %r21;
	st.local.u32 	[%rd2+28], %r22;
	st.local.u32 	[%rd2+32], %r23;
	st.local.u32 	[%rd2+36], %r24;
	not.b64 	%rd62, %rd18;
	add.s64 	%rd63, %rd15, %rd62;
	mad.lo.s64 	%rd64, %rd63, 40, %rd14;
	ld.global.u32 	%r25, [%rd64];
	ld.global.u32 	%r26, [%rd64+4];
	ld.global.u32 	%r27, [%rd64+8];
	ld.global.u32 	%r28, [%rd64+12];
	ld.global.u32 	%r29, [%rd64+16];
	ld.global.u32 	%r30, [%rd64+20];
	ld.global.u32 	%r31, [%rd64+24];
	ld.global.u32 	%r32, [%rd64+28];
	ld.global.u32 	%r33, [%rd64+32];
	ld.global.u32 	%r34, [%rd64+36];
	st.local.u32 	[%rd3], %r25;
	st.local.u32 	[%rd3+4], %r26;
	st.local.u32 	[%rd3+8], %r27;
	st.local.u32 	[%rd3+12], %r28;
	st.local.u32 	[%rd3+16], %r29;
	st.local.u32 	[%rd3+20], %r30;
	st.local.u32 	[%rd3+24], %r31;
	st.local.u32 	[%rd3+28], %r32;
	st.local.u32 	[%rd3+32], %r33;
	st.local.u32 	[%rd3+36], %r34;
	mov.b32 	%r57, 0;
$L__BB9_7:
	mul.wide.u32 	%rd65, %r57, 4;
	add.s64 	%rd66, %rd3, %rd65;
	ld.local.u32 	%r2, [%rd66];
	add.s64 	%rd67, %rd2, %rd65;
	ld.local.u32 	%r3, [%rd67];
	setp.lt.s32 	%p5, %r2, %r3;
	mov.u64 	%rd94, %rd18;
	@%p5 bra 	$L__BB9_9;
	setp.le.s32 	%p6, %r2, %r3;
	add.s32 	%r4, %r57, 1;
	setp.lt.u32 	%p7, %r57, 9;
	and.pred  	%p8, %p6, %p7;
	mov.u32 	%r57, %r4;
	mov.u64 	%rd94, %rd16;
	@%p8 bra 	$L__BB9_7;
$L__BB9_9:
	setp.lt.s32 	%p9, %r2, %r3;
	add.s64 	%rd68, %rd18, 1;
	selp.b64 	%rd97, %rd97, %rd68, %p9;
	setp.lt.u64 	%p10, %rd97, %rd94;
	@%p10 bra 	$L__BB9_6;
	bra.uni 	$L__BB9_16;
$L__BB9_10:
	sub.s64 	%rd69, %rd9, %rd8;
	sub.s64 	%rd70, %rd10, %rd9;
	max.u64 	%rd71, %rd11, %rd70;
	sub.s64 	%rd97, %rd71, %rd70;
	min.u64 	%rd98, %rd69, %rd11;
	setp.ge.u64 	%p11, %rd97, %rd98;
	@%p11 bra 	$L__BB9_16;
	add.s64 	%rd24, %rd11, %rd9;
$L__BB9_12:
	mov.u64 	%rd25, %rd98;
	ld.param.u64 	%rd90, [_ZN3cub18CUB_300001_SM_10006detail10merge_sort30DeviceMergeSortPartitionKernelIN6thrust24THRUST_300001_SM_1000_NS6detail15normal_iteratorINS5_10device_ptrI8ColoringEEEEmN4cuda3std3__44lessIS9_EES9_EEvbT_PT2_T0_SK_PSK_T1_SK_i_param_2];
	sub.s64 	%rd72, %rd25, %rd97;
	shr.u64 	%rd73, %rd72, 1;
	add.s64 	%rd27, %rd73, %rd97;
	add.s64 	%rd74, %rd27, %rd8;
	cvta.to.global.u64 	%rd75, %rd90;
	mad.lo.s64 	%rd76, %rd74, 40, %rd75;
	ld.global.u32 	%r36, [%rd76];
	ld.global.u32 	%r37, [%rd76+4];
	ld.global.u32 	%r38, [%rd76+8];
	ld.global.u32 	%r39, [%rd76+12];
	ld.global.u32 	%r40, [%rd76+16];
	ld.global.u32 	%r41, [%rd76+20];
	ld.global.u32 	%r42, [%rd76+24];
	ld.global.u32 	%r43, [%rd76+28];
	ld.global.u32 	%r44, [%rd76+32];
	ld.global.u32 	%r45, [%rd76+36];
	st.local.u32 	[%rd2], %r36;
	st.local.u32 	[%rd2+4], %r37;
	st.local.u32 	[%rd2+8], %r38;
	st.local.u32 	[%rd2+12], %r39;
	st.local.u32 	[%rd2+16], %r40;
	st.local.u32 	[%rd2+20], %r41;
	st.local.u32 	[%rd2+24], %r42;
	st.local.u32 	[%rd2+28], %r43;
	st.local.u32 	[%rd2+32], %r44;
	st.local.u32 	[%rd2+36], %r45;
	not.b64 	%rd77, %rd27;
	add.s64 	%rd78, %rd24, %rd77;
	mad.lo.s64 	%rd79, %rd78, 40, %rd75;
	ld.global.u32 	%r46, [%rd79];
	ld.global.u32 	%r47, [%rd79+4];
	ld.global.u32 	%r48, [%rd79+8];
	ld.global.u32 	%r49, [%rd79+12];
	ld.global.u32 	%r50, [%rd79+16];
	ld.global.u32 	%r51, [%rd79+20];
	ld.global.u32 	%r52, [%rd79+24];
	ld.global.u32 	%r53, [%rd79+28];
	ld.global.u32 	%r54, [%rd79+32];
	ld.global.u32 	%r55, [%rd79+36];
	st.local.u32 	[%rd3], %r46;
	st.local.u32 	[%rd3+4], %r47;
	st.local.u32 	[%rd3+8], %r48;
	st.local.u32 	[%rd3+12], %r49;
	st.local.u32 	[%rd3+16], %r50;
	st.local.u32 	[%rd3+20], %r51;
	st.local.u32 	[%rd3+24], %r52;
	st.local.u32 	[%rd3+28], %r53;
	st.local.u32 	[%rd3+32], %r54;
	st.local.u32 	[%rd3+36], %r55;
	mov.b32 	%r58, 0;
$L__BB9_13:
	mul.wide.u32 	%rd80, %r58, 4;
	add.s64 	%rd81, %rd3, %rd80;
	ld.local.u32 	%r6, [%rd81];
	add.s64 	%rd82, %rd2, %rd80;
	ld.local.u32 	%r7, [%rd82];
	setp.lt.s32 	%p12, %r6, %r7;
	mov.u64 	%rd98, %rd27;
	@%p12 bra 	$L__BB9_15;
	setp.le.s32 	%p13, %r6, %r7;
	add.s32 	%r8, %r58, 1;
	setp.lt.u32 	%p14, %r58, 9;
	and.pred  	%p15, %p13, %p14;
	mov.u32 	%r58, %r8;
	mov.u64 	%rd98, %rd25;
	@%p15 bra 	$L__BB9_13;
$L__BB9_15:
	setp.lt.s32 	%p16, %r6, %r7;
	add.s64 	%rd83, %rd27, 1;
	selp.b64 	%rd97, %rd97, %rd83, %p16;
	setp.lt.u64 	%p17, %rd97, %rd98;
	@%p17 bra 	$L__BB9_12;
$L__BB9_16:
	ld.param.u64 	%rd92, [_ZN3cub18CUB_300001_SM_10006detail10merge_sort30DeviceMergeSortPartitionKernelIN6thrust24THRUST_300001_SM_1000_NS6detail15normal_iteratorINS5_10device_ptrI8ColoringEEEEmN4cuda3std3__44lessIS9_EES9_EEvbT_PT2_T0_SK_PSK_T1_SK_i_param_5];
	add.s64 	%rd84, %rd97, %rd8;
	cvta.to.global.u64 	%rd85, %rd92;
	shl.b64 	%rd86, %rd4, 3;
	add.s64 	%rd87, %rd85, %rd86;
	st.global.u64 	[%rd87], %rd84;
$L__BB9_17:
	ret;

}
	// .globl	_ZN3cub18CUB_300001_SM_10006detail10merge_sort26DeviceMergeSortMergeKernelINS2_10policy_hubIN6thrust24THRUST_300001_SM_1000_NS6detail15normal_iteratorINS6_10device_ptrI8ColoringEEEEE9Policy600ESC_PNS0_8NullTypeESC_SG_mN4cuda3std3__44lessISA_EESA_SF_EEvbT2_T3_T4_PT6_PT7_T5_PSO_SO_NS1_7vsmem_tE
.visible .entry _ZN3cub18CUB_300001_SM_10006detail10merge_sort26DeviceMergeSortMergeKernelINS2_10policy_hubIN6thrust24THRUST_300001_SM_1000_NS6detail15normal_iteratorINS6_10device_ptrI8ColoringEEEEE9Policy600ESC_PNS0_8NullTypeESC_SG_mN4cuda3std3__44lessISA_EESA_SF_EEvbT2_T3_T4_PT6_PT7_T5_PSO_SO_NS1_7vsmem_tE(
	.param .u8 _ZN3cub18CUB_300001_SM_10006detail10merge_sort26DeviceMergeSortMergeKernelINS2_10policy_hubIN6thrust24THRUST_300001_SM_1000_NS6detail15normal_iteratorINS6_10device_ptrI8ColoringEEEEE9Policy600ESC_PNS0_8NullTypeESC_SG_mN4cuda3std3__44lessISA_EESA_SF_EEvbT2_T3_T4_PT6_PT7_T5_PSO_SO_NS1_7vsmem_tE_param_0,
	.param .align 8 .b8 _ZN3cub18CUB_300001_SM_10006detail10merge_sort26DeviceMergeSortMergeKernelINS2_10policy_hubIN6thrust24THRUST_300001_SM_1000_NS6detail15normal_iteratorINS6_10device_ptrI8ColoringEEEEE9Policy600ESC_PNS0_8NullTypeESC_SG_mN4cuda3std3__44lessISA_EESA_SF_EEvbT2_T3_T4_PT6_PT7_T5_PSO_SO_NS1_7vsmem_tE_param_1[8],
	.param .u64 .ptr .align 1 _ZN3cub18CUB_300001_SM_10006detail10merge_sort26DeviceMergeSortMergeKernelINS2_10policy_hubIN6thrust24THRUST_300001_SM_1000_NS6detail15normal_iteratorINS6_10device_ptrI8ColoringEEEEE9Policy600ESC_PNS0_8NullTypeESC_SG_mN4cuda3std3__44lessISA_EESA_SF_EEvbT2_T3_T4_PT6_PT7_T5_PSO_SO_NS1_7vsmem_tE_param_2,
	.param .u64 _ZN3cub18CUB_300001_SM_10006detail10merge_sort26DeviceMergeSortMergeKernelINS2_10policy_hubIN6thrust24THRUST_300001_SM_1000_NS6detail15normal_iteratorINS6_10device_ptrI8ColoringEEEEE9Policy600ESC_PNS0_8NullTypeESC_SG_mN4cuda3std3__44lessISA_EESA_SF_EEvbT2_T3_T4_PT6_PT7_T5_PSO_SO_NS1_7vsmem_tE_param_3,
	.param .u64 .ptr .align 1 _ZN3cub18CUB_300001_SM_10006detail10merge_sort26DeviceMergeSortMergeKernelINS2_10policy_hubIN6thrust24THRUST_300001_SM_1000_NS6detail15normal_iteratorINS6_10device_ptrI8ColoringEEEEE9Policy600ESC_PNS0_8NullTypeESC_SG_mN4cuda3std3__44lessISA_EESA_SF_EEvbT2_T3_T4_PT6_PT7_T5_PSO_SO_NS1_7vsmem_tE_param_4,
	.param .u64 .ptr .align 1 _ZN3cub18CUB_300001_SM_10006detail10merge_sort26DeviceMergeSortMergeKernelINS2_10policy_hubIN6thrust24THRUST_300001_SM_1000_NS6detail15normal_iteratorINS6_10device_ptrI8ColoringEEEEE9Policy600ESC_PNS0_8NullTypeESC_SG_mN4cuda3std3__44lessISA_EESA_SF_EEvbT2_T3_T4_PT6_PT7_T5_PSO_SO_NS1_7vsmem_tE_param_5,
	.param .align 1 .b8 _ZN3cub18CUB_300001_SM_10006detail10merge_sort26DeviceMergeSortMergeKernelINS2_10policy_hubIN6thrust24THRUST_300001_SM_1000_NS6detail15normal_iteratorINS6_10device_ptrI8ColoringEEEEE9Policy600ESC_PNS0_8NullTypeESC_SG_mN4cuda3std3__44lessISA_EESA_SF_EEvbT2_T3_T4_PT6_PT7_T5_PSO_SO_NS1_7vsmem_tE_param_6[1],
	.param .u64 .ptr .align 1 _ZN3cub18CUB_300001_SM_10006detail10merge_sort26DeviceMergeSortMergeKernelINS2_10policy_hubIN6thrust24THRUST_300001_SM_1000_NS6detail15normal_iteratorINS6_10device_ptrI8ColoringEEEEE9Policy600ESC_PNS0_8NullTypeESC_SG_mN4cuda3std3__44lessISA_EESA_SF_EEvbT2_T3_T4_PT6_PT7_T5_PSO_SO_NS1_7vsmem_tE_param_7,
	.param .u64 _ZN3cub18CUB_300001_SM_10006detail10merge_sort26DeviceMergeSortMergeKernelINS2_10policy_hubIN6thrust24THRUST_300001_SM_1000_NS6detail15normal_iteratorINS6_10device_ptrI8ColoringEEEEE9Policy600ESC_PNS0_8NullTypeESC_SG_mN4cuda3std3__44lessISA_EESA_SF_EEvbT2_T3_T4_PT6_PT7_T5_PSO_SO_NS1_7vsmem_tE_param_8,
	.param .align 8 .b8 _ZN3cub18CUB_300001_SM_10006detail10merge_sort26DeviceMergeSortMergeKernelINS2_10policy_hubIN6thrust24THRUST_300001_SM_1000_NS6detail15normal_iteratorINS6_10device_ptrI8ColoringEEEEE9Policy600ESC_PNS0_8NullTypeESC_SG_mN4cuda3std3__44lessISA_EESA_SF_EEvbT2_T3_T4_PT6_PT7_T5_PSO_SO_NS1_7vsmem_tE_param_9[8]
)
.maxntid 256
{
	.local .align 4 .b8 	__local_depot10[80];
	.reg .b64 	%SP;
	.reg .b64 	%SPL;
	.reg .pred 	%p<48>;
	.reg .b16 	%rs<2>;
	.reg .b32 	%r<422>;
	.reg .b64 	%rd<129>;
	// demoted variable
	.shared .align 16 .b8 _ZZN3cub18CUB_300001_SM_10006detail10merge_sort26DeviceMergeSortMergeKernelINS2_10policy_hubIN6thrust24THRUST_300001_SM_1000_NS6detail15normal_iteratorINS6_10device_ptrI8ColoringEEEEE9Policy600ESC_PNS0_8NullTypeESC_SG_mN4cuda3std3__44lessISA_EESA_SF_EEvbT2_T3_T4_PT6_PT7_T5_PSO_SO_NS1_7vsmem_tEE19static_temp_storage[10288];
	mov.u64 	%SPL, __local_depot10;
	ld.param.s8 	%rs1, [_ZN3cub18CUB_300001_SM_10006detail10merge_sort26DeviceMergeSortMergeKernelINS2_10policy_hubIN6thrust24THRUST_300001_SM_1000_NS6detail15normal_iteratorINS6_10device_ptrI8ColoringEEEEE9Policy600ESC_PNS0_8NullTypeESC_SG_mN4cuda3std3__44lessISA_EESA_SF_EEvbT2_T3_T4_PT6_PT7_T5_PSO_SO_NS1_7vsmem_tE_param_0];
	ld.param.u64 	%rd24, [_ZN3cub18CUB_300001_SM_10006detail10merge_sort26DeviceMergeSortMergeKernelINS2_10policy_hubIN6thrust24THRUST_300001_SM_1000_NS6detail15normal_iteratorINS6_10device_ptrI8ColoringEEEEE9Policy600ESC_PNS0_8NullTypeESC_SG_mN4cuda3std3__44lessISA_EESA_SF_EEvbT2_T3_T4_PT6_PT7_T5_PSO_SO_NS1_7vsmem_tE_param_1];
	ld.param.u64 	%rd25, [_ZN3cub18CUB_300001_SM_10006detail10merge_sort26DeviceMergeSortMergeKernelINS2_10policy_hubIN6thrust24THRUST_300001_SM_1000_NS6detail15normal_iteratorINS6_10device_ptrI8ColoringEEEEE9Policy600ESC_PNS0_8NullTypeESC_SG_mN4cuda3std3__44lessISA_EESA_SF_EEvbT2_T3_T4_PT6_PT7_T5_PSO_SO_NS1_7vsmem_tE_param_4];
	ld.param.u64 	%rd26, [_ZN3cub18CUB_300001_SM_10006detail10merge_sort26DeviceMergeSortMergeKernelINS2_10policy_hubIN6thrust24THRUST_300001_SM_1000_NS6detail15normal_iteratorINS6_10device_ptrI8ColoringEEEEE9Policy600ESC_PNS0_8NullTypeESC_SG_mN4cuda3std3__44lessISA_EESA_SF_EEvbT2_T3_T4_PT6_PT7_T5_PSO_SO_NS1_7vsmem_tE_param_7];
	ld.param.u64 	%rd23, [_ZN3cub18CUB_300001_SM_10006detail10merge_sort26DeviceMergeSortMergeKernelINS2_10policy_hubIN6thrust24THRUST_300001_SM_1000_NS6detail15normal_iteratorINS6_10device_ptrI8ColoringEEEEE9Policy600ESC_PNS0_8NullTypeESC_SG_mN4cuda3std3__44lessISA_EESA_SF_EEvbT2_T3_T4_PT6_PT7_T5_PSO_SO_NS1_7vsmem_tE_param_8];
	cvta.to.global.u64 	%rd1, %rd25;
	cvta.to.global.u64 	%rd2, %rd26;
	add.u64 	%rd3, %SPL, 0;
	add.u64 	%rd4, %SPL, 40;
	cvta.to.global.u64 	%rd5, %rd24;
	mov.u32 	%r226, %ctaid.x;
	mov.u32 	%r227, %nctaid.x;
	cvt.u64.u32 	%rd6, %r226;
	mul.wide.u32 	%rd7, %r226, 256;
	mov.u32 	%r1, %tid.x;
	add.s32 	%r228, %r227, -1;
	setp.ge.u32 	%p1, %r226, %r228;
	@%p1 bra 	$L__BB10_22;
	ld.param.u64 	%rd128, [_ZN3cub18CUB_300001_SM_10006detail10merge_sort26DeviceMergeSortMergeKernelINS2_10policy_hubIN6thrust24THRUST_300001_SM_1000_NS6detail15normal_iteratorINS6_10device_ptrI8ColoringEEEEE9Policy600ESC_PNS0_8NullTypeESC_SG_mN4cuda3std3__44lessISA_EESA_SF_EEvbT2_T3_T4_PT6_PT7_T5_PSO_SO_NS1_7vsmem_tE_param_3];
	shl.b64 	%rd77, %rd6, 3;
	add.s64 	%rd78, %rd2, %rd77;
	ld.global.u64 	%rd8, [%rd78];
	ld.global.u64 	%rd79, [%rd78+8];
	neg.s64 	%rd80, %rd23;
	and.b64  	%rd81, %rd80, %rd6;
	shl.b64 	%rd9, %rd81, 8;
	shl.b64 	%rd82, %rd23, 7;
	and.b64  	%rd10, %rd82, -256;
	sub.s64 	%rd83, %rd6, %rd81;
	shl.b64 	%rd84, %rd83, 8;
	sub.s64 	%rd85, %rd8, %rd9;
	sub.s64 	%rd86, %rd79, %rd9;
	sub.s64 	%rd87, %rd128, %rd9;
	max.u64 	%rd88, %rd87, %rd10;
	sub.s64 	%rd89, %rd88, %rd10;
	sub.s64 	%rd90, %rd84, %rd85;
	min.u64 	%rd11, %rd90, %rd89;
	setp.eq.s64 	%p28, %rd83, -1;
	selp.b64 	%rd91, 255, 256, %p28;
	add.s64 	%rd92, %rd91, %rd84;
	sub.s64 	%rd93, %rd92, %rd86;
	or.b64  	%rd94, %rd80, %rd6;
	setp.eq.s64 	%p29, %rd94, -1;
	min.u64 	%rd95, %rd10, %rd87;
	selp.b64 	%rd96, %rd95, %rd86, %p29;
	selp.b64 	%rd97, %rd10, %rd93, %p29;
	min.u64 	%rd98, %rd97, %rd89;
	cvt.u32.u64 	%r293, %rd85;
	cvt.u32.u64 	%r294, %rd96;
	sub.s32 	%r2, %r294, %r293;
	cvt.u32.u64 	%r295, %rd98;
	cvt.u32.u64 	%r296, %rd11;
	sub.s32 	%r3, %r295, %r296;
	// begin inline asm
	griddepcontrol.wait;
	// end inline asm
	setp.eq.s16 	%p30, %rs1, 0;
	@%p30 bra 	$L__BB10_5;
	add.s64 	%rd99, %rd9, %rd10;
	add.s64 	%rd12, %rd99, %rd11;
	setp.ge.s32 	%p31, %r1, %r2;
	@%p31 bra 	$L__BB10_4;
	cvt.u64.u32 	%rd103, %r1;
	add.s64 	%rd104, %rd8, %rd103;
	mad.lo.s64 	%rd105, %rd104, 40, %rd5;
	ld.global.u32 	%r379, [%rd105];
	ld.global.u32 	%r378, [%rd105+4];
	ld.global.u32 	%r377, [%rd105+8];
	ld.global.u32 	%r376, [%rd105+12];
	ld.global.u32 	%r375, [%rd105+16];
	ld.global.u32 	%r374, [%rd105+20];
	ld.global.u32 	%r373, [%rd105+24];
	ld.global.u32 	%r372, [%rd105+28];
	ld.global.u32 	%r371, [%rd105+32];
	ld.global.u32 	%r370, [%rd105+36];
	bra.uni 	$L__BB10_8;
$L__BB10_4:
	sub.s32 	%r297, %r1, %r2;
	cvt.s64.s32 	%rd100, %r297;
	add.s64 	%rd101, %rd12, %rd100;
	mad.lo.s64 	%rd102, %rd101, 40, %rd5;
	ld.global.u32 	%r379, [%rd102];
	ld.global.u32 	%r378, [%rd102+4];
	ld.global.u32 	%r377, [%rd102+8];
	ld.global.u32 	%r376, [%rd102+12];
	ld.global.u32 	%r375, [%rd102+16];
	ld.global.u32 	%r374, [%rd102+20];
	ld.global.u32 	%r373, [%rd102+24];
	ld.global.u32 	%r372, [%rd102+28];
	ld.global.u32 	%r371, [%rd102+32];
	ld.global.u32 	%r370, [%rd102+36];
	bra.uni 	$L__BB10_8;
$L__BB10_5:
	add.s64 	%rd106, %rd9, %rd10;
	add.s64 	%rd13, %rd106, %rd11;
	setp.ge.s32 	%p32, %r1, %r2;
	@%p32 bra 	$L__BB10_7;
	cvt.u64.u32 	%rd110, %r1;
	add.s64 	%rd111, %rd8, %rd110;
	mad.lo.s64 	%rd112, %rd111, 40, %rd1;
	ld.global.u32 	%r379, [%rd112];
	ld.global.u32 	%r378, [%rd112+4];
	ld.global.u32 	%r377, [%rd112+8];
	ld.global.u32 	%r376, [%rd112+12];
	ld.global.u32 	%r375, [%rd112+16];
	ld.global.u32 	%r374, [%rd112+20];
	ld.global.u32 	%r373, [%rd112+24];
	ld.global.u32 	%r372, [%rd112+28];
	ld.global.u32 	%r371, [%rd112+32];
	ld.global.u32 	%r370, [%rd112+36];
	bra.uni 	$L__BB10_8;
$L__BB10_7:
	sub.s32 	%r298, %r1, %r2;
	cvt.s64.s32 	%rd107, %r298;
	add.s64 	%rd108, %rd13, %rd107;
	mad.lo.s64 	%rd109, %rd108, 40, %rd1;
	ld.global.u32 	%r379, [%rd109];
	ld.global.u32 	%r378, [%rd109+4];
	ld.global.u32 	%r377, [%rd109+8];
	ld.global.u32 	%r376, [%rd109+12];
	ld.global.u32 	%r375, [%rd109+16];
	ld.global.u32 	%r374, [%rd109+20];
	ld.global.u32 	%r373, [%rd109+24];
	ld.global.u32 	%r372, [%rd109+28];
	ld.global.u32 	%r371, [%rd109+32];
	ld.global.u32 	%r370, [%rd109+36];
$L__BB10_8:
	mov.u32 	%r299, _ZZN3cub18CUB_300001_SM_10006detail10merge_sort26DeviceMergeSortMergeKernelINS2_10policy_hubIN6thrust24THRUST_300001_SM_1000_NS6detail15normal_iteratorINS6_10device_ptrI8ColoringEEEEE9Policy600ESC_PNS0_8NullTypeESC_SG_mN4cuda3std3__44lessISA_EESA_SF_EEvbT2_T3_T4_PT6_PT7_T5_PSO_SO_NS1_7vsmem_tEE19static_temp_storage;
	mad.lo.s32 	%r300, %r1, 40, %r299;
	st.shared.v2.u32 	[%r300], {%r379, %r378};
	st.shared.v2.u32 	[%r300+8], {%r377, %r376};
	st.shared.v2.u32 	[%r300+16], {%r375, %r374};
	st.shared.v2.u32 	[%r300+24], {%r373, %r372};
	st.shared.v2.u32 	[%r300+32], {%r371, %r370};
	bar.sync 	0;
	// begin inline asm
	griddepcontrol.launch_dependents;
	// end inline asm
	add.s32 	%r54, %r3, %r2;
	min.s32 	%r55, %r1, %r54;
	setp.lt.s32 	%p33, %r55, %r3;
	sub.s32 	%r301, %r55, %r3;
	selp.b32 	%r384, 0, %r301, %p33;
	min.s32 	%r380, %r55, %r2;
	setp.ge.s32 	%p34, %r384, %r380;
	@%p34 bra 	$L__BB10_14;
	add.s32 	%r58, %r55, %r2;
$L__BB10_10:
	mov.u32 	%r59, %r380;
	sub.s32 	%r303, %r59, %r384;
	shr.u32 	%r304, %r303, 31;
	add.s32 	%r305, %r303, %r304;
	shr.s32 	%r306, %r305, 1;
	add.s32 	%r61, %r306, %r384;
	mad.lo.s32 	%r308, %r61, 40, %r299;
	ld.shared.v2.u32 	{%r309, %r310}, [%r308];
	ld.shared.v2.u32 	{%r311, %r312}, [%r308+8];
	ld.shared.v2.u32 	{%r313, %r314}, [%r308+16];
	ld.shared.v2.u32 	{%r315, %r316}, [%r308+24];
	ld.shared.v2.u32 	{%r317, %r318}, [%r308+32];
	st.local.u32 	[%rd3], %r309;
	st.local.u32 	[%rd3+4], %r310;
	st.local.u32 	[%rd3+8], %r311;
	st.local.u32 	[%rd3+12], %r312;
	st.local.u32 	[%rd3+16], %r313;
	st.local.u32 	[%rd3+20], %r314;
	st.local.u32 	[%rd3+24], %r315;
	st.local.u32 	[%rd3+28], %r316;
	st.local.u32 	[%rd3+32], %r317;
	st.local.u32 	[%rd3+36], %r318;
	not.b32 	%r319, %r61;
	add.s32 	%r320, %r58, %r319;
	mad.lo.s32 	%r321, %r320, 40, %r299;
	ld.shared.v2.u32 	{%r322, %r323}, [%r321];
	ld.shared.v2.u32 	{%r324, %r325}, [%r321+8];
	ld.shared.v2.u32 	{%r326, %r327}, [%r321+16];
	ld.shared.v2.u32 	{%r328, %r329}, [%r321+24];
	ld.shared.v2.u32 	{%r330, %r331}, [%r321+32];
	st.local.u32 	[%rd4], %r322;
	st.local.u32 	[%rd4+4], %r323;
	st.local.u32 	[%rd4+8], %r324;
	st.local.u32 	[%rd4+12], %r325;
	st.local.u32 	[%rd4+16], %r326;
	st.local.u32 	[%rd4+20], %r327;
	st.local.u32 	[%rd4+24], %r328;
	st.local.u32 	[%rd4+28], %r329;
	st.local.u32 	[%rd4+32], %r330;
	st.local.u32 	[%rd4+36], %r331;
	mov.b32 	%r382, 0;
$L__BB10_11:
	mul.wide.u32 	%rd113, %r382, 4;
	add.s64 	%rd114, %rd4, %rd113;
	ld.local.u32 	%r63, [%rd114];
	add.s64 	%rd115, %rd3, %rd113;
	ld.local.u32 	%r64, [%rd115];
	setp.lt.s32 	%p35, %r63, %r64;
	mov.u32 	%r380, %r61;
	@%p35 bra 	$L__BB10_13;
	setp.le.s32 	%p36, %r63, %r64;
	add.s32 	%r65, %r382, 1;
	setp.lt.u32 	%p37, %r382, 9;
	and.pred  	%p38, %p36, %p37;
	mov.u32 	%r382, %r65;
	mov.u32 	%r380, %r59;
	@%p38 bra 	$L__BB10_11;
$L__BB10_13:
	setp.lt.s32 	%p39, %r63, %r64;
	add.s32 	%r332, %r61, 1;
	selp.b32 	%r384, %r384, %r332, %p39;
	setp.lt.s32 	%p40, %r384, %r380;
	@%p40 bra 	$L__BB10_10;
$L__BB10_14:
	sub.s32 	%r333, %r55, %r384;
	add.s32 	%r334, %r333, %r2;
	mov.u32 	%r335, _ZZN3cub18CUB_300001_SM_10006detail10merge_sort26DeviceMergeSortMergeKernelINS2_10policy_hubIN6thrust24THRUST_300001_SM_1000_NS6detail15normal_iteratorINS6_10device_ptrI8ColoringEEEEE9Policy600ESC_PNS0_8NullTypeESC_SG_mN4cuda3std3__44lessISA_EESA_SF_EEvbT2_T3_T4_PT6_PT7_T5_PSO_SO_NS1_7vsmem_tEE19static_temp_storage;
	mad.lo.s32 	%r336, %r384, 40, %r335;
	ld.shared.v2.u32 	{%r69, %r70}, [%r336];
	ld.shared.v2.u32 	{%r71, %r72}, [%r336+8];
	ld.shared.v2.u32 	{%r73, %r74}, [%r336+16];
	ld.shared.v2.u32 	{%r75, %r76}, [%r336+24];
	ld.shared.v2.u32 	{%r77, %r78}, [%r336+32];
	st.local.u32 	[%rd3], %r69;
	st.local.u32 	[%rd3+4], %r70;
	st.local.u32 	[%rd3+8], %r71;
	st.local.u32 	[%rd3+12], %r72;
	st.local.u32 	[%rd3+16], %r73;
	st.local.u32 	[%rd3+20], %r74;
	st.local.u32 	[%rd3+24], %r75;
	st.local.u32 	[%rd3+28], %r76;
	st.local.u32 	[%rd3+32], %r77;
	st.local.u32 	[%rd3+36], %r78;
	mad.lo.s32 	%r337, %r334, 40, %r335;
	ld.shared.v2.u32 	{%r79, %r80}, [%r337];
	ld.shared.v2.u32 	{%r81, %r82}, [%r337+8];
	ld.shared.v2.u32 	{%r83, %r84}, [%r337+16];
	ld.shared.v2.u32 	{%r85, %r86}, [%r337+24];
	ld.shared.v2.u32 	{%r87, %r88}, [%r337+32];
	st.local.u32 	[%rd4], %r79;
	st.local.u32 	[%rd4+4], %r80;
	st.local.u32 	[%rd4+8], %r81;
	st.local.u32 	[%rd4+12], %r82;
	st.local.u32 	[%rd4+16], %r83;
	st.local.u32 	[%rd4+20], %r84;
	st.local.u32 	[%rd4+24], %r85;
	st.local.u32 	[%rd4+28], %r86;
	st.local.u32 	[%rd4+32], %r87;
	st.local.u32 	[%rd4+36], %r88;
	setp.ge.s32 	%p41, %r334, %r54;
	mov.u32 	%r386, %r69;
	mov.u32 	%r387, %r70;
	mov.u32 	%r388, %r71;
	mov.u32 	%r389, %r72;
	mov.u32 	%r390, %r73;
	mov.u32 	%r391, %r74;
	mov.u32 	%r392, %r75;
	mov.u32 	%r393, %r76;
	mov.u32 	%r394, %r77;
	mov.u32 	%r395, %r78;
	@%p41 bra 	$L__BB10_19;
	setp.ge.s32 	%p42, %r384, %r2;
	mov.u32 	%r386, %r79;
	mov.u32 	%r387, %r80;
	mov.u32 	%r388, %r81;
	mov.u32 	%r389, %r82;
	mov.u32 	%r390, %r83;
	mov.u32 	%r391, %r84;
	mov.u32 	%r392, %r85;
	mov.u32 	%r393, %r86;
	mov.u32 	%r394, %r87;
	mov.u32 	%r395, %r88;
	@%p42 bra 	$L__BB10_19;
	mov.b32 	%r385, 0;
$L__BB10_17:
	mul.wide.u32 	%rd116, %r385, 4;
	add.s64 	%rd117, %rd4, %rd116;
	ld.local.u32 	%r90, [%rd117];
	add.s64 	%rd118, %rd3, %rd116;
	ld.local.u32 	%r91, [%rd118];
	setp.lt.s32 	%p43, %r90, %r91;
	mov.u32 	%r386, %r79;
	mov.u32 	%r387, %r80;
	mov.u32 	%r388, %r81;
	mov.u32 	%r389, %r82;
	mov.u32 	%r390, %r83;
	mov.u32 	%r391, %r84;
	mov.u32 	%r392, %r85;
	mov.u32 	%r393, %r86;
	mov.u32 	%r394, %r87;
	mov.u32 	%r395, %r88;
	@%p43 bra 	$L__BB10_19;
	setp.le.s32 	%p44, %r90, %r91;
	add.s32 	%r92, %r385, 1;
	setp.lt.u32 	%p45, %r385, 9;
	and.pred  	%p46, %p44, %p45;
	mov.u32 	%r385, %r92;
	mov.u32 	%r386, %r69;
	mov.u32 	%r387, %r70;
	mov.u32 	%r388, %r71;
	mov.u32 	%r389, %r72;
	mov.u32 	%r390, %r73;
	mov.u32 	%r391, %r74;
	mov.u32 	%r392, %r75;
	mov.u32 	%r393, %r76;
	mov.u32 	%r394, %r77;
	mov.u32 	%r395, %r78;
	@%p46 bra 	$L__BB10_17;
$L__BB10_19:
	setp.eq.s16 	%p47, %rs1, 0;
	bar.sync 	0;
	@%p47 bra 	$L__BB10_21;
	// begin inline asm
	mov.u32 %r339, %laneid;
	// end inline asm
	and.b32  	%r340, %r1, 992;
	add.s32 	%r341, %r339, %r340;
	mov.u32 	%r342, _ZZN3cub18CUB_300001_SM_10006detail10merge_sort26DeviceMergeSortMergeKernelINS2_10policy_hubIN6thrust24THRUST_300001_SM_1000_NS6detail15normal_iteratorINS6_10device_ptrI8ColoringEEEEE9Policy600ESC_PNS0_8NullTypeESC_SG_mN4cuda3std3__44lessISA_EESA_SF_EEvbT2_T3_T4_PT6_PT7_T5_PSO_SO_NS1_7vsmem_tEE19static_temp_storage;
	mad.lo.s32 	%r343, %r341, 40, %r342;
	st.shared.v2.u32 	[%r343], {%r386, %r387};
	st.shared.v2.u32 	[%r343+8], {%r388, %r389};
	st.shared.v2.u32 	[%r343+16], {%r390, %r391};
	st.shared.v2.u32 	[%r343+24], {%r392, %r393};
	st.shared.v2.u32 	[%r343+32], {%r394, %r395};
	bar.warp.sync 	-1;
	ld.shared.v2.u32 	{%r344, %r345}, [%r343];
	ld.shared.v2.u32 	{%r346, %r347}, [%r343+8];
	ld.shared.v2.u32 	{%r348, %r349}, [%r343+16];
	ld.shared.v2.u32 	{%r350, %r351}, [%r343+24];
	ld.shared.v2.u32 	{%r352, %r353}, [%r343+32];
	cvt.u64.u32 	%rd119, %r1;
	add.s64 	%rd120, %rd7, %rd119;
	mad.lo.s64 	%rd121, %rd120, 40, %rd1;
	st.global.u32 	[%rd121], %r344;
	st.global.u32 	[%rd121+4], %r345;
	st.global.u32 	[%rd121+8], %r346;
	st.global.u32 	[%rd121+12], %r347;
	st.global.u32 	[%rd121+16], %r348;
	st.global.u32 	[%rd121+20], %r349;
	st.global.u32 	[%rd121+24], %r350;
	st.global.u32 	[%rd121+28], %r351;
	st.global.u32 	[%rd121+32], %r352;
	st.global.u32 	[%rd121+36], %r353;
	bra.uni 	$L__BB10_51;
$L__BB10_21:
	// begin inline asm
	mov.u32 %r354, %laneid;
	// end inline asm
	and.b32  	%r355, %r1, 992;
	add.s32 	%r356, %r354, %r355;
	mov.u32 	%r357, _ZZN3cub18CUB_300001_SM_10006detail10merge_sort26DeviceMergeSortMergeKernelINS2_10policy_hubIN6thrust24THRUST_300001_SM_1000_NS6detail15normal_iteratorINS6_10device_ptrI8ColoringEEEEE9Policy600ESC_PNS0_8NullTypeESC_SG_mN4cuda3std3__44lessISA_EESA_SF_EEvbT2_T3_T4_PT6_PT7_T5_PSO_SO_NS1_7vsmem_tEE19static_temp_storage;
	mad.lo.s32 	%r358, %r356, 40, %r357;
	st.shared.v2.u32 	[%r358], {%r386, %r387};
	st.shared.v2.u32 	[%r358+8], {%r388, %r389};
	st.shared.v2.u32 	[%r358+16], {%r390, %r391};
	st.shared.v2.u32 	[%r358+24], {%r392, %r393};
	st.shared.v2.u32 	[%r358+32], {%r394, %r395};
	bar.warp.sync 	-1;
	ld.shared.v2.u32 	{%r359, %r360}, [%r358];
	ld.shared.v2.u32 	{%r361, %r362}, [%r358+8];
	ld.shared.v2.u32 	{%r363, %r364}, [%r358+16];
	ld.shared.v2.u32 	{%r365, %r366}, [%r358+24];
	ld.shared.v2.u32 	{%r367, %r368}, [%r358+32];
	and.b32  	%r369, %r1, 31;
	cvt.u64.u32 	%rd122, %r355;
	add.s64 	%rd123, %rd7, %rd122;
	cvt.u64.u32 	%rd124, %r369;
	add.s64 	%rd125, %rd123, %rd124;
	mad.lo.s64 	%rd126, %rd125, 40, %rd5;
	st.global.u32 	[%rd126], %r359;
	st.global.u32 	[%rd126+4], %r360;
	st.global.u32 	[%rd126+8], %r361;
	st.global.u32 	[%rd126+12], %r362;
	st.global.u32 	[%rd126+16], %r363;
	st.global.u32 	[%rd126+20], %r364;
	st.global.u32 	[%rd126+24], %r365;
	st.global.u32 	[%rd126+28], %r366;
	st.global.u32 	[%rd126+32], %r367;
	st.global.u32 	[%rd126+36], %r368;
	bra.uni 	$L__BB10_51;
$L__BB10_22:
	ld.param.u64 	%rd127, [_ZN3cub18CUB_300001_SM_10006detail10merge_sort26DeviceMergeSortMergeKernelINS2_10policy_hubIN6thrust24THRUST_300001_SM_1000_NS6detail15normal_iteratorINS6_10device_ptrI8ColoringEEEEE9Policy600ESC_PNS0_8NullTypeESC_SG_mN4cuda3std3__44lessISA_EESA_SF_EEvbT2_T3_T4_PT6_PT7_T5_PSO_SO_NS1_7vsmem_tE_param_3];
	shl.b64 	%rd29, %rd6, 3;
	add.s64 	%rd30, %rd2, %rd29;
	ld.global.u64 	%rd14, [%rd30];
	ld.global.u64 	%rd31, [%rd30+8];
	neg.s64 	%rd32, %rd23;
	and.b64  	%rd33, %rd32, %rd6;
	shl.b64 	%rd15, %rd33, 8;
	shl.b64 	%rd34, %rd23, 7;
	and.b64  	%rd16, %rd34, -256;
	sub.s64 	%rd35, %rd6, %rd33;
	shl.b64 	%rd36, %rd35, 8;
	sub.s64 	%rd37, %rd14, %rd15;
	sub.s64 	%rd38, %rd31, %rd15;
	sub.s64 	%rd39, %rd127, %rd15;
	max.u64 	%rd40, %rd39, %rd16;
	sub.s64 	%rd41, %rd40, %rd16;
	sub.s64 	%rd42, %rd36, %rd37;
	min.u64 	%rd17, %rd42, %rd41;
	setp.eq.s64 	%p2, %rd35, -1;
	selp.b64 	%rd43, 255, 256, %p2;
	add.s64 	%rd44, %rd43, %rd36;
	sub.s64 	%rd45, %rd44, %rd38;
	or.b64  	%rd46, %rd32, %rd6;
	setp.eq.s64 	%p3, %rd46, -1;
	min.u64 	%rd47, %rd16, %rd39;
	selp.b64 	%rd48, %rd47, %rd38, %p3;
	selp.b64 	%rd49, %rd16, %rd45, %p3;
	min.u64 	%rd50, %rd49, %rd41;
	cvt.u32.u64 	%r229, %rd37;
	cvt.u32.u64 	%r230, %rd48;
	sub.s32 	%r103, %r230, %r229;
	cvt.u32.u64 	%r231, %rd50;
	cvt.u32.u64 	%r232, %rd17;
	sub.s32 	%r104, %r231, %r232;
	// begin inline asm
	griddepcontrol.wait;
	// end inline asm
	setp.eq.s16 	%p4, %rs1, 0;
	@%p4 bra 	$L__BB10_27;
	add.s64 	%rd51, %rd15, %rd16;
	add.s64 	%rd18, %rd51, %rd17;
	add.s32 	%r234, %r104, %r103;
	setp.ge.s32 	%p5, %r1, %r234;
	@%p5 bra 	$L__BB10_31;
	setp.ge.s32 	%p6, %r1, %r103;
	@%p6 bra 	$L__BB10_26;
	cvt.u64.u32 	%rd55, %r1;
	add.s64 	%rd56, %rd14, %rd55;
	mad.lo.s64 	%rd57, %rd56, 40, %rd5;
	ld.global.u32 	%r405, [%rd57];
	ld.global.u32 	%r404, [%rd57+4];
	ld.global.u32 	%r403, [%rd57+8];
	ld.global.u32 	%r402, [%rd57+12];
	ld.global.u32 	%r401, [%rd57+16];
	ld.global.u32 	%r400, [%rd57+20];
	ld.global.u32 	%r399, [%rd57+24];
	ld.global.u32 	%r398, [%rd57+28];
	ld.global.u32 	%r397, [%rd57+32];
	ld.global.u32 	%r396, [%rd57+36];
	bra.uni 	$L__BB10_31;
$L__BB10_26:
	sub.s32 	%r235, %r1, %r103;
	cvt.s64.s32 	%rd52, %r235;
	add.s64 	%rd53, %rd18, %rd52;
	mad.lo.s64 	%rd54, %rd53, 40, %rd5;
	ld.global.u32 	%r405, [%rd54];
	ld.global.u32 	%r404, [%rd54+4];
	ld.global.u32 	%r403, [%rd54+8];
	ld.global.u32 	%r402, [%rd54+12];
	ld.global.u32 	%r401, [%rd54+16];
	ld.global.u32 	%r400, [%rd54+20];
	ld.global.u32 	%r399, [%rd54+24];
	ld.global.u32 	%r398, [%rd54+28];
	ld.global.u32 	%r397, [%rd54+32];
	ld.global.u32 	%r396, [%rd54+36];
	bra.uni 	$L__BB10_31;
$L__BB10_27:
	add.s64 	%rd58, %rd15, %rd16;
	add.s64 	%rd19, %rd58, %rd17;
	add.s32 	%r237, %r104, %r103;
	setp.ge.s32 	%p7, %r1, %r237;
	@%p7 bra 	$L__BB10_31;
	setp.ge.s32 	%p8, %r1, %r103;
	@%p8 bra 	$L__BB10_30;
	cvt.u64.u32 	%rd62, %r1;
	add.s64 	%rd63, %rd14, %rd62;
	mad.lo.s64 	%rd64, %rd63, 40, %rd1;
	ld.global.u32 	%r405, [%rd64];
	ld.global.u32 	%r404, [%rd64+4];
	ld.global.u32 	%r403, [%rd64+8];
	ld.global.u32 	%r402, [%rd64+12];
	ld.global.u32 	%r401, [%rd64+16];
	ld.global.u32 	%r400, [%rd64+20];
	ld.global.u32 	%r399, [%rd64+24];
	ld.global.u32 	%r398, [%rd64+28];
	ld.global.u32 	%r397, [%rd64+32];
	ld.global.u32 	%r396, [%rd64+36];
	bra.uni 	$L__BB10_31;
$L__BB10_30:
	sub.s32 	%r238, %r1, %r103;
	cvt.s64.s32 	%rd59, %r238;
	add.s64 	%rd60, %rd19, %rd59;
	mad.lo.s64 	%rd61, %rd60, 40, %rd1;
	ld.global.u32 	%r405, [%rd61];
	ld.global.u32 	%r404, [%rd61+4];
	ld.global.u32 	%r403, [%rd61+8];
	ld.global.u32 	%r402, [%rd61+12];
	ld.global.u32 	%r401, [%rd61+16];
	ld.global.u32 	%r400, [%rd61+20];
	ld.global.u32 	%r399, [%rd61+24];
	ld.global.u32 	%r398, [%rd61+28];
	ld.global.u32 	%r397, [%rd61+32];
	ld.global.u32 	%r396, [%rd61+36];
$L__BB10_31:
	mov.u32 	%r239, _ZZN3cub18CUB_300001_SM_10006detail10merge_sort26DeviceMergeSortMergeKernelINS2_10policy_hubIN6thrust24THRUST_300001_SM_1000_NS6detail15normal_iteratorINS6_10device_ptrI8ColoringEEEEE9Policy600ESC_PNS0_8NullTypeESC_SG_mN4cuda3std3__44lessISA_EESA_SF_EEvbT2_T3_T4_PT6_PT7_T5_PSO_SO_NS1_7vsmem_tEE19static_temp_storage;
	mad.lo.s32 	%r240, %r1, 40, %r239;
	st.shared.v2.u32 	[%r240], {%r405, %r404};
	st.shared.v2.u32 	[%r240+8], {%r403, %r402};
	st.shared.v2.u32 	[%r240+16], {%r401, %r400};
	st.shared.v2.u32 	[%r240+24], {%r399, %r398};
	st.shared.v2.u32 	[%r240+32], {%r397, %r396};
	bar.sync 	0;
	// begin inline asm
	griddepcontrol.launch_dependents;
	// end inline asm
	add.s32 	%r155, %r104, %r103;
	min.s32 	%r156, %r1, %r155;
	setp.lt.s32 	%p9, %r156, %r104;
	sub.s32 	%r241, %r156, %r104;
	selp.b32 	%r410, 0, %r241, %p9;
	min.s32 	%r406, %r156, %r103;
	setp.ge.s32 	%p10, %r410, %r406;
	@%p10 bra 	$L__BB10_37;
	add.s32 	%r159, %r156, %r103;
$L__BB10_33:
	mov.u32 	%r160, %r406;
	sub.s32 	%r243, %r160, %r410;
	shr.u32 	%r244, %r243, 31;
	add.s32 	%r245, %r243, %r244;
	shr.s32 	%r246, %r245, 1;
	add.s32 	%r162, %r246, %r410;
	mad.lo.s32 	%r248, %r162, 40, %r239;
	ld.shared.v2.u32 	{%r249, %r250}, [%r248];
	ld.shared.v2.u32 	{%r251, %r252}, [%r248+8];
	ld.shared.v2.u32 	{%r253, %r254}, [%r248+16];
	ld.shared.v2.u32 	{%r255, %r256}, [%r248+24];
	ld.shared.v2.u32 	{%r257, %r258}, [%r248+32];
	st.local.u32 	[%rd3], %r249;
	st.local.u32 	[%rd3+4], %r250;
	st.local.u32 	[%rd3+8], %r251;
	st.local.u32 	[%rd3+12], %r252;
	st.local.u32 	[%rd3+16], %r253;
	st.local.u32 	[%rd3+20], %r254;
	st.local.u32 	[%rd3+24], %r255;
	st.local.u32 	[%rd3+28], %r256;
	st.local.u32 	[%rd3+32], %r257;
	st.local.u32 	[%rd3+36], %r258;
	not.b32 	%r259, %r162;
	add.s32 	%r260, %r159, %r259;
	mad.lo.s32 	%r261, %r260, 40, %r239;
	ld.shared.v2.u32 	{%r262, %r263}, [%r261];
	ld.shared.v2.u32 	{%r264, %r265}, [%r261+8];
	ld.shared.v2.u32 	{%r266, %r267}, [%r261+16];
	ld.shared.v2.u32 	{%r268, %r269}, [%r261+24];
	ld.shared.v2.u32 	{%r270, %r271}, [%r261+32];
	st.local.u32 	[%rd4], %r262;
	st.local.u32 	[%rd4+4], %r263;
	st.local.u32 	[%rd4+8], %r264;
	st.local.u32 	[%rd4+12], %r265;
	st.local.u32 	[%rd4+16], %r266;
	st.local.u32 	[%rd4+20], %r267;
	st.local.u32 	[%rd4+24], %r268;
	st.local.u32 	[%rd4+28], %r269;
	st.local.u32 	[%rd4+32], %r270;
	st.local.u32 	[%rd4+36], %r271;
	mov.b32 	%r408, 0;
$L__BB10_34:
	mul.wide.u32 	%rd65, %r408, 4;
	add.s64 	%rd66, %rd4, %rd65;
	ld.local.u32 	%r164, [%rd66];
	add.s64 	%rd67, %rd3, %rd65;
	ld.local.u32 	%r165, [%rd67];
	setp.lt.s32 	%p11, %r164, %r165;
	mov.u32 	%r406, %r162;
	@%p11 bra 	$L__BB10_36;
	setp.le.s32 	%p12, %r164, %r165;
	add.s32 	%r166, %r408, 1;
	setp.lt.u32 	%p13, %r408, 9;
	and.pred  	%p14, %p12, %p13;
	mov.u32 	%r408, %r166;
	mov.u32 	%r406, %r160;
	@%p14 bra 	$L__BB10_34;
$L__BB10_36:
	setp.lt.s32 	%p15, %r164, %r165;
	add.s32 	%r272, %r162, 1;
	selp.b32 	%r410, %r410, %r272, %p15;
	setp.lt.s32 	%p16, %r410, %r406;
	@%p16 bra 	$L__BB10_33;
$L__BB10_37:
	sub.s32 	%r273, %r156, %r410;
	add.s32 	%r274, %r273, %r103;
	mov.u32 	%r275, _ZZN3cub18CUB_300001_SM_10006detail10merge_sort26DeviceMergeSortMergeKernelINS2_10policy_hubIN6thrust24THRUST_300001_SM_1000_NS6detail15normal_iteratorINS6_10device_ptrI8ColoringEEEEE9Policy600ESC_PNS0_8NullTypeESC_SG_mN4cuda3std3__44lessISA_EESA_SF_EEvbT2_T3_T4_PT6_PT7_T5_PSO_SO_NS1_7vsmem_tEE19static_temp_storage;
	mad.lo.s32 	%r276, %r410, 40, %r275;
	ld.shared.v2.u32 	{%r170, %r171}, [%r276];
	ld.shared.v2.u32 	{%r172, %r173}, [%r276+8];
	ld.shared.v2.u32 	{%r174, %r175}, [%r276+16];
	ld.shared.v2.u32 	{%r176, %r177}, [%r276+24];
	ld.shared.v2.u32 	{%r178, %r179}, [%r276+32];
	st.local.u32 	[%rd3], %r170;
	st.local.u32 	[%rd3+4], %r171;
	st.local.u32 	[%rd3+8], %r172;
	st.local.u32 	[%rd3+12], %r173;
	st.local.u32 	[%rd3+16], %r174;
	st.local.u32 	[%rd3+20], %r175;
	st.local.u32 	[%rd3+24], %r176;
	st.local.u32 	[%rd3+28], %r177;
	st.local.u32 	[%rd3+32], %r178;
	st.local.u32 	[%rd3+36], %r179;
	mad.lo.s32 	%r277, %r274, 40, %r275;
	ld.shared.v2.u32 	{%r180, %r181}, [%r277];
	ld.shared.v2.u32 	{%r182, %r183}, [%r277+8];
	ld.shared.v2.u32 	{%r184, %r185}, [%r277+16];
	ld.shared.v2.u32 	{%r186, %r187}, [%r277+24];
	ld.shared.v2.u32 	{%r188, %r189}, [%r277+32];
	st.local.u32 	[%rd4], %r180;
	st.local.u32 	[%rd4+4], %r181;
	st.local.u32 	[%rd4+8], %r182;
	st.local.u32 	[%rd4+12], %r183;
	st.local.u32 	[%rd4+16], %r184;
	st.local.u32 	[%rd4+20], %r185;
	st.local.u32 	[%rd4+24], %r186;
	st.local.u32 	[%rd4+28], %r187;
	st.local.u32 	[%rd4+32], %r188;
	st.local.u32 	[%rd4+36], %r189;
	setp.ge.s32 	%p17, %r274, %r155;
	mov.u32 	%r412, %r170;
	mov.u32 	%r413, %r171;
	mov.u32 	%r414, %r172;
	mov.u32 	%r415, %r173;
	mov.u32 	%r416, %r174;
	mov.u32 	%r417, %r175;
	mov.u32 	%r418, %r176;
	mov.u32 	%r419, %r177;
	mov.u32 	%r420, %r178;
	mov.u32 	%r421, %r179;
	@%p17 bra 	$L__BB10_42;
	setp.ge.s32 	%p18, %r410, %r103;
	mov.u32 	%r412, %r180;
	mov.u32 	%r413, %r181;
	mov.u32 	%r414, %r182;
	mov.u32 	%r415, %r183;
	mov.u32 	%r416, %r184;
	mov.u32 	%r417, %r185;
	mov.u32 	%r418, %r186;
	mov.u32 	%r419, %r187;
	mov.u32 	%r420, %r188;
	mov.u32 	%r421, %r189;
	@%p18 bra 	$L__BB10_42;
	mov.b32 	%r411, 0;
$L__BB10_40:
	mul.wide.u32 	%rd68, %r411, 4;
	add.s64 	%rd69, %rd4, %rd68;
	ld.local.u32 	%r191, [%rd69];
	add.s64 	%rd70, %rd3, %rd68;
	ld.local.u32 	%r192, [%rd70];
	setp.lt.s32 	%p19, %r191, %r192;
	mov.u32 	%r412, %r180;
	mov.u32 	%r413, %r181;
	mov.u32 	%r414, %r182;
	mov.u32 	%r415, %r183;
	mov.u32 	%r416, %r184;
	mov.u32 	%r417, %r185;
	mov.u32 	%r418, %r186;
	mov.u32 	%r419, %r187;
	mov.u32 	%r420, %r188;
	mov.u32 	%r421, %r189;
	@%p19 bra 	$L__BB10_42;
	setp.le.s32 	%p20, %r191, %r192;
	add.s32 	%r193, %r411, 1;
	setp.lt.u32 	%p21, %r411, 9;
	and.pred  	%p22, %p20, %p21;
	mov.u32 	%r411, %r193;
	mov.u32 	%r412, %r170;
	mov.u32 	%r413, %r171;
	mov.u32 	%r414, %r172;
	mov.u32 	%r415, %r173;
	mov.u32 	%r416, %r174;
	mov.u32 	%r417, %r175;
	mov.u32 	%r418, %r176;
	mov.u32 	%r419, %r177;
	mov.u32 	%r420, %r178;
	mov.u32 	%r421, %r179;
	@%p22 bra 	$L__BB10_40;
$L__BB10_42:
	setp.eq.s16 	%p23, %rs1, 0;
	bar.sync 	0;
	@%p23 bra 	$L__BB10_47;
	// begin inline asm
	mov.u32 %r279, %laneid;
	// end inline asm
	and.b32  	%r204, %r1, 992;
	add.s32 	%r280, %r279, %r204;
	mov.u32 	%r281, _ZZN3cub18CUB_300001_SM_10006detail10merge_sort26DeviceMergeSortMergeKernelINS2_10policy_hubIN6thrust24THRUST_300001_SM_1000_NS6detail15normal_iteratorINS6_10device_ptrI8ColoringEEEEE9Policy600ESC_PNS0_8NullTypeESC_SG_mN4cuda3std3__44lessISA_EESA_SF_EEvbT2_T3_T4_PT6_PT7_T5_PSO_SO_NS1_7vsmem_tEE19static_temp_storage;
	mad.lo.s32 	%r282, %r280, 40, %r281;
	st.shared.v2.u32 	[%r282], {%r412, %r413};
	st.shared.v2.u32 	[%r282+8], {%r414, %r415};
	st.shared.v2.u32 	[%r282+16], {%r416, %r417};
	st.shared.v2.u32 	[%r282+24], {%r418, %r419};
	st.shared.v2.u32 	[%r282+32], {%r420, %r421};
	bar.warp.sync 	-1;
	ld.shared.v2.u32 	{%r206, %r205}, [%r282];
	ld.shared.v2.u32 	{%r208, %r207}, [%r282+8];
	ld.shared.v2.u32 	{%r210, %r209}, [%r282+16];
	ld.shared.v2.u32 	{%r212, %r211}, [%r282+24];
	ld.shared.v2.u32 	{%r214, %r213}, [%r282+32];
	setp.ne.s32 	%p24, %r1, 0;
	@%p24 bra 	$L__BB10_45;
	st.volatile.shared.u32 	[_ZZN3cub18CUB_300001_SM_10006detail10merge_sort26DeviceMergeSortMergeKernelINS2_10policy_hubIN6thrust24THRUST_300001_SM_1000_NS6detail15normal_iteratorINS6_10device_ptrI8ColoringEEEEE9Policy600ESC_PNS0_8NullTypeESC_SG_mN4cuda3std3__44lessISA_EESA_SF_EEvbT2_T3_T4_PT6_PT7_T5_PSO_SO_NS1_7vsmem_tEE19static_temp_storage+10240], %r155;
$L__BB10_45:
	bar.sync 	0;
	ld.volatile.shared.u32 	%r283, [_ZZN3cub18CUB_300001_SM_10006detail10merge_sort26DeviceMergeSortMergeKernelINS2_10policy_hubIN6thrust24THRUST_300001_SM_1000_NS6detail15normal_iteratorINS6_10device_ptrI8ColoringEEEEE9Policy600ESC_PNS0_8NullTypeESC_SG_mN4cuda3std3__44lessISA_EESA_SF_EEvbT2_T3_T4_PT6_PT7_T5_PSO_SO_NS1_7vsmem_tEE19static_temp_storage+10240];
	and.b32  	%r284, %r1, 31;
	add.s32 	%r285, %r204, %r284;
	cvt.u64.u32 	%rd71, %r285;
	add.s64 	%rd72, %rd7, %rd71;
	mad.lo.s64 	%rd20, %rd72, 40, %rd1;
	setp.ge.s32 	%p25, %r285, %r283;
	@%p25 bra 	$L__BB10_51;
	st.global.u32 	[%rd20], %r206;
	st.global.u32 	[%rd20+4], %r205;
	st.global.u32 	[%rd20+8], %r208;
	st.global.u32 	[%rd20+12], %r207;
	st.global.u32 	[%rd20+16], %r210;
	st.global.u32 	[%rd20+20], %r209;
	st.global.u32 	[%rd20+24], %r212;
	st.global.u32 	[%rd20+28], %r211;
	st.global.u32 	[%rd20+32], %r214;
	st.global.u32 	[%rd20+36], %r213;
	bra.uni 	$L__BB10_51;
$L__BB10_47:
	// begin inline asm
	mov.u32 %r286, %laneid;
	// end inline asm
	and.b32  	%r215, %r1, 992;
	add.s32 	%r287, %r286, %r215;
	mov.u32 	%r288, _ZZN3cub18CUB_300001_SM_10006detail10merge_sort26DeviceMergeSortMergeKernelINS2_10policy_hubIN6thrust24THRUST_300001_SM_1000_NS6detail15normal_iteratorINS6_10device_ptrI8ColoringEEEEE9Policy600ESC_PNS0_8NullTypeESC_SG_mN4cuda3std3__44lessISA_EESA_SF_EEvbT2_T3_T4_PT6_PT7_T5_PSO_SO_NS1_7vsmem_tEE19static_temp_storage;
	mad.lo.s32 	%r289, %r287, 40, %r288;
	st.shared.v2.u32 	[%r289], {%r412, %r413};
	st.shared.v2.u32 	[%r289+8], {%r414, %r415};
	st.shared.v2.u32 	[%r289+16], {%r416, %r417};
	st.shared.v2.u32 	[%r289+24], {%r418, %r419};
	st.shared.v2.u32 	[%r289+32], {%r420, %r421};
	bar.warp.sync 	-1;
	ld.shared.v2.u32 	{%r217, %r216}, [%r289];
	ld.shared.v2.u32 	{%r219, %r218}, [%r289+8];
	ld.shared.v2.u32 	{%r221, %r220}, [%r289+16];
	ld.shared.v2.u32 	{%r223, %r222}, [%r289+24];
	ld.shared.v2.u32 	{%r225, %r224}, [%r289+32];
	setp.ne.s32 	%p26, %r1, 0;
	@%p26 bra 	$L__BB10_49;
	st.volatile.shared.u32 	[_ZZN3cub18CUB_300001_SM_10006detail10merge_sort26DeviceMergeSortMergeKernelINS2_10policy_hubIN6thrust24THRUST_300001_SM_1000_NS6detail15normal_iteratorINS6_10device_ptrI8ColoringEEEEE9Policy600ESC_PNS0_8NullTypeESC_SG_mN4cuda3std3__44lessISA_EESA_SF_EEvbT2_T3_T4_PT6_PT7_T5_PSO_SO_NS1_7vsmem_tEE19static_temp_storage+10240], %r155;
$L__BB10_49:
	bar.sync 	0;
	ld.volatile.shared.u32 	%r290, [_ZZN3cub18CUB_300001_SM_10006detail10merge_sort26DeviceMergeSortMergeKernelINS2_10policy_hubIN6thrust24THRUST_300001_SM_1000_NS6detail15normal_iteratorINS6_10device_ptrI8ColoringEEEEE9Policy600ESC_PNS0_8NullTypeESC_SG_mN4cuda3std3__44lessISA_EESA_SF_EEvbT2_T3_T4_PT6_PT7_T5_PSO_SO_NS1_7vsmem_tEE19static_temp_storage+10240];
	and.b32  	%r291, %r1, 31;
	cvt.u64.u32 	%rd73, %r215;
	add.s64 	%rd74, %rd7, %rd73;
	cvt.u64.u32 	%rd75, %r291;
	add.s64 	%rd76, %rd74, %rd75;
	mad.lo.s64 	%rd21, %rd76, 40, %rd5;
	add.s32 	%r292, %r215, %r291;
	setp.ge.s32 	%p27, %r292, %r290;
	@%p27 bra 	$L__BB10_51;
	st.global.u32 	[%rd21], %r217;
	st.global.u32 	[%rd21+4], %r216;
	st.global.u32 	[%rd21+8], %r219;
	st.global.u32 	[%rd21+12], %r218;
	st.global.u32 	[%rd21+16], %r221;
	st.global.u32 	[%rd21+20], %r220;
	st.global.u32 	[%rd21+24], %r223;
	st.global.u32 	[%rd21+28], %r222;
	st.global.u32 	[%rd21+32], %r225;
	st.global.u32 	[%rd21+36], %r224;
$L__BB10_51:
	ret;

}


// ===== COMPILED SASS (sm_100) =====

	.target	sm_100

	.elftype	@"ET_EXEC"


//--------------------- .note.nv.tkinfo           --------------------------
	.section	.note.nv.tkinfo,"",@"SHT_NOTE"
	.sectionflags	@"SHF_NOTE_NV_TKINFO"
	.tkinfo
        /*0018*/ 	.word	0x00000002
        /*0030*/ 	.string	""
        /*0030*/ 	.string	"ptxas"
        /*0030*/ 	.string	"Cuda compilation tools, release 13.0, V13.0.88"
        /*0030*/ 	.string	"Build cuda_13.0.r13.0/compiler.36424714_0"
        /*0030*/ 	.string	"-arch sm_100 -m 64 "



//--------------------- .note.nv.cuinfo           --------------------------
	.section	.note.nv.cuinfo,"",@"SHT_NOTE"
	.sectionflags	@"SHF_NOTE_NV_CUINFO"
        /*0018*/ 	.short	0x0002
        /*001a*/ 	.short	0x0064
        /*001c*/ 	.short	0x0082
	.zero		2


//--------------------- .nv.info                  --------------------------
	.section	.nv.info,"",@"SHT_CUDA_INFO"
	.align	4


	//----- nvinfo : EIATTR_REGCOUNT
	.align		4
        /*0000*/ 	.byte	0x04, 0x2f
        /*0002*/ 	.short	(.L_46 - .L_45)
	.align		4
.L_45:
        /*0004*/ 	.word	index@(_Z31find_canonical_colorings_kernelPKiS0_P8Coloringiii)
        /*0008*/ 	.word	0x00000020


	//----- nvinfo : EIATTR_FRAME_SIZE
	.align		4
.L_46:
        /*000c*/ 	.byte	0x04, 0x11
        /*000e*/ 	.short	(.L_48 - .L_47)
	.align		4
.L_47:
        /*0010*/ 	.word	index@(_Z31find_canonical_colorings_kernelPKiS0_P8Coloringiii)
        /*0014*/ 	.word	0x00000050


	//----- nvinfo : EIATTR_REGCOUNT
	.align		4
.L_48:
        /*0018*/ 	.byte	0x04, 0x2f
        /*001a*/ 	.short	(.L_50 - .L_49)
	.align		4
.L_49:
        /*001c*/ 	.word	index@(_ZN6thrust24THRUST_300001_SM_1000_NS8cuda_cub4core6detail13_kernel_agentINS1_8__unique9InitAgentIN3cub18CUB_300001_SM_100013ScanTileStateIiLb1EEEPiiEEJSA_mSB_EEEvDpT0_)
        /*0020*/ 	.word	0x0000000a


	//----- nvinfo : EIATTR_FRAME_SIZE
	.align		4
.L_50:
        /*0024*/ 	.byte	0x04, 0x11
        /*0026*/ 	.short	(.L_52 - .L_51)
	.align		4
.L_51:
        /*0028*/ 	.word	index@(_ZN6thrust24THRUST_300001_SM_1000_NS8cuda_cub4core6detail13_kernel_agentINS1_8__unique9InitAgentIN3cub18CUB_300001_SM_100013ScanTileStateIiLb1EEEPiiEEJSA_mSB_EEEvDpT0_)
        /*002c*/ 	.word	0x00000000


	//----- nvinfo : EIATTR_REGCOUNT
	.align		4
.L_52:
        /*0030*/ 	.byte	0x04, 0x2f
        /*0032*/ 	.short	(.L_54 - .L_53)
	.align		4
.L_53:
        /*0034*/ 	.word	index@(_ZN6thrust24THRUST_300001_SM_1000_NS8cuda_cub4core6detail13_kernel_agentINS1_8__unique11UniqueAgentINS0_6detail15normal_iteratorINS0_10device_ptrI8ColoringEEEESC_N4cuda3std3__48equal_toISA_EEiPiEEJSC_SC_SH_SI_iN3cub18CUB_300001_SM_100013ScanTileStateIiLb1EEEmEEEvDpT0_)
        /*0038*/ 	.word	0x00000020


	//----- nvinfo : EIATTR_FRAME_SIZE
	.align		4
.L_54:
        /*003c*/ 	.byte	0x04, 0x11
        /*003e*/ 	.short	(.L_56 - .L_55)
	.align		4
.L_55:
        /*0040*/ 	.word	index@(_ZN6thrust24THRUST_300001_SM_1000_NS8cuda_cub4core6detail13_kernel_agentINS1_8__unique11UniqueAgentINS0_6detail15normal_iteratorINS0_10device_ptrI8ColoringEEEESC_N4cuda3std3__48equal_toISA_EEiPiEEJSC_SC_SH_SI_iN3cub18CUB_300001_SM_100013ScanTileStateIiLb1EEEmEEEvDpT0_)
        /*0044*/ 	.word	0x00000050


	//----- nvinfo : EIATTR_REGCOUNT
	.align		4
.L_56:
        /*0048*/ 	.byte	0x04, 0x2f
        /*004a*/ 	.short	(.L_58 - .L_57)
	.align		4
.L_57:
        /*004c*/ 	.word	index@(_ZN3cub18CUB_300001_SM_10006detail11EmptyKernelIvEEvv)
        /*0050*/ 	.word	0x00000004


	//----- nvinfo : EIATTR_FRAME_SIZE
	.align		4
.L_58:
        /*0054*/ 	.byte	0x04, 0x11
        /*0056*/ 	.short	(.L_60 - .L_59)
	.align		4
.L_59:
        /*0058*/ 	.word	index@(_ZN3cub18CUB_300001_SM_10006detail11EmptyKernelIvEEvv)
        /*005c*/ 	.word	0x00000000


	//----- nvinfo : EIATTR_REGCOUNT
	.align		4
.L_60:
        /*0060*/ 	.byte	0x04, 0x2f
        /*0062*/ 	.short	(.L_62 - .L_61)
	.align		4
.L_61:
        /*0064*/ 	.word	index@(_ZN3cub18CUB_300001_SM_10006detail8for_each13static_kernelINS2_12policy_hub_t12policy_500_tEmN6thrust24THRUST_300001_SM_1000_NS8cuda_cub20__uninitialized_fill7functorINS7_10device_ptrI8ColoringEESC_EEEEvT0_T1_)
        /*0068*/ 	.word	0x00000012


	//----- nvinfo : EIATTR_FRAME_SIZE
	.align		4
.L_62:
        /*006c*/ 	.byte	0x04, 0x11
        /*006e*/ 	.short	(.L_64 - .L_63)
	.align		4
.L_63:
        /*0070*/ 	.word	index@(_ZN3cub18CUB_300001_SM_10006detail8for_each13static_kernelINS2_12policy_hub_t12policy_500_tEmN6thrust24THRUST_300001_SM_1000_NS8cuda_cub20__uninitialized_fill7functorINS7_10device_ptrI8ColoringEESC_EEEEvT0_T1_)
        /*0074*/ 	.word	0x00000000


	//----- nvinfo : EIATTR_REGCOUNT
	.align		4
.L_64:
        /*0078*/ 	.byte	0x04, 0x2f
        /*007a*/ 	.short	(.L_66 - .L_65)
	.align		4
.L_65:
        /*007c*/ 	.word	index@(_ZN3cub18CUB_300001_SM_10006detail10merge_sort30DeviceMergeSortBlockSortKernelINS2_10policy_hubIN6thrust24THRUST_300001_SM_1000_NS6detail15normal_iteratorINS6_10device_ptrI8ColoringEEEEE9Policy600ESC_PNS0_8NullTypeESC_SG_jN4cuda3std3__44lessISA_EESA_SF_EEvbT0_T1_T2_T3_T4_PT6_PT7_T5_NS1_7vsmem_tE)
        /*0080*/ 	.word	0x00000028


	//----- nvinfo : EIATTR_FRAME_SIZE
	.align		4
.L_66:
        /*0084*/ 	.byte	0x04, 0x11
        /*0086*/ 	.short	(.L_68 - .L_67)
	.align		4
.L_67:
        /*0088*/ 	.word	index@(_ZN3cub18CUB_300001_SM_10006detail10merge_sort30DeviceMergeSortBlockSortKernelINS2_10policy_hubIN6thrust24THRUST_300001_SM_1000_NS6detail15normal_iteratorINS6_10device_ptrI8ColoringEEEEE9Policy600ESC_PNS0_8NullTypeESC_SG_jN4cuda3std3__44lessISA_EESA_SF_EEvbT0_T1_T2_T3_T4_PT6_PT7_T5_NS1_7vsmem_tE)
        /*008c*/ 	.word	0x00000058


	//----- nvinfo : EIATTR_REGCOUNT
	.align		4
.L_68:
        /*0090*/ 	.byte	0x04, 0x2f
        /*0092*/ 	.short	(.L_70 - .L_69)
	.align		4
.L_69:
        /*0094*/ 	.word	index@(_ZN3cub18CUB_300001_SM_10006detail10merge_sort30DeviceMergeSortPartitionKernelIN6thrust24THRUST_300001_SM_1000_NS6detail15normal_iteratorINS5_10device_ptrI8ColoringEEEEjN4cuda3std3__44lessIS9_EES9_EEvbT_PT2_T0_SK_PSK_T1_SK_i)
        /*0098*/ 	.word	0x00000020


	//----- nvinfo : EIATTR_FRAME_SIZE
	.align		4
.L_70:
        /*009c*/ 	.byte	0x04, 0x11
        /*009e*/ 	.short	(.L_72 - .L_71)
	.align		4
.L_71:
        /*00a0*/ 	.word	index@(_ZN3cub18CUB_300001_SM_10006detail10merge_sort30DeviceMergeSortPartitionKernelIN6thrust24THRUST_300001_SM_1000_NS6detail15normal_iteratorINS5_10device_ptrI8ColoringEEEEjN4cuda3std3__44lessIS9_EES9_EEvbT_PT2_T0_SK_PSK_T1_SK_i)
        /*00a4*/ 	.word	0x00000050


	//----- nvinfo : EIATTR_REGCOUNT
	.align		4
.L_72:
        /*00a8*/ 	.byte	0x04, 0x2f
        /*00aa*/ 	.short	(.L_74 - .L_73)
	.align		4
.L_73:
        /*00ac*/ 	.word	index@(_ZN3cub18CUB_300001_SM_10006detail10merge_sort26DeviceMergeSortMergeKernelINS2_10policy_hubIN6thrust24THRUST_300001_SM_1000_NS6detail15normal_iteratorINS6_10device_ptrI8ColoringEEEEE9Policy600ESC_PNS0_8NullTypeESC_SG_jN4cuda3std3__44lessISA_EESA_SF_EEvbT2_T3_T4_PT6_PT7_T5_PSO_SO_NS1_7vsmem_tE)
        /*00b0*/ 	.word	0x00000025


	//----- nvinfo : EIATTR_FRAME_SIZE
	.align		4
.L_74:
        /*00b4*/ 	.byte	0x04, 0x11
        /*00b6*/ 	.short	(.L_76 - .L_75)
	.align		4
.L_75:
        /*00b8*/ 	.word	index@(_ZN3cub18CUB_300001_SM_10006detail10merge_sort26DeviceMergeSortMergeKernelINS2_10policy_hubIN6thrust24THRUST_300001_SM_1000_NS6detail15normal_iteratorINS6_10device_ptrI8ColoringEEEEE9Policy600ESC_PNS0_8NullTypeESC_SG_jN4cuda3std3__44lessISA_EESA_SF_EEvbT2_T3_T4_PT6_PT7_T5_PSO_SO_NS1_7vsmem_tE)
        /*00bc*/ 	.word	0x00000050


	//----- nvinfo : EIATTR_REGCOUNT
	.align		4
.L_76:
        /*00c0*/ 	.byte	0x04, 0x2f
        /*00c2*/ 	.short	(.L_78 - .L_77)
	.align		4
.L_77:
        /*00c4*/ 	.word	index@(_ZN3cub18CUB_300001_SM_10006detail10merge_sort30DeviceMergeSortBlockSortKernelINS2_10policy_hubIN6thrust24THRUST_300001_SM_1000_NS6detail15normal_iteratorINS6_10device_ptrI8ColoringEEEEE9Policy600ESC_PNS0_8NullTypeESC_SG_mN4cuda3std3__44lessISA_EESA_SF_EEvbT0_T1_T2_T3_T4_PT6_PT7_T5_NS1_7vsmem_tE)
        /*00c8*/ 	.word	0x0000002c


	//----- nvinfo : EIATTR_FRAME_SIZE
	.align		4
.L_78:
        /*00cc*/ 	.byte	0x04, 0x11
        /*00ce*/ 	.short	(.L_80 - .L_79)
	.align		4
.L_79:
        /*00d0*/ 	.word	index@(_ZN3cub18CUB_300001_SM_10006detail10merge_sort30DeviceMergeSortBlockSortKernelINS2_10policy_hubIN6thrust24THRUST_300001_SM_1000_NS6detail15normal_iteratorINS6_10device_ptrI8ColoringEEEEE9Policy600ESC_PNS0_8NullTypeESC_SG_mN4cuda3std3__44lessISA_EESA_SF_EEvbT0_T1_T2_T3_T4_PT6_PT7_T5_NS1_7vsmem_tE)
        /*00d4*/ 	.word	0x00000050


	//----- nvinfo : EIATTR_REGCOUNT
	.align		4
.L_80:
        /*00d8*/ 	.byte	0x04, 0x2f
        /*00da*/ 	.short	(.L_82 - .L_81)
	.align		4
.L_81:
        /*00dc*/ 	.word	index@(_ZN3cub18CUB_300001_SM_10006detail10merge_sort30DeviceMergeSortPartitionKernelIN6thrust24THRUST_300001_SM_1000_NS6detail15normal_iteratorINS5_10device_ptrI8ColoringEEEEmN4cuda3std3__44lessIS9_EES9_EEvbT_PT2_T0_SK_PSK_T1_SK_i)
        /*00e0*/ 	.word	0x00000020


	//----- nvinfo : EIATTR_FRAME_SIZE
	.align		4
.L_82:
        /*00e4*/ 	.byte	0x04, 0x11
        /*00e6*/ 	.short	(.L_84 - .L_83)
	.align		4
.L_83:
        /*00e8*/ 	.word	index@(_ZN3cub18CUB_300001_SM_10006detail10merge_sort30DeviceMergeSortPartitionKernelIN6thrust24THRUST_300001_SM_1000_NS6detail15normal_iteratorINS5_10device_ptrI8ColoringEEEEmN4cuda3std3__44lessIS9_EES9_EEvbT_PT2_T0_SK_PSK_T1_SK_i)
        /*00ec*/ 	.word	0x00000050


	//----- nvinfo : EIATTR_REGCOUNT
	.align		4
.L_84:
        /*00f0*/ 	.byte	0x04, 0x2f
        /*00f2*/ 	.short	(.L_86 - .L_85)
	.align		4
.L_85:
        /*00f4*/ 	.word	index@(_ZN3cub18CUB_300001_SM_10006detail10merge_sort26DeviceMergeSortMergeKernelINS2_10policy_hubIN6thrust24THRUST_300001_SM_1000_NS6detail15normal_iteratorINS6_10device_ptrI8ColoringEEEEE9Policy600ESC_PNS0_8NullTypeESC_SG_mN4cuda3std3__44lessISA_EESA_SF_EEvbT2_T3_T4_PT6_PT7_T5_PSO_SO_NS1_7vsmem_tE)
        /*00f8*/ 	.word	0x00000028


	//----- nvinfo : EIATTR_FRAME_SIZE
	.align		4
.L_86:
        /*00fc*/ 	.byte	0x04, 0x11
        /*00fe*/ 	.short	(.L_88 - .L_87)
	.align		4
.L_87:
        /*0100*/ 	.word	index@(_ZN3cub18CUB_300001_SM_10006detail10merge_sort26DeviceMergeSortMergeKernelINS2_10policy_hubIN6thrust24THRUST_300001_SM_1000_NS6detail15normal_iteratorINS6_10device_ptrI8ColoringEEEEE9Policy600ESC_PNS0_8NullTypeESC_SG_mN4cuda3std3__44lessISA_EESA_SF_EEvbT2_T3_T4_PT6_PT7_T5_PSO_SO_NS1_7vsmem_tE)
        /*0104*/ 	.word	0x00000050


	//----- nvinfo : EIATTR_MIN_STACK_SIZE
	.align		4
.L_88:
        /*0108*/ 	.byte	0x04, 0x12
        /*010a*/ 	.short	(.L_90 - .L_89)
	.align		4
.L_89:
        /*010c*/ 	.word	index@(_ZN3cub18CUB_300001_SM_10006detail10merge_sort26DeviceMergeSortMergeKernelINS2_10policy_hubIN6thrust24THRUST_300001_SM_1000_NS6detail15normal_iteratorINS6_10device_ptrI8ColoringEEEEE9Policy600ESC_PNS0_8NullTypeESC_SG_mN4cuda3std3__44lessISA_EESA_SF_EEvbT2_T3_T4_PT6_PT7_T5_PSO_SO_NS1_7vsmem_tE)
        /*0110*/ 	.word	0x00000050


	//----- nvinfo : EIATTR_MIN_STACK_SIZE
	.align		4
.L_90:
        /*0114*/ 	.byte	0x04, 0x12
        /*0116*/ 	.short	(.L_92 - .L_91)
	.align		4
.L_91:
        /*0118*/ 	.word	index@(_ZN3cub18CUB_300001_SM_10006detail10merge_sort30DeviceMergeSortPartitionKernelIN6thrust24THRUST_300001_SM_1000_NS6detail15normal_iteratorINS5_10device_ptrI8ColoringEEEEmN4cuda3std3__44lessIS9_EES9_EEvbT_PT2_T0_SK_PSK_T1_SK_i)
        /*011c*/ 	.word	0x00000050


	//----- nvinfo : EIATTR_MIN_STACK_SIZE
	.align		4
.L_92:
        /*0120*/ 	.byte	0x04, 0x12
        /*0122*/ 	.short	(.L_94 - .L_93)
	.align		4
.L_93:
        /*0124*/ 	.word	index@(_ZN3cub18CUB_300001_SM_10006detail10merge_sort30DeviceMergeSortBlockSortKernelINS2_10policy_hubIN6thrust24THRUST_300001_SM_1000_NS6detail15normal_iteratorINS6_10device_ptrI8ColoringEEEEE9Policy600ESC_PNS0_8NullTypeESC_SG_mN4cuda3std3__44lessISA_EESA_SF_EEvbT0_T1_T2_T3_T4_PT6_PT7_T5_NS1_7vsmem_tE)
        /*0128*/ 	.word	0x00000050


	//----- nvinfo : EIATTR_MIN_STACK_SIZE
	.align		4
.L_94:
        /*012c*/ 	.byte	0x04, 0x12
        /*012e*/ 	.short	(.L_96 - .L_95)
	.align		4
.L_95:
        /*0130*/ 	.word	index@(_ZN3cub18CUB_300001_SM_10006detail10merge_sort26DeviceMergeSortMergeKernelINS2_10policy_hubIN6thrust24THRUST_300001_SM_1000_NS6detail15normal_iteratorINS6_10device_ptrI8ColoringEEEEE9Policy600ESC_PNS0_8NullTypeESC_SG_jN4cuda3std3__44lessISA_EESA_SF_EEvbT2_T3_T4_PT6_PT7_T5_PSO_SO_NS1_7vsmem_tE)
        /*0134*/ 	.word	0x00000050


	//----- nvinfo : EIATTR_MIN_STACK_SIZE
	.align		4
.L_96:
        /*0138*/ 	.byte	0x04, 0x12
        /*013a*/ 	.short	(.L_98 - .L_97)
	.align		4
.L_97:
        /*013c*/ 	.word	index@(_ZN3cub18CUB_300001_SM_10006detail10merge_sort30DeviceMergeSortPartitionKernelIN6thrust24THRUST_300001_SM_1000_NS6detail15normal_iteratorINS5_10device_ptrI8ColoringEEEEjN4cuda3std3__44lessIS9_EES9_EEvbT_PT2_T0_SK_PSK_T1_SK_i)
        /*0140*/ 	.word	0x00000050


	//----- nvinfo : EIATTR_MIN_STACK_SIZE
	.align		4
.L_98:
        /*0144*/ 	.byte	0x04, 0x12
        /*0146*/ 	.short	(.L_100 - .L_99)
	.align		4
.L_99:
        /*0148*/ 	.word	index@(_ZN3cub18CUB_300001_SM_10006detail10merge_sort30DeviceMergeSortBlockSortKernelINS2_10policy_hubIN6thrust24THRUST_300001_SM_1000_NS6detail15normal_iteratorINS6_10device_ptrI8ColoringEEEEE9Policy600ESC_PNS0_8NullTypeESC_SG_jN4cuda3std3__44lessISA_EESA_SF_EEvbT0_T1_T2_T3_T4_PT6_PT7_T5_NS1_7vsmem_tE)
        /*014c*/ 	.word	0x00000058


	//----- nvinfo : EIATTR_MIN_STACK_SIZE
	.align		4
.L_100:
        /*0150*/ 	.byte	0x04, 0x12
        /*0152*/ 	.short	(.L_102 - .L_101)
	.align		4
.L_101:
        /*0154*/ 	.word	index@(_ZN3cub18CUB_300001_SM_10006detail8for_each13static_kernelINS2_12policy_hub_t12policy_500_tEmN6thrust24THRUST_300001_SM_1000_NS8cuda_cub20__uninitialized_fill7functorINS7_10device_ptrI8ColoringEESC_EEEEvT0_T1_)
        /*0158*/ 	.word	0x00000000


	//----- nvinfo : EIATTR_MIN_STACK_SIZE
	.align		4
.L_102:
        /*015c*/ 	.byte	0x04, 0x12
        /*015e*/ 	.short	(.L_104 - .L_103)
	.align		4
.L_103:
        /*0160*/ 	.word	index@(_ZN3cub18CUB_300001_SM_10006detail11EmptyKernelIvEEvv)
        /*0164*/ 	.word	0x00000000


	//----- nvinfo : EIATTR_MIN_STACK_SIZE
	.align		4
.L_104:
        /*0168*/ 	.byte	0x04, 0x12
        /*016a*/ 	.short	(.L_106 - .L_105)
	.align		4
.L_105:
        /*016c*/ 	.word	index@(_ZN6thrust24THRUST_300001_SM_1000_NS8cuda_cub4core6detail13_kernel_agentINS1_8__unique11UniqueAgentINS0_6detail15normal_iteratorINS0_10device_ptrI8ColoringEEEESC_N4cuda3std3__48equal_toISA_EEiPiEEJSC_SC_SH_SI_iN3cub18CUB_300001_SM_100013ScanTileStateIiLb1EEEmEEEvDpT0_)
        /*0170*/ 	.word	0x00000050


	//----- nvinfo : EIATTR_MIN_STACK_SIZE
	.align		4
.L_106:
        /*0174*/ 	.byte	0x04, 0x12
        /*0176*/ 	.short	(.L_108 - .L_107)
	.align		4
.L_107:
        /*0178*/ 	.word	index@(_ZN6thrust24THRUST_300001_SM_1000_NS8cuda_cub4core6detail13_kernel_agentINS1_8__unique9InitAgentIN3cub18CUB_300001_SM_100013ScanTileStateIiLb1EEEPiiEEJSA_mSB_EEEvDpT0_)
        /*017c*/ 	.word	0x00000000


	//----- nvinfo : EIATTR_MIN_STACK_SIZE
	.align		4
.L_108:
        /*0180*/ 	.byte	0x04, 0x12
        /*0182*/ 	.short	(.L_110 - .L_109)
	.align		4
.L_109:
        /*0184*/ 	.word	index@(_Z31find_canonical_colorings_kernelPKiS0_P8Coloringiii)
        /*0188*/ 	.word	0x00000050
.L_110:


//--------------------- .nv.compat                --------------------------
	.section	.nv.compat,"",@"SHT_CUDA_COMPAT_INFO"
	.align	4
        /*0000*/ 	.byte	0x02, 0x09, 0x00, 0x00, 0x02, 0x02, 0x01, 0x00, 0x02, 0x05, 0x05, 0x00, 0x03, 0x07, 0x01, 0x01
        /*0010*/ 	.byte	0x02, 0x03, 0x00, 0x00, 0x02, 0x06, 0x01, 0x00, 0x04, 0x0b, 0x08, 0x00, 0x09, 0x00, 0x00, 0x00
        /*0020*/ 	.byte	0x00, 0x00, 0x00, 0x00


//--------------------- .nv.info._ZN3cub18CUB_300001_SM_10006detail10merge_sort26DeviceMergeSortMergeKernelINS2_10policy_hubIN6thrust24THRUST_300001_SM_1000_NS6detail15normal_iteratorINS6_10device_ptrI8ColoringEEEEE9Policy600ESC_PNS0_8NullTypeESC_SG_mN4cuda3std3__44lessISA_EESA_SF_EEvbT2_T3_T4_PT6_PT7_T5_PSO_SO_NS1_7vsmem_tE --------------------------
	.section	.nv.info._ZN3cub18CUB_300001_SM_10006detail10merge_sort26DeviceMergeSortMergeKernelINS2_10policy_hubIN6thrust24THRUST_300001_SM_1000_NS6detail15normal_iteratorINS6_10device_ptrI8ColoringEEEEE9Policy600ESC_PNS0_8NullTypeESC_SG_mN4cuda3std3__44lessISA_EESA_SF_EEvbT2_T3_T4_PT6_PT7_T5_PSO_SO_NS1_7vsmem_tE,"",@"SHT_CUDA_INFO"
	.sectionflags	@""
	.align	4


	//----- nvinfo : EIATTR_CUDA_API_VERSION
	.align		4
        /*0000*/ 	.byte	0x04, 0x37
        /*0002*/ 	.short	(.L_112 - .L_111)
.L_111:
        /*0004*/ 	.word	0x00000082


	//----- nvinfo : EIATTR_KPARAM_INFO
	.align		4
.L_112:
        /*0008*/ 	.byte	0x04, 0x17
        /*000a*/ 	.short	(.L_114 - .L_113)
.L_113:
        /*000c*/ 	.word	0x00000000
        /*0010*/ 	.short	0x0009
        /*0012*/ 	.short	0x0048
        /*0014*/ 	.byte	0x00, 0xf0, 0x21, 0x00


	//----- nvinfo : EIATTR_KPARAM_INFO
	.align		4
.L_114:
        /*0018*/ 	.byte	0x04, 0x17
        /*001a*/ 	.short	(.L_116 - .L_115)
.L_115:
        /*001c*/ 	.word	0x00000000
        /*0020*/ 	.short	0x0008
        /*0022*/ 	.short	0x0040
        /*0024*/ 	.byte	0x00, 0xf0, 0x21, 0x00


	//----- nvinfo : EIATTR_KPARAM_INFO
	.align		4
.L_116:
        /*0028*/ 	.byte	0x04, 0x17
        /*002a*/ 	.short	(.L_118 - .L_117)
.L_117:
        /*002c*/ 	.word	0x00000000
        /*0030*/ 	.short	0x0007
        /*0032*/ 	.short	0x0038
        /*0034*/ 	.byte	0x00, 0xf5, 0x21, 0x00


	//----- nvinfo : EIATTR_KPARAM_INFO
	.align		4
.L_118:
        /*0038*/ 	.byte	0x04, 0x17
        /*003a*/ 	.short	(.L_120 - .L_119)
.L_119:
        /*003c*/ 	.word	0x00000000
        /*0040*/ 	.short	0x0006
        /*0042*/ 	.short	0x0030
        /*0044*/ 	.byte	0x00, 0xf0, 0x05, 0x00


	//----- nvinfo : EIATTR_KPARAM_INFO
	.align		4
.L_120:
        /*0048*/ 	.byte	0x04, 0x17
        /*004a*/ 	.short	(.L_122 - .L_121)
.L_121:
        /*004c*/ 	.word	0x00000000
        /*0050*/ 	.short	0x0005
        /*0052*/ 	.short	0x0028
        /*0054*/ 	.byte	0x00, 0xf5, 0x21, 0x00


	//----- nvinfo : EIATTR_KPARAM_INFO
	.align		4
.L_122:
        /*0058*/ 	.byte	0x04, 0x17
        /*005a*/ 	.short	(.L_124 - .L_123)
.L_123:
        /*005c*/ 	.word	0x00000000
        /*0060*/ 	.short	0x0004
        /*0062*/ 	.short	0x0020
        /*0064*/ 	.byte	0x00, 0xf5, 0x21, 0x00


	//----- nvinfo : EIATTR_KPARAM_INFO
	.align		4
.L_124:
        /*0068*/ 	.byte	0x04, 0x17
        /*006a*/ 	.short	(.L_126 - .L_125)
.L_125:
        /*006c*/ 	.word	0x00000000
        /*0070*/ 	.short	0x0003
        /*0072*/ 	.short	0x0018
        /*0074*/ 	.byte	0x00, 0xf0, 0x21, 0x00


	//----- nvinfo : EIATTR_KPARAM_INFO
	.align		4
.L_126:
        /*0078*/ 	.byte	0x04, 0x17
        /*007a*/ 	.short	(.L_128 - .L_127)
.L_127:
        /*007c*/ 	.word	0x00000000
        /*0080*/ 	.short	0x0002
        /*0082*/ 	.short	0x0010
        /*0084*/ 	.byte	0x00, 0xf5, 0x21, 0x00


	//----- nvinfo : EIATTR_KPARAM_INFO
	.align		4
.L_128:
        /*0088*/ 	.byte	0x04, 0x17
        /*008a*/ 	.short	(.L_130 - .L_129)
.L_129:
        /*008c*/ 	.word	0x00000000
        /*0090*/ 	.short	0x0001
        /*0092*/ 	.short	0x0008
        /*0094*/ 	.byte	0x00, 0xf0, 0x21, 0x00


	//----- nvinfo : EIATTR_KPARAM_INFO
	.align		4
.L_130:
        /*0098*/ 	.byte	0x04, 0x17
        /*009a*/ 	.short	(.L_132 - .L_131)
.L_131:
        /*009c*/ 	.word	0x00000000
        /*00a0*/ 	.short	0x0000
        /*00a2*/ 	.short	0x0000
        /*00a4*/ 	.byte	0x00, 0xf0, 0x05, 0x00


	//----- nvinfo : EIATTR_SPARSE_MMA_MASK
	.align		4
.L_132:
        /*00a8*/ 	.byte	0x03, 0x50
        /*00aa*/ 	.short	0x0000


	//----- nvinfo : EIATTR_MAXREG_COUNT
	.align		4
        /*00ac*/ 	.byte	0x03, 0x1b
        /*00ae*/ 	.short	0x00ff


	//----- nvinfo : EIATTR_NUM_BARRIERS
	.align		4
        /*00b0*/ 	.byte	0x02, 0x4c
        /*00b2*/ 	.byte	0x01
	.zero		1


	//----- nvinfo : EIATTR_MERCURY_ISA_VERSION
	.align		4
        /*00b4*/ 	.byte	0x03, 0x5f
        /*00b6*/ 	.short	0x0101


	//----- nvinfo : EIATTR_COOP_GROUP_MASK_REGIDS
	.align		4
        /*00b8*/ 	.byte	0x04, 0x29
        /*00ba*/ 	.short	(.L_134 - .L_133)


	//   ....[0]....
.L_133:
        /*00bc*/ 	.word	0xffffffff


	//   ....[1]....
        /*00c0*/ 	.word	0xffffffff


	//   ....[2]....
        /*00c4*/ 	.word	0xffffffff


	//   ....[3]....
        /*00c8*/ 	.word	0xffffffff


	//----- nvinfo : EIATTR_COOP_GROUP_INSTR_OFFSETS
	.align		4
.L_134:
        /*00cc*/ 	.byte	0x04, 0x28
        /*00ce*/ 	.short	(.L_136 - .L_135)


	//   ....[0]....
.L_135:
        /*00d0*/ 	.word	0x00001380


	//   ....[1]....
        /*00d4*/ 	.word	0x000015d0


	//   ....[2]....
        /*00d8*/ 	.word	0x00002aa0


	//   ....[3]....
        /*00dc*/ 	.word	0x00002d10


	//----- nvinfo : EIATTR_VRC_CTA_INIT_COUNT
	.align		4
.L_136:
        /*00e0*/ 	.byte	0x02, 0x4a
	.zero		1
	.zero		1


	//----- nvinfo : EIATTR_EXIT_INSTR_OFFSETS
	.align		4
        /*00e4*/ 	.byte	0x04, 0x1c
        /*00e6*/ 	.short	(.L_138 - .L_137)


	//   ....[0]....
.L_137:
        /*00e8*/ 	.word	0x000014a0


	//   ....[1]....
        /*00ec*/ 	.word	0x00001700


	//   ....[2]....
        /*00f0*/ 	.word	0x00002b60


	//   ....[3]....
        /*00f4*/ 	.word	0x00002c10


	//   ....[4]....
        /*00f8*/ 	.word	0x00002e30


	//   ....[5]....
        /*00fc*/ 	.word	0x00002ee0


	//----- nvinfo : EIATTR_MAX_THREADS
	.align		4
.L_138:
        /*0100*/ 	.byte	0x04, 0x05
        /*0102*/ 	.short	(.L_140 - .L_139)
.L_139:
        /*0104*/ 	.word	0x00000100
        /*0108*/ 	.word	0x00000001
        /*010c*/ 	.word	0x00000001


	//----- nvinfo : EIATTR_CRS_STACK_SIZE
	.align		4
.L_140:
        /*0110*/ 	.byte	0x04, 0x1e
        /*0112*/ 	.short	(.L_142 - .L_141)
.L_141:
        /*0114*/ 	.word	0x00000000


	//----- nvinfo : EIATTR_CBANK_PARAM_SIZE
	.align		4
.L_142:
        /*0118*/ 	.byte	0x03, 0x19
        /*011a*/ 	.short	0x0050


	//----- nvinfo : EIATTR_PARAM_CBANK
	.align		4
        /*011c*/ 	.byte	0x04, 0x0a
        /*011e*/ 	.short	(.L_144 - .L_143)
	.align		4
.L_143:
        /*0120*/ 	.word	index@(.nv.constant0._ZN3cub18CUB_300001_SM_10006detail10merge_sort26DeviceMergeSortMergeKernelINS2_10policy_hubIN6thrust24THRUST_300001_SM_1000_NS6detail15normal_iteratorINS6_10device_ptrI8ColoringEEEEE9Policy600ESC_PNS0_8NullTypeESC_SG_mN4cuda3std3__44lessISA_EESA_SF_EEvbT2_T3_T4_PT6_PT7_T5_PSO_SO_NS1_7vsmem_tE)
        /*0124*/ 	.short	0x0380
        /*0126*/ 	.short	0x0050


	//----- nvinfo : EIATTR_SW_WAR
	.align		4
.L_144:
        /*0128*/ 	.byte	0x04, 0x36
        /*012a*/ 	.short	(.L_146 - .L_145)
.L_145:
        /*012c*/ 	.word	0x00000008
.L_146:


//--------------------- .nv.info._ZN3cub18CUB_300001_SM_10006detail10merge_sort30DeviceMergeSortPartitionKernelIN6thrust24THRUST_300001_SM_1000_NS6detail15normal_iteratorINS5_10device_ptrI8ColoringEEEEmN4cuda3std3__44lessIS9_EES9_EEvbT_PT2_T0_SK_PSK_T1_SK_i --------------------------
	.section	.nv.info._ZN3cub18CUB_300001_SM_10006detail10merge_sort30DeviceMergeSortPartitionKernelIN6thrust24THRUST_300001_SM_1000_NS6detail15normal_iteratorINS5_10device_ptrI8ColoringEEEEmN4cuda3std3__44lessIS9_EES9_EEvbT_PT2_T0_SK_PSK_T1_SK_i,"",@"SHT_CUDA_INFO"
	.sectionflags	@""
	.align	4


	//----- nvinfo : EIATTR_CUDA_API_VERSION
	.align		4
        /*0000*/ 	.byte	0x04, 0x37
        /*0002*/ 	.short	(.L_148 - .L_147)
.L_147:
        /*0004*/ 	.word	0x00000082


	//----- nvinfo : EIATTR_KPARAM_INFO
	.align		4
.L_148:
        /*0008*/ 	.byte	0x04, 0x17
        /*000a*/ 	.short	(.L_150 - .L_149)
.L_149:
        /*000c*/ 	.word	0x00000000
        /*0010*/ 	.short	0x0008
        /*0012*/ 	.short	0x0040
        /*0014*/ 	.byte	0x00, 0xf0, 0x11, 0x00


	//----- nvinfo : EIATTR_KPARAM_INFO
	.align		4
.L_150:
        /*0018*/ 	.byte	0x04, 0x17
        /*001a*/ 	.short	(.L_152 - .L_151)
.L_151:
        /*001c*/ 	.word	0x00000000
        /*0020*/ 	.short	0x0007
        /*0022*/ 	.short	0x0038
        /*0024*/ 	.byte	0x00, 0xf0, 0x21, 0x00


	//----- nvinfo : EIATTR_KPARAM_INFO
	.align		4
.L_152:
        /*0028*/ 	.byte	0x04, 0x17
        /*002a*/ 	.short	(.L_154 - .L_153)
.L_153:
        /*002c*/ 	.word	0x00000000
        /*0030*/ 	.short	0x0006
        /*0032*/ 	.short	0x0030
        /*0034*/ 	.byte	0x00, 0xf0, 0x05, 0x00


	//----- nvinfo : EIATTR_KPARAM_INFO
	.align		4
.L_154:
        /*0038*/ 	.byte	0x04, 0x17
        /*003a*/ 	.short	(.L_156 - .L_155)
.L_155:
        /*003c*/ 	.word	0x00000000
        /*0040*/ 	.short	0x0005
        /*0042*/ 	.short	0x0028
        /*0044*/ 	.byte	0x00, 0xf5, 0x21, 0x00


	//----- nvinfo : EIATTR_KPARAM_INFO
	.align		4
.L_156:
        /*0048*/ 	.byte	0x04, 0x17
        /*004a*/ 	.short	(.L_158 - .L_157)
.L_157:
        /*004c*/ 	.word	0x00000000
        /*0050*/ 	.short	0x0004
        /*0052*/ 	.short	0x0020
        /*0054*/ 	.byte	0x00, 0xf0, 0x21, 0x00


	//----- nvinfo : EIATTR_KPARAM_INFO
	.align		4
.L_158:
        /*0058*/ 	.byte	0x04, 0x17
        /*005a*/ 	.short	(.L_160 - .L_159)
.L_159:
        /*005c*/ 	.word	0x00000000
        /*0060*/ 	.short	0x0003
        /*0062*/ 	.short	0x0018
        /*0064*/ 	.byte	0x00, 0xf0, 0x21, 0x00


	//----- nvinfo : EIATTR_KPARAM_INFO
	.align		4
.L_160:
        /*0068*/ 	.byte	0x04, 0x17
        /*006a*/ 	.short	(.L_162 - .L_161)
.L_161:
        /*006c*/ 	.word	0x00000000
        /*0070*/ 	.short	0x0002
        /*0072*/ 	.short	0x0010
        /*0074*/ 	.byte	0x00, 0xf5, 0x21, 0x00


	//----- nvinfo : EIATTR_KPARAM_INFO
	.align		4
.L_162:
        /*0078*/ 	.byte	0x04, 0x17
        /*007a*/ 	.short	(.L_164 - .L_163)
.L_163:
        /*007c*/ 	.word	0x00000000
        /*0080*/ 	.short	0x0001
        /*0082*/ 	.short	0x0008
        /*0084*/ 	.byte	0x00, 0xf0, 0x21, 0x00


	//----- nvinfo : EIATTR_KPARAM_INFO
	.align		4
.L_164:
        /*0088*/ 	.byte	0x04, 0x17
        /*008a*/ 	.short	(.L_166 - .L_165)
.L_165:
        /*008c*/ 	.word	0x00000000
        /*0090*/ 	.short	0x0000
        /*0092*/ 	.short	0x0000
        /*0094*/ 	.byte	0x00, 0xf0, 0x05, 0x00


	//----- nvinfo : EIATTR_SPARSE_MMA_MASK
	.align		4
.L_166:
        /*0098*/ 	.byte	0x03, 0x50
        /*009a*/ 	.short	0x0000


	//----- nvinfo : EIATTR_MAXREG_COUNT
	.align		4
        /*009c*/ 	.byte	0x03, 0x1b
        /*009e*/ 	.short	0x00ff


	//----- nvinfo : EIATTR_MERCURY_ISA_VERSION
	.align		4
        /*00a0*/ 	.byte	0x03, 0x5f
        /*00a2*/ 	.short	0x0101


	//----- nvinfo : EIATTR_VRC_CTA_INIT_COUNT
	.align		4
        /*00a4*/ 	.byte	0x02, 0x4a
	.zero		1
	.zero		1


	//----- nvinfo : EIATTR_EXIT_INSTR_OFFSETS
	.align		4
        /*00a8*/ 	.byte	0x04, 0x1c
        /*00aa*/ 	.short	(.L_168 - .L_167)


	//   ....[0]....
.L_167:
        /*00ac*/ 	.word	0x00000090


	//   ....[1]....
        /*00b0*/ 	.word	0x000003e0


	//   ....[2]....
        /*00b4*/ 	.word	0x00001120


	//----- nvinfo : EIATTR_CRS_STACK_SIZE
	.align		4
.L_168:
        /*00b8*/ 	.byte	0x04, 0x1e
        /*00ba*/ 	.short	(.L_170 - .L_169)
.L_169:
        /*00bc*/ 	.word	0x00000000


	//----- nvinfo : EIATTR_CBANK_PARAM_SIZE
	.align		4
.L_170:
        /*00c0*/ 	.byte	0x03, 0x19
        /*00c2*/ 	.short	0x0044


	//----- nvinfo : EIATTR_PARAM_CBANK
	.align		4
        /*00c4*/ 	.byte	0x04, 0x0a
        /*00c6*/ 	.short	(.L_172 - .L_171)
	.align		4
.L_171:
        /*00c8*/ 	.word	index@(.nv.constant0._ZN3cub18CUB_300001_SM_10006detail10merge_sort30DeviceMergeSortPartitionKernelIN6thrust24THRUST_300001_SM_1000_NS6detail15normal_iteratorINS5_10device_ptrI8ColoringEEEEmN4cuda3std3__44lessIS9_EES9_EEvbT_PT2_T0_SK_PSK_T1_SK_i)
        /*00cc*/ 	.short	0x0380
        /*00ce*/ 	.short	0x0044


	//----- nvinfo : EIATTR_SW_WAR
	.align		4
.L_172:
        /*00d0*/ 	.byte	0x04, 0x36
        /*00d2*/ 	.short	(.L_174 - .L_173)
.L_173:
        /*00d4*/ 	.word	0x00000008
.L_174:


//--------------------- .nv.info._ZN3cub18CUB_300001_SM_10006detail10merge_sort30DeviceMergeSortBlockSortKernelINS2_10policy_hubIN6thrust24THRUST_300001_SM_1000_NS6detail15normal_iteratorINS6_10device_ptrI8ColoringEEEEE9Policy600ESC_PNS0_8NullTypeESC_SG_mN4cuda3std3__44lessISA_EESA_SF_EEvbT0_T1_T2_T3_T4_PT6_PT7_T5_NS1_7vsmem_tE --------------------------
	.section	.nv.info._ZN3cub18CUB_300001_SM_10006detail10merge_sort30DeviceMergeSortBlockSortKernelINS2_10policy_hubIN6thrust24THRUST_300001_SM_1000_NS6detail15normal_iteratorINS6_10device_ptrI8ColoringEEEEE9Policy600ESC_PNS0_8NullTypeESC_SG_mN4cuda3std3__44lessISA_EESA_SF_EEvbT0_T1_T2_T3_T4_PT6_PT7_T5_NS1_7vsmem_tE,"",@"SHT_CUDA_INFO"
	.sectionflags	@""
	.align	4


	//----- nvinfo : EIATTR_CUDA_API_VERSION
	.align		4
        /*0000*/ 	.byte	0x04, 0x37
        /*0002*/ 	.short	(.L_176 - .L_175)
.L_175:
        /*0004*/ 	.word	0x00000082


	//----- nvinfo : EIATTR_KPARAM_INFO
	.align		4
.L_176:
        /*0008*/ 	.byte	0x04, 0x17
        /*000a*/ 	.short	(.L_178 - .L_177)
.L_177:
        /*000c*/ 	.word	0x00000000
        /*0010*/ 	.short	0x0009
        /*0012*/ 	.short	0x0048
        /*0014*/ 	.byte	0x00, 0xf0, 0x21, 0x00


	//----- nvinfo : EIATTR_KPARAM_INFO
	.align		4
.L_178:
        /*0018*/ 	.byte	0x04, 0x17
        /*001a*/ 	.short	(.L_180 - .L_179)
.L_179:
        /*001c*/ 	.word	0x00000000
        /*0020*/ 	.short	0x0008
        /*0022*/ 	.short	0x0040
        /*0024*/ 	.byte	0x00, 0xf0, 0x05, 0x00


	//----- nvinfo : EIATTR_KPARAM_INFO
	.align		4
.L_180:
        /*0028*/ 	.byte	0x04, 0x17
        /*002a*/ 	.short	(.L_182 - .L_181)
.L_181:
        /*002c*/ 	.word	0x00000000
        /*0030*/ 	.short	0x0007
        /*0032*/ 	.short	0x0038
        /*0034*/ 	.byte	0x00, 0xf5, 0x21, 0x00


	//----- nvinfo : EIATTR_KPARAM_INFO
	.align		4
.L_182:
        /*0038*/ 	.byte	0x04, 0x17
        /*003a*/ 	.short	(.L_184 - .L_183)
.L_183:
        /*003c*/ 	.word	0x00000000
        /*0040*/ 	.short	0x0006
        /*0042*/ 	.short	0x0030
        /*0044*/ 	.byte	0x00, 0xf5, 0x21, 0x00


	//----- nvinfo : EIATTR_KPARAM_INFO
	.align		4
.L_184:
        /*0048*/ 	.byte	0x04, 0x17
        /*004a*/ 	.short	(.L_186 - .L_185)
.L_185:
        /*004c*/ 	.word	0x00000000
        /*0050*/ 	.short	0x0005
        /*0052*/ 	.short	0x0028
        /*0054*/ 	.byte	0x00, 0xf0, 0x21, 0x00


	//----- nvinfo : EIATTR_KPARAM_INFO
	.align		4
.L_186:
        /*0058*/ 	.byte	0x04, 0x17
        /*005a*/ 	.short	(.L_188 - .L_187)
.L_187:
        /*005c*/ 	.word	0x00000000
        /*0060*/ 	.short	0x0004
        /*0062*/ 	.short	0x0020
        /*0064*/ 	.byte	0x00, 0xf5, 0x21, 0x00


	//----- nvinfo : EIATTR_KPARAM_INFO
	.align		4
.L_188:
        /*0068*/ 	.byte	0x04, 0x17
        /*006a*/ 	.short	(.L_190 - .L_189)
.L_189:
        /*006c*/ 	.word	0x00000000
        /*0070*/ 	.short	0x0003
        /*0072*/ 	.short	0x0018
        /*0074*/ 	.byte	0x00, 0xf0, 0x21, 0x00


	//----- nvinfo : EIATTR_KPARAM_INFO
	.align		4
.L_190:
        /*0078*/ 	.byte	0x04, 0x17
        /*007a*/ 	.short	(.L_192 - .L_191)
.L_191:
        /*007c*/ 	.word	0x00000000
        /*0080*/ 	.short	0x0002
        /*0082*/ 	.short	0x0010
        /*0084*/ 	.byte	0x00, 0xf5, 0x21, 0x00


	//----- nvinfo : EIATTR_KPARAM_INFO
	.align		4
.L_192:
        /*0088*/ 	.byte	0x04, 0x17
        /*008a*/ 	.short	(.L_194 - .L_193)
.L_193:
        /*008c*/ 	.word	0x00000000
        /*0090*/ 	.short	0x0001
        /*0092*/ 	.short	0x0008
        /*0094*/ 	.byte	0x00, 0xf0, 0x21, 0x00


	//----- nvinfo : EIATTR_KPARAM_INFO
	.align		4
.L_194:
        /*0098*/ 	.byte	0x04, 0x17
        /*009a*/ 	.short	(.L_196 - .L_195)
.L_195:
        /*009c*/ 	.word	0x00000000
        /*00a0*/ 	.short	0x0000
        /*00a2*/ 	.short	0x0000
        /*00a4*/ 	.byte	0x00, 0xf0, 0x05, 0x00


	//----- nvinfo : EIATTR_SPARSE_MMA_MASK
	.align		4
.L_196:
        /*00a8*/ 	.byte	0x03, 0x50
        /*00aa*/ 	.short	0x0000


	//----- nvinfo : EIATTR_MAXREG_COUNT
	.align		4
        /*00ac*/ 	.byte	0x03, 0x1b
        /*00ae*/ 	.short	0x00ff


	//----- nvinfo : EIATTR_NUM_BARRIERS
	.align		4
        /*00b0*/ 	.byte	0x02, 0x4c
        /*00b2*/ 	.byte	0x01
	.zero		1


	//----- nvinfo : EIATTR_MERCURY_ISA_VERSION
	.align		4
        /*00b4*/ 	.byte	0x03, 0x5f
        /*00b6*/ 	.short	0x0101


	//----- nvinfo : EIATTR_COOP_GROUP_MASK_REGIDS
	.align		4
        /*00b8*/ 	.byte	0x04, 0x29
        /*00ba*/ 	.short	(.L_198 - .L_197)


	//   ....[0]....
.L_197:
        /*00bc*/ 	.word	0xffffffff


	//   ....[1]....
        /*00c0*/ 	.word	0xffffffff


	//   ....[2]....
        /*00c4*/ 	.word	0xffffffff


	//   ....[3]....
        /*00c8*/ 	.word	0xffffffff


	//   ....[4]....
        /*00cc*/ 	.word	0xffffffff


	//   ....[5]....
        /*00d0*/ 	.word	0xffffffff


	//----- nvinfo : EIATTR_COOP_GROUP_INSTR_OFFSETS
	.align		4
.L_198:
        /*00d4*/ 	.byte	0x04, 0x28
        /*00d6*/ 	.short	(.L_200 - .L_199)


	//   ....[0]....
.L_199:
        /*00d8*/ 	.word	0x000002c0


	//   ....[1]....
        /*00dc*/ 	.word	0x000055b0


	//   ....[2]....
        /*00e0*/ 	.word	0x00005790


	//   ....[3]....
        /*00e4*/ 	.word	0x00005ba0


	//   ....[4]....
        /*00e8*/ 	.word	0x0000ade0


	//   ....[5]....
        /*00ec*/ 	.word	0x0000b0a0


	//----- nvinfo : EIATTR_VRC_CTA_INIT_COUNT
	.align		4
.L_200:
        /*00f0*/ 	.byte	0x02, 0x4a
	.zero		1
	.zero		1


	//----- nvinfo : EIATTR_EXIT_INSTR_OFFSETS
	.align		4
        /*00f4*/ 	.byte	0x04, 0x1c
        /*00f6*/ 	.short	(.L_202 - .L_201)


	//   ....[0]....
.L_201:
        /*00f8*/ 	.word	0x00005710


	//   ....[1]....
        /*00fc*/ 	.word	0x000058c0


	//   ....[2]....
        /*0100*/ 	.word	0x0000af20


	//   ....[3]....
        /*0104*/ 	.word	0x0000afd0


	//   ....[4]....
        /*0108*/ 	.word	0x0000b170


	//   ....[5]....
        /*010c*/ 	.word	0x0000b220


	//----- nvinfo : EIATTR_MAX_THREADS
	.align		4
.L_202:
        /*0110*/ 	.byte	0x04, 0x05
        /*0112*/ 	.short	(.L_204 - .L_203)
.L_203:
        /*0114*/ 	.word	0x00000100
        /*0118*/ 	.word	0x00000001
        /*011c*/ 	.word	0x00000001


	//----- nvinfo : EIATTR_CRS_STACK_SIZE
	.align		4
.L_204:
        /*0120*/ 	.byte	0x04, 0x1e
        /*0122*/ 	.short	(.L_206 - .L_205)
.L_205:
        /*0124*/ 	.word	0x00000000


	//----- nvinfo : EIATTR_CBANK_PARAM_SIZE
	.align		4
.L_206:
        /*0128*/ 	.byte	0x03, 0x19
        /*012a*/ 	.short	0x0050


	//----- nvinfo : EIATTR_PARAM_CBANK
	.align		4
        /*012c*/ 	.byte	0x04, 0x0a
        /*012e*/ 	.short	(.L_208 - .L_207)
	.align		4
.L_207:
        /*0130*/ 	.word	index@(.nv.constant0._ZN3cub18CUB_300001_SM_10006detail10merge_sort30DeviceMergeSortBlockSortKernelINS2_10policy_hubIN6thrust24THRUST_300001_SM_1000_NS6detail15normal_iteratorINS6_10device_ptrI8ColoringEEEEE9Policy600ESC_PNS0_8NullTypeESC_SG_mN4cuda3std3__44lessISA_EESA_SF_EEvbT0_T1_T2_T3_T4_PT6_PT7_T5_NS1_7vsmem_tE)
        /*0134*/ 	.short	0x0380
        /*0136*/ 	.short	0x0050


	//----- nvinfo : EIATTR_SW_WAR
	.align		4
.L_208:
        /*0138*/ 	.byte	0x04, 0x36
        /*013a*/ 	.short	(.L_210 - .L_209)
.L_209:
        /*013c*/ 	.word	0x00000008
.L_210:


//--------------------- .nv.info._ZN3cub18CUB_300001_SM_10006detail10merge_sort26DeviceMergeSortMergeKernelINS2_10policy_hubIN6thrust24THRUST_300001_SM_1000_NS6detail15normal_iteratorINS6_10device_ptrI8ColoringEEEEE9Policy600ESC_PNS0_8NullTypeESC_SG_jN4cuda3std3__44lessISA_EESA_SF_EEvbT2_T3_T4_PT6_PT7_T5_PSO_SO_NS1_7vsmem_tE --------------------------
	.section	.nv.info._ZN3cub18CUB_300001_SM_10006detail10merge_sort26DeviceMergeSortMergeKernelINS2_10policy_hubIN6thrust24THRUST_300001_SM_1000_NS6detail15normal_iteratorINS6_10device_ptrI8ColoringEEEEE9Policy600ESC_PNS0_8NullTypeESC_SG_jN4cuda3std3__44lessISA_EESA_SF_EEvbT2_T3_T4_PT6_PT7_T5_PSO_SO_NS1_7vsmem_tE,"",@"SHT_CUDA_INFO"
	.sectionflags	@""
	.align	4


	//----- nvinfo : EIATTR_CUDA_API_VERSION
	.align		4
        /*0000*/ 	.byte	0x04, 0x37
        /*0002*/ 	.short	(.L_212 - .L_211)
.L_211:
        /*0004*/ 	.word	0x00000082


	//----- nvinfo : EIATTR_KPARAM_INFO
	.align		4
.L_212:
        /*0008*/ 	.byte	0x04, 0x17
        /*000a*/ 	.short	(.L_214 - .L_213)
.L_213:
        /*000c*/ 	.word	0x00000000
        /*0010*/ 	.short	0x0009
        /*0012*/ 	.short	0x0048
        /*0014*/ 	.byte	0x00, 0xf0, 0x21, 0x00


	//----- nvinfo : EIATTR_KPARAM_INFO
	.align		4
.L_214:
        /*0018*/ 	.byte	0x04, 0x17
        /*001a*/ 	.short	(.L_216 - .L_215)
.L_215:
        /*001c*/ 	.word	0x00000000
        /*0020*/ 	.short	0x0008
        /*0022*/ 	.short	0x0040
        /*0024*/ 	.byte	0x00, 0xf0, 0x11, 0x00


	//----- nvinfo : EIATTR_KPARAM_INFO
	.align		4
.L_216:
        /*0028*/ 	.byte	0x04, 0x17
        /*002a*/ 	.short	(.L_218 - .L_217)
.L_217:
        /*002c*/ 	.word	0x00000000
        /*0030*/ 	.short	0x0007
        /*0032*/ 	.short	0x0038
        /*0034*/ 	.byte	0x00, 0xf5, 0x21, 0x00


	//----- nvinfo : EIATTR_KPARAM_INFO
	.align		4
.L_218:
        /*0038*/ 	.byte	0x04, 0x17
        /*003a*/ 	.short	(.L_220 - .L_219)
.L_219:
        /*003c*/ 	.word	0x00000000
        /*0040*/ 	.short	0x0006
        /*0042*/ 	.short	0x0030
        /*0044*/ 	.byte	0x00, 0xf0, 0x05, 0x00


	//----- nvinfo : EIATTR_KPARAM_INFO
	.align		4
.L_220:
        /*0048*/ 	.byte	0x04, 0x17
        /*004a*/ 	.short	(.L_222 - .L_221)
.L_221:
        /*004c*/ 	.word	0x00000000
        /*0050*/ 	.short	0x0005
        /*0052*/ 	.short	0x0028
        /*0054*/ 	.byte	0x00, 0xf5, 0x21, 0x00


	//----- nvinfo : EIATTR_KPARAM_INFO
	.align		4
.L_222:
        /*0058*/ 	.byte	0x04, 0x17
        /*005a*/ 	.short	(.L_224 - .L_223)
.L_223:
        /*005c*/ 	.word	0x00000000
        /*0060*/ 	.short	0x0004
        /*0062*/ 	.short	0x0020
        /*0064*/ 	.byte	0x00, 0xf5, 0x21, 0x00


	//----- nvinfo : EIATTR_KPARAM_INFO
	.align		4
.L_224:
        /*0068*/ 	.byte	0x04, 0x17
        /*006a*/ 	.short	(.L_226 - .L_225)
.L_225:
        /*006c*/ 	.word	0x00000000
        /*0070*/ 	.short	0x0003
        /*0072*/ 	.short	0x0018
        /*0074*/ 	.byte	0x00, 0xf0, 0x11, 0x00


	//----- nvinfo : EIATTR_KPARAM_INFO
	.align		4
.L_226:
        /*0078*/ 	.byte	0x04, 0x17
        /*007a*/ 	.short	(.L_228 - .L_227)
.L_227:
        /*007c*/ 	.word	0x00000000
        /*0080*/ 	.short	0x0002
        /*0082*/ 	.short	0x0010
        /*0084*/ 	.byte	0x00, 0xf5, 0x21, 0x00


	//----- nvinfo : EIATTR_KPARAM_INFO
	.align		4
.L_228:
        /*0088*/ 	.byte	0x04, 0x17
        /*008a*/ 	.short	(.L_230 - .L_229)
.L_229:
        /*008c*/ 	.word	0x00000000
        /*0090*/ 	.short	0x0001
        /*0092*/ 	.short	0x0008
        /*0094*/ 	.byte	0x00, 0xf0, 0x21, 0x00


	//----- nvinfo : EIATTR_KPARAM_INFO
	.align		4
.L_230:
        /*0098*/ 	.byte	0x04, 0x17
        /*009a*/ 	.short	(.L_232 - .L_231)
.L_231:
        /*009c*/ 	.word	0x00000000
        /*00a0*/ 	.short	0x0000
        /*00a2*/ 	.short	0x0000
        /*00a4*/ 	.byte	0x00, 0xf0, 0x05, 0x00


	//----- nvinfo : EIATTR_SPARSE_MMA_MASK
	.align		4
.L_232:
        /*00a8*/ 	.byte	0x03, 0x50
        /*00aa*/ 	.short	0x0000


	//----- nvinfo : EIATTR_MAXREG_COUNT
	.align		4
        /*00ac*/ 	.byte	0x03, 0x1b
        /*00ae*/ 	.short	0x00ff


	//----- nvinfo : EIATTR_NUM_BARRIERS
	.align		4
        /*00b0*/ 	.byte	0x02, 0x4c
        /*00b2*/ 	.byte	0x01
	.zero		1


	//----- nvinfo : EIATTR_MERCURY_ISA_VERSION
	.align		4
        /*00b4*/ 	.byte	0x03, 0x5f
        /*00b6*/ 	.short	0x0101


	//----- nvinfo : EIATTR_COOP_GROUP_MASK_REGIDS
	.align		4
        /*00b8*/ 	.byte	0x04, 0x29
        /*00ba*/ 	.short	(.L_234 - .L_233)


	//   ....[0]....
.L_233:
        /*00bc*/ 	.word	0xffffffff


	//   ....[1]....
        /*00c0*/ 	.word	0xffffffff


	//   ....[2]....
        /*00c4*/ 	.word	0xffffffff


	//   ....[3]....
        /*00c8*/ 	.word	0xffffffff


	//----- nvinfo : EIATTR_COOP_GROUP_INSTR_OFFSETS
	.align		4
.L_234:
        /*00cc*/ 	.byte	0x04, 0x28
        /*00ce*/ 	.short	(.L_236 - .L_235)


	//   ....[0]....
.L_235:
        /*00d0*/ 	.word	0x00001210


	//   ....[1]....
        /*00d4*/ 	.word	0x00001450


	//   ....[2]....
        /*00d8*/ 	.word	0x00002750


	//   ....[3]....
        /*00dc*/ 	.word	0x00002a00


	//----- nvinfo : EIATTR_VRC_CTA_INIT_COUNT
	.align		4
.L_236:
        /*00e0*/ 	.byte	0x02, 0x4a
	.zero		1
	.zero		1


	//----- nvinfo : EIATTR_EXIT_INSTR_OFFSETS
	.align		4
        /*00e4*/ 	.byte	0x04, 0x1c
        /*00e6*/ 	.short	(.L_238 - .L_237)


	//   ....[0]....
.L_237:
        /*00e8*/ 	.word	0x00001340


	//   ....[1]....
        /*00ec*/ 	.word	0x00001580


	//   ....[2]....
        /*00f0*/ 	.word	0x00002840


	//   ....[3]....
        /*00f4*/ 	.word	0x000028f0


	//   ....[4]....
        /*00f8*/ 	.word	0x00002af0


	//   ....[5]....
        /*00fc*/ 	.word	0x00002ba0


	//----- nvinfo : EIATTR_MAX_THREADS
	.align		4
.L_238:
        /*0100*/ 	.byte	0x04, 0x05
        /*0102*/ 	.short	(.L_240 - .L_239)
.L_239:
        /*0104*/ 	.word	0x00000100
        /*0108*/ 	.word	0x00000001
        /*010c*/ 	.word	0x00000001


	//----- nvinfo : EIATTR_CRS_STACK_SIZE
	.align		4
.L_240:
        /*0110*/ 	.byte	0x04, 0x1e
        /*0112*/ 	.short	(.L_242 - .L_241)
.L_241:
        /*0114*/ 	.word	0x00000000


	//----- nvinfo : EIATTR_CBANK_PARAM_SIZE
	.align		4
.L_242:
        /*0118*/ 	.byte	0x03, 0x19
        /*011a*/ 	.short	0x0050


	//----- nvinfo : EIATTR_PARAM_CBANK
	.align		4
        /*011c*/ 	.byte	0x04, 0x0a
        /*011e*/ 	.short	(.L_244 - .L_243)
	.align		4
.L_243:
        /*0120*/ 	.word	index@(.nv.constant0._ZN3cub18CUB_300001_SM_10006detail10merge_sort26DeviceMergeSortMergeKernelINS2_10policy_hubIN6thrust24THRUST_300001_SM_1000_NS6detail15normal_iteratorINS6_10device_ptrI8ColoringEEEEE9Policy600ESC_PNS0_8NullTypeESC_SG_jN4cuda3std3__44lessISA_EESA_SF_EEvbT2_T3_T4_PT6_PT7_T5_PSO_SO_NS1_7vsmem_tE)
        /*0124*/ 	.short	0x0380
        /*0126*/ 	.short	0x0050


	//----- nvinfo : EIATTR_SW_WAR
	.align		4
.L_244:
        /*0128*/ 	.byte	0x04, 0x36
        /*012a*/ 	.short	(.L_246 - .L_245)
.L_245:
        /*012c*/ 	.word	0x00000008
.L_246:


//--------------------- .nv.info._ZN3cub18CUB_300001_SM_10006detail10merge_sort30DeviceMergeSortPartitionKernelIN6thrust24THRUST_300001_SM_1000_NS6detail15normal_iteratorINS5_10device_ptrI8ColoringEEEEjN4cuda3std3__44lessIS9_EES9_EEvbT_PT2_T0_SK_PSK_T1_SK_i --------------------------
	.section	.nv.info._ZN3cub18CUB_300001_SM_10006detail10merge_sort30DeviceMergeSortPartitionKernelIN6thrust24THRUST_300001_SM_1000_NS6detail15normal_iteratorINS5_10device_ptrI8ColoringEEEEjN4cuda3std3__44lessIS9_EES9_EEvbT_PT2_T0_SK_PSK_T1_SK_i,"",@"SHT_CUDA_INFO"
	.sectionflags	@""
	.align	4


	//----- nvinfo : EIATTR_CUDA_API_VERSION
	.align		4
        /*0000*/ 	.byte	0x04, 0x37
        /*0002*/ 	.short	(.L_248 - .L_247)
.L_247:
        /*0004*/ 	.word	0x00000082


	//----- nvinfo : EIATTR_KPARAM_INFO
	.align		4
.L_248:
        /*0008*/ 	.byte	0x04, 0x17
        /*000a*/ 	.short	(.L_250 - .L_249)
.L_249:
        /*000c*/ 	.word	0x00000000
        /*0010*/ 	.short	0x0008
        /*0012*/ 	.short	0x0030
        /*0014*/ 	.byte	0x00, 0xf0, 0x11, 0x00


	//----- nvinfo : EIATTR_KPARAM_INFO
	.align		4
.L_250:
        /*0018*/ 	.byte	0x04, 0x17
        /*001a*/ 	.short	(.L_252 - .L_251)
.L_251:
        /*001c*/ 	.word	0x00000000
        /*0020*/ 	.short	0x0007
        /*0022*/ 	.short	0x002c
        /*0024*/ 	.byte	0x00, 0xf0, 0x11, 0x00


	//----- nvinfo : EIATTR_KPARAM_INFO
	.align		4
.L_252:
        /*0028*/ 	.byte	0x04, 0x17
        /*002a*/ 	.short	(.L_254 - .L_253)
.L_253:
        /*002c*/ 	.word	0x00000000
        /*0030*/ 	.short	0x0006
        /*0032*/ 	.short	0x0028
        /*0034*/ 	.byte	0x00, 0xf0, 0x05, 0x00


	//----- nvinfo : EIATTR_KPARAM_INFO
	.align		4
.L_254:
        /*0038*/ 	.byte	0x04, 0x17
        /*003a*/ 	.short	(.L_256 - .L_255)
.L_255:
        /*003c*/ 	.word	0x00000000
        /*0040*/ 	.short	0x0005
        /*0042*/ 	.short	0x0020
        /*0044*/ 	.byte	0x00, 0xf5, 0x21, 0x00


	//----- nvinfo : EIATTR_KPARAM_INFO
	.align		4
.L_256:
        /*0048*/ 	.byte	0x04, 0x17
        /*004a*/ 	.short	(.L_258 - .L_257)
.L_257:
        /*004c*/ 	.word	0x00000000
        /*0050*/ 	.short	0x0004
        /*0052*/ 	.short	0x001c
        /*0054*/ 	.byte	0x00, 0xf0, 0x11, 0x00


	//----- nvinfo : EIATTR_KPARAM_INFO
	.align		4
.L_258:
        /*0058*/ 	.byte	0x04, 0x17
        /*005a*/ 	.short	(.L_260 - .L_259)
.L_259:
        /*005c*/ 	.word	0x00000000
        /*0060*/ 	.short	0x0003
        /*0062*/ 	.short	0x0018
        /*0064*/ 	.byte	0x00, 0xf0, 0x11, 0x00


	//----- nvinfo : EIATTR_KPARAM_INFO
	.align		4
.L_260:
        /*0068*/ 	.byte	0x04, 0x17
        /*006a*/ 	.short	(.L_262 - .L_261)
.L_261:
        /*006c*/ 	.word	0x00000000
        /*0070*/ 	.short	0x0002
        /*0072*/ 	.short	0x0010
        /*0074*/ 	.byte	0x00, 0xf5, 0x21, 0x00


	//----- nvinfo : EIATTR_KPARAM_INFO
	.align		4
.L_262:
        /*0078*/ 	.byte	0x04, 0x17
        /*007a*/ 	.short	(.L_264 - .L_263)
.L_263:
        /*007c*/ 	.word	0x00000000
        /*0080*/ 	.short	0x0001
        /*0082*/ 	.short	0x0008
        /*0084*/ 	.byte	0x00, 0xf0, 0x21, 0x00


	//----- nvinfo : EIATTR_KPARAM_INFO
	.align		4
.L_264:
        /*0088*/ 	.byte	0x04, 0x17
        /*008a*/ 	.short	(.L_266 - .L_265)
.L_265:
        /*008c*/ 	.word	0x00000000
        /*0090*/ 	.short	0x0000
        /*0092*/ 	.short	0x0000
        /*0094*/ 	.byte	0x00, 0xf0, 0x05, 0x00


	//----- nvinfo : EIATTR_SPARSE_MMA_MASK
	.align		4
.L_266:
        /*0098*/ 	.byte	0x03, 0x50
        /*009a*/ 	.short	0x0000


	//----- nvinfo : EIATTR_MAXREG_COUNT
	.align		4
        /*009c*/ 	.byte	0x03, 0x1b
        /*009e*/ 	.short	0x00ff


	//----- nvinfo : EIATTR_MERCURY_ISA_VERSION
	.align		4
        /*00a0*/ 	.byte	0x03, 0x5f
        /*00a2*/ 	.short	0x0101


	//----- nvinfo : EIATTR_VRC_CTA_INIT_COUNT
	.align		4
        /*00a4*/ 	.byte	0x02, 0x4a
	.zero		1
	.zero		1


	//----- nvinfo : EIATTR_EXIT_INSTR_OFFSETS
	.align		4
        /*00a8*/ 	.byte	0x04, 0x1c
        /*00aa*/ 	.short	(.L_268 - .L_267)


	//   ....[0]....
.L_267:
        /*00ac*/ 	.word	0x00000080


	//   ....[1]....
        /*00b0*/ 	.word	0x000001f0


	//   ....[2]....
        /*00b4*/ 	.word	0x00000bc0


	//----- nvinfo : EIATTR_CRS_STACK_SIZE
	.align		4
.L_268:
        /*00b8*/ 	.byte	0x04, 0x1e
        /*00ba*/ 	.short	(.L_270 - .L_269)
.L_269:
        /*00bc*/ 	.word	0x00000000


	//----- nvinfo : EIATTR_CBANK_PARAM_SIZE
	.align		4
.L_270:
        /*00c0*/ 	.byte	0x03, 0x19
        /*00c2*/ 	.short	0x0034


	//----- nvinfo : EIATTR_PARAM_CBANK
	.align		4
        /*00c4*/ 	.byte	0x04, 0x0a
        /*00c6*/ 	.short	(.L_272 - .L_271)
	.align		4
.L_271:
        /*00c8*/ 	.word	index@(.nv.constant0._ZN3cub18CUB_300001_SM_10006detail10merge_sort30DeviceMergeSortPartitionKernelIN6thrust24THRUST_300001_SM_1000_NS6detail15normal_iteratorINS5_10device_ptrI8ColoringEEEEjN4cuda3std3__44lessIS9_EES9_EEvbT_PT2_T0_SK_PSK_T1_SK_i)
        /*00cc*/ 	.short	0x0380
        /*00ce*/ 	.short	0x0034


	//----- nvinfo : EIATTR_SW_WAR
	.align		4
.L_272:
        /*00d0*/ 	.byte	0x04, 0x36
        /*00d2*/ 	.short	(.L_274 - .L_273)
.L_273:
        /*00d4*/ 	.word	0x00000008
.L_274:


//--------------------- .nv.info._ZN3cub18CUB_300001_SM_10006detail10merge_sort30DeviceMergeSortBlockSortKernelINS2_10policy_hubIN6thrust24THRUST_300001_SM_1000_NS6detail15normal_iteratorINS6_10device_ptrI8ColoringEEEEE9Policy600ESC_PNS0_8NullTypeESC_SG_jN4cuda3std3__44lessISA_EESA_SF_EEvbT0_T1_T2_T3_T4_PT6_PT7_T5_NS1_7vsmem_tE --------------------------
	.section	.nv.info._ZN3cub18CUB_300001_SM_10006detail10merge_sort30DeviceMergeSortBlockSortKernelINS2_10policy_hubIN6thrust24THRUST_300001_SM_1000_NS6detail15normal_iteratorINS6_10device_ptrI8ColoringEEEEE9Policy600ESC_PNS0_8NullTypeESC_SG_jN4cuda3std3__44lessISA_EESA_SF_EEvbT0_T1_T2_T3_T4_PT6_PT7_T5_NS1_7vsmem_tE,"",@"SHT_CUDA_INFO"
	.sectionflags	@""
	.align	4


	//----- nvinfo : EIATTR_CUDA_API_VERSION
	.align		4
        /*0000*/ 	.byte	0x04, 0x37
        /*0002*/ 	.short	(.L_276 - .L_275)
.L_275:
        /*0004*/ 	.word	0x00000082


	//----- nvinfo : EIATTR_KPARAM_INFO
	.align		4
.L_276:
        /*0008*/ 	.byte	0x04, 0x17
        /*000a*/ 	.short	(.L_278 - .L_277)
.L_277:
        /*000c*/ 	.word	0x00000000
        /*0010*/ 	.short	0x0009
        /*0012*/ 	.short	0x0048
        /*0014*/ 	.byte	0x00, 0xf0, 0x21, 0x00


	//----- nvinfo : EIATTR_KPARAM_INFO
	.align		4
.L_278:
        /*0018*/ 	.byte	0x04, 0x17
        /*001a*/ 	.short	(.L_280 - .L_279)
.L_279:
        /*001c*/ 	.word	0x00000000
        /*0020*/ 	.short	0x0008
        /*0022*/ 	.short	0x0040
        /*0024*/ 	.byte	0x00, 0xf0, 0x05, 0x00


	//----- nvinfo : EIATTR_KPARAM_INFO
	.align		4
.L_280:
        /*0028*/ 	.byte	0x04, 0x17
        /*002a*/ 	.short	(.L_282 - .L_281)
.L_281:
        /*002c*/ 	.word	0x00000000
        /*0030*/ 	.short	0x0007
        /*0032*/ 	.short	0x0038
        /*0034*/ 	.byte	0x00, 0xf5, 0x21, 0x00


	//----- nvinfo : EIATTR_KPARAM_INFO
	.align		4
.L_282:
        /*0038*/ 	.byte	0x04, 0x17
        /*003a*/ 	.short	(.L_284 - .L_283)
.L_283:
        /*003c*/ 	.word	0x00000000
        /*0040*/ 	.short	0x0006
        /*0042*/ 	.short	0x0030
        /*0044*/ 	.byte	0x00, 0xf5, 0x21, 0x00


	//----- nvinfo : EIATTR_KPARAM_INFO
	.align		4
.L_284:
        /*0048*/ 	.byte	0x04, 0x17
        /*004a*/ 	.short	(.L_286 - .L_285)
.L_285:
        /*004c*/ 	.word	0x00000000
        /*0050*/ 	.short	0x0005
        /*0052*/ 	.short	0x0028
        /*0054*/ 	.byte	0x00, 0xf0, 0x11, 0x00


	//----- nvinfo : EIATTR_KPARAM_INFO
	.align		4
.L_286:
        /*0058*/ 	.byte	0x04, 0x17
        /*005a*/ 	.short	(.L_288 - .L_287)
.L_287:
        /*005c*/ 	.word	0x00000000
        /*0060*/ 	.short	0x0004
        /*0062*/ 	.short	0x0020
        /*0064*/ 	.byte	0x00, 0xf5, 0x21, 0x00


	//----- nvinfo : EIATTR_KPARAM_INFO
	.align		4
.L_288:
        /*0068*/ 	.byte	0x04, 0x17
        /*006a*/ 	.short	(.L_290 - .L_289)
.L_289:
        /*006c*/ 	.word	0x00000000
        /*0070*/ 	.short	0x0003
        /*0072*/ 	.short	0x0018
        /*0074*/ 	.byte	0x00, 0xf0, 0x21, 0x00


	//----- nvinfo : EIATTR_KPARAM_INFO
	.align		4
.L_290:
        /*0078*/ 	.byte	0x04, 0x17
        /*007a*/ 	.short	(.L_292 - .L_291)
.L_291:
        /*007c*/ 	.word	0x00000000
        /*0080*/ 	.short	0x0002
        /*0082*/ 	.short	0x0010
        /*0084*/ 	.byte	0x00, 0xf5, 0x21, 0x00


	//----- nvinfo : EIATTR_KPARAM_INFO
	.align		4
.L_292:
        /*0088*/ 	.byte	0x04, 0x17
        /*008a*/ 	.short	(.L_294 - .L_293)
.L_293:
        /*008c*/ 	.word	0x00000000
        /*0090*/ 	.short	0x0001
        /*0092*/ 	.short	0x0008
        /*0094*/ 	.byte	0x00, 0xf0, 0x21, 0x00


	//----- nvinfo : EIATTR_KPARAM_INFO
	.align		4
.L_294:
        /*0098*/ 	.byte	0x04, 0x17
        /*009a*/ 	.short	(.L_296 - .L_295)
.L_295:
        /*009c*/ 	.word	0x00000000
        /*00a0*/ 	.short	0x0000
        /*00a2*/ 	.short	0x0000
        /*00a4*/ 	.byte	0x00, 0xf0, 0x05, 0x00


	//----- nvinfo : EIATTR_SPARSE_MMA_MASK
	.align		4
.L_296:
        /*00a8*/ 	.byte	0x03, 0x50
        /*00aa*/ 	.short	0x0000


	//----- nvinfo : EIATTR_MAXREG_COUNT
	.align		4
        /*00ac*/ 	.byte	0x03, 0x1b
        /*00ae*/ 	.short	0x00ff


	//----- nvinfo : EIATTR_NUM_BARRIERS
	.align		4
        /*00b0*/ 	.byte	0x02, 0x4c
        /*00b2*/ 	.byte	0x01
	.zero		1


	//----- nvinfo : EIATTR_ANNOTATIONS
	.align		4
        /*00b4*/ 	.byte	0x04, 0x55
        /*00b6*/ 	.short	(.L_298 - .L_297)


	//   ....[0]....
.L_297:
        /*00b8*/ 	.word	0x00000001
        /*00bc*/ 	.byte	0x60, 0x01, 0x00, 0x00, 0x01, 0x00, 0x00, 0x00, 0x80, 0x59, 0x00, 0x00


	//----- nvinfo : EIATTR_MERCURY_ISA_VERSION
	.align		4
.L_298:
        /*00c8*/ 	.byte	0x03, 0x5f
        /*00ca*/ 	.short	0x0101


	//----- nvinfo : EIATTR_COOP_GROUP_MASK_REGIDS
	.align		4
        /*00cc*/ 	.byte	0x04, 0x29
        /*00ce*/ 	.short	(.L_300 - .L_299)


	//   ....[0]....
.L_299:
        /*00d0*/ 	.word	0xffffffff


	//   ....[1]....
        /*00d4*/ 	.word	0xffffffff


	//   ....[2]....
        /*00d8*/ 	.word	0xffffffff


	//   ....[3]....
        /*00dc*/ 	.word	0xffffffff


	//   ....[4]....
        /*00e0*/ 	.word	0xffffffff


	//   ....[5]....
        /*00e4*/ 	.word	0xffffffff


	//----- nvinfo : EIATTR_COOP_GROUP_INSTR_OFFSETS
	.align		4
.L_300:
        /*00e8*/ 	.byte	0x04, 0x28
        /*00ea*/ 	.short	(.L_302 - .L_301)


	//   ....[0]....
.L_301:
        /*00ec*/ 	.word	0x000002a0


	//   ....[1]....
        /*00f0*/ 	.word	0x00005800


	//   ....[2]....
        /*00f4*/ 	.word	0x000059f0


	//   ....[3]....
        /*00f8*/ 	.word	0x00005e30


	//   ....[4]....
        /*00fc*/ 	.word	0x0000b3c0


	//   ....[5]....
        /*0100*/ 	.word	0x0000b630


	//----- nvinfo : EIATTR_VRC_CTA_INIT_COUNT
	.align		4
.L_302:
        /*0104*/ 	.byte	0x02, 0x4a
	.zero		1
	.zero		1


	//----- nvinfo : EIATTR_EXIT_INSTR_OFFSETS
	.align		4
        /*0108*/ 	.byte	0x04, 0x1c
        /*010a*/ 	.short	(.L_304 - .L_303)


	//   ....[0]....
.L_303:
        /*010c*/ 	.word	0x00005970


	//   ....[1]....
        /*0110*/ 	.word	0x00005b20


	//   ....[2]....
        /*0114*/ 	.word	0x0000b4f0


	//   ....[3]....
        /*0118*/ 	.word	0x0000b5a0


	//   ....[4]....
        /*011c*/ 	.word	0x0000b750


	//   ....[5]....
        /*0120*/ 	.word	0x0000b800


	//----- nvinfo : EIATTR_MAX_THREADS
	.align		4
.L_304:
        /*0124*/ 	.byte	0x04, 0x05
        /*0126*/ 	.short	(.L_306 - .L_305)
.L_305:
        /*0128*/ 	.word	0x00000100
        /*012c*/ 	.word	0x00000001
        /*0130*/ 	.word	0x00000001


	//----- nvinfo : EIATTR_CRS_STACK_SIZE
	.align		4
.L_306:
        /*0134*/ 	.byte	0x04, 0x1e
        /*0136*/ 	.short	(.L_308 - .L_307)
.L_307:
        /*0138*/ 	.word	0x00000000


	//----- nvinfo : EIATTR_CBANK_PARAM_SIZE
	.align		4
.L_308:
        /*013c*/ 	.byte	0x03, 0x19
        /*013e*/ 	.short	0x0050


	//----- nvinfo : EIATTR_PARAM_CBANK
	.align		4
        /*0140*/ 	.byte	0x04, 0x0a
        /*0142*/ 	.short	(.L_310 - .L_309)
	.align		4
.L_309:
        /*0144*/ 	.word	index@(.nv.constant0._ZN3cub18CUB_300001_SM_10006detail10merge_sort30DeviceMergeSortBlockSortKernelINS2_10policy_hubIN6thrust24THRUST_300001_SM_1000_NS6detail15normal_iteratorINS6_10device_ptrI8ColoringEEEEE9Policy600ESC_PNS0_8NullTypeESC_SG_jN4cuda3std3__44lessISA_EESA_SF_EEvbT0_T1_T2_T3_T4_PT6_PT7_T5_NS1_7vsmem_tE)
        /*0148*/ 	.short	0x0380
        /*014a*/ 	.short	0x0050


	//----- nvinfo : EIATTR_SW_WAR
	.align		4
.L_310:
        /*014c*/ 	.byte	0x04, 0x36
        /*014e*/ 	.short	(.L_312 - .L_311)
.L_311:
        /*0150*/ 	.word	0x00000008
.L_312:


//--------------------- .nv.info._ZN3cub18CUB_300001_SM_10006detail8for_each13static_kernelINS2_12policy_hub_t12policy_500_tEmN6thrust24THRUST_300001_SM_1000_NS8cuda_cub20__uninitialized_fill7functorINS7_10device_ptrI8ColoringEESC_EEEEvT0_T1_ --------------------------
	.section	.nv.info._ZN3cub18CUB_300001_SM_10006detail8for_each13static_kernelINS2_12policy_hub_t12policy_500_tEmN6thrust24THRUST_300001_SM_1000_NS8cuda_cub20__uninitialized_fill7functorINS7_10device_ptrI8ColoringEESC_EEEEvT0_T1_,"",@"SHT_CUDA_INFO"
	.sectionflags	@""
	.align	4


	//----- nvinfo : EIATTR_CUDA_API_VERSION
	.align		4
        /*0000*/ 	.byte	0x04, 0x37
        /*0002*/ 	.short	(.L_314 - .L_313)
.L_313:
        /*0004*/ 	.word	0x00000082


	//----- nvinfo : EIATTR_KPARAM_INFO
	.align		4
.L_314:
        /*0008*/ 	.byte	0x04, 0x17
        /*000a*/ 	.short	(.L_316 - .L_315)
.L_315:
        /*000c*/ 	.word	0x00000000
        /*0010*/ 	.short	0x0001
        /*0012*/ 	.short	0x0008
        /*0014*/ 	.byte	0x00, 0xf0, 0xc1, 0x00


	//----- nvinfo : EIATTR_KPARAM_INFO
	.align		4
.L_316:
        /*0018*/ 	.byte	0x04, 0x17
        /*001a*/ 	.short	(.L_318 - .L_317)
.L_317:
        /*001c*/ 	.word	0x00000000
        /*0020*/ 	.short	0x0000
        /*0022*/ 	.short	0x0000
        /*0024*/ 	.byte	0x00, 0xf0, 0x21, 0x00


	//----- nvinfo : EIATTR_SPARSE_MMA_MASK
	.align		4
.L_318:
        /*0028*/ 	.byte	0x03, 0x50
        /*002a*/ 	.short	0x0000


	//----- nvinfo : EIATTR_MAXREG_COUNT
	.align		4
        /*002c*/ 	.byte	0x03, 0x1b
        /*002e*/ 	.short	0x00ff


	//----- nvinfo : EIATTR_MERCURY_ISA_VERSION
	.align		4
        /*0030*/ 	.byte	0x03, 0x5f
        /*0032*/ 	.short	0x0101


	//----- nvinfo : EIATTR_VRC_CTA_INIT_COUNT
	.align		4
        /*0034*/ 	.byte	0x02, 0x4a
	.zero		1
	.zero		1


	//----- nvinfo : EIATTR_EXIT_INSTR_OFFSETS
	.align		4
        /*0038*/ 	.byte	0x04, 0x1c
        /*003a*/ 	.short	(.L_320 - .L_319)


	//   ....[0]....
.L_319:
        /*003c*/ 	.word	0x000002a0


	//   ....[1]....
        /*0040*/ 	.word	0x000004b0


	//   ....[2]....
        /*0044*/ 	.word	0x000005b0


	//----- nvinfo : EIATTR_MAX_THREADS
	.align		4
.L_320:
        /*0048*/ 	.byte	0x04, 0x05
        /*004a*/ 	.short	(.L_322 - .L_321)
.L_321:
        /*004c*/ 	.word	0x00000100
        /*0050*/ 	.word	0x00000001
        /*0054*/ 	.word	0x00000001


	//----- nvinfo : EIATTR_CRS_STACK_SIZE
	.align		4
.L_322:
        /*0058*/ 	.byte	0x04, 0x1e
        /*005a*/ 	.short	(.L_324 - .L_323)
.L_323:
        /*005c*/ 	.word	0x00000000


	//----- nvinfo : EIATTR_CBANK_PARAM_SIZE
	.align		4
.L_324:
        /*0060*/ 	.byte	0x03, 0x19
        /*0062*/ 	.short	0x0038


	//----- nvinfo : EIATTR_PARAM_CBANK
	.align		4
        /*0064*/ 	.byte	0x04, 0x0a
        /*0066*/ 	.short	(.L_326 - .L_325)
	.align		4
.L_325:
        /*0068*/ 	.word	index@(.nv.constant0._ZN3cub18CUB_300001_SM_10006detail8for_each13static_kernelINS2_12policy_hub_t12policy_500_tEmN6thrust24THRUST_300001_SM_1000_NS8cuda_cub20__uninitialized_fill7functorINS7_10device_ptrI8ColoringEESC_EEEEvT0_T1_)
        /*006c*/ 	.short	0x0380
        /*006e*/ 	.short	0x0038


	//----- nvinfo : EIATTR_SW_WAR
	.align		4
.L_326:
        /*0070*/ 	.byte	0x04, 0x36
        /*0072*/ 	.short	(.L_328 - .L_327)
.L_327:
        /*0074*/ 	.word	0x00000008
.L_328:


//--------------------- .nv.info._ZN3cub18CUB_300001_SM_10006detail11EmptyKernelIvEEvv --------------------------
	.section	.nv.info._ZN3cub18CUB_300001_SM_10006detail11EmptyKernelIvEEvv,"",@"SHT_CUDA_INFO"
	.sectionflags	@""
	.align	4


	//----- nvinfo : EIATTR_CUDA_API_VERSION
	.align		4
        /*0000*/ 	.byte	0x04, 0x37
        /*0002*/ 	.short	(.L_330 - .L_329)
.L_329:
        /*0004*/ 	.word	0x00000082


	//----- nvinfo : EIATTR_SPARSE_MMA_MASK
	.align		4
.L_330:
        /*0008*/ 	.byte	0x03, 0x50
        /*000a*/ 	.short	0x0000


	//----- nvinfo : EIATTR_MAXREG_COUNT
	.align		4
        /*000c*/ 	.byte	0x03, 0x1b
        /*000e*/ 	.short	0x00ff


	//----- nvinfo : EIATTR_MERCURY_ISA_VERSION
	.align		4
        /*0010*/ 	.byte	0x03, 0x5f
        /*0012*/ 	.short	0x0101


	//----- nvinfo : EIATTR_VRC_CTA_INIT_COUNT
	.align		4
        /*0014*/ 	.byte	0x02, 0x4a
	.zero		1
	.zero		1


	//----- nvinfo : EIATTR_EXIT_INSTR_OFFSETS
	.align		4
        /*0018*/ 	.byte	0x04, 0x1c
        /*001a*/ 	.short	(.L_332 - .L_331)


	//   ....[0]....
.L_331:
        /*001c*/ 	.word	0x00000010


	//----- nvinfo : EIATTR_SW_WAR
	.align		4
.L_332:
        /*0020*/ 	.byte	0x04, 0x36
        /*0022*/ 	.short	(.L_334 - .L_333)
.L_333:
        /*0024*/ 	.word	0x00000008
.L_334:


//--------------------- .nv.info._ZN6thrust24THRUST_300001_SM_1000_NS8cuda_cub4core6detail13_kernel_agentINS1_8__unique11UniqueAgentINS0_6detail15normal_iteratorINS0_10device_ptrI8ColoringEEEESC_N4cuda3std3__48equal_toISA_EEiPiEEJSC_SC_SH_SI_iN3cub18CUB_300001_SM_100013ScanTileStateIiLb1EEEmEEEvDpT0_ --------------------------
	.section	.nv.info._ZN6thrust24THRUST_300001_SM_1000_NS8cuda_cub4core6detail13_kernel_agentINS1_8__unique11UniqueAgentINS0_6detail15normal_iteratorINS0_10device_ptrI8ColoringEEEESC_N4cuda3std3__48equal_toISA_EEiPiEEJSC_SC_SH_SI_iN3cub18CUB_300001_SM_100013ScanTileStateIiLb1EEEmEEEvDpT0_,"",@"SHT_CUDA_INFO"
	.sectionflags	@""
	.align	4


	//----- nvinfo : EIATTR_CUDA_API_VERSION
	.align		4
        /*0000*/ 	.byte	0x04, 0x37
        /*0002*/ 	.short	(.L_336 - .L_335)
.L_335:
        /*0004*/ 	.word	0x00000082


	//----- nvinfo : EIATTR_KPARAM_INFO
	.align		4
.L_336:
        /*0008*/ 	.byte	0x04, 0x17
        /*000a*/ 	.short	(.L_338 - .L_337)
.L_337:
        /*000c*/ 	.word	0x00000000
        /*0010*/ 	.short	0x0006
        /*0012*/ 	.short	0x0030
        /*0014*/ 	.byte	0x00, 0xf0, 0x21, 0x00


	//----- nvinfo : EIATTR_KPARAM_INFO
	.align		4
.L_338:
        /*0018*/ 	.byte	0x04, 0x17
        /*001a*/ 	.short	(.L_340 - .L_339)
.L_339:
        /*001c*/ 	.word	0x00000000
        /*0020*/ 	.short	0x0005
        /*0022*/ 	.short	0x0028
        /*0024*/ 	.byte	0x00, 0xf0, 0x21, 0x00


	//----- nvinfo : EIATTR_KPARAM_INFO
	.align		4
.L_340:
        /*0028*/ 	.byte	0x04, 0x17
        /*002a*/ 	.short	(.L_342 - .L_341)
.L_341:
        /*002c*/ 	.word	0x00000000
        /*0030*/ 	.short	0x0004
        /*0032*/ 	.short	0x0020
        /*0034*/ 	.byte	0x00, 0xf0, 0x11, 0x00


	//----- nvinfo : EIATTR_KPARAM_INFO
	.align		4
.L_342:
        /*0038*/ 	.byte	0x04, 0x17
        /*003a*/ 	.short	(.L_344 - .L_343)
.L_343:
        /*003c*/ 	.word	0x00000000
        /*0040*/ 	.short	0x0003
        /*0042*/ 	.short	0x0018
        /*0044*/ 	.byte	0x00, 0xf5, 0x21, 0x00


	//----- nvinfo : EIATTR_KPARAM_INFO
	.align		4
.L_344:
        /*0048*/ 	.byte	0x04, 0x17
        /*004a*/ 	.short	(.L_346 - .L_345)
.L_345:
        /*004c*/ 	.word	0x00000000
        /*0050*/ 	.short	0x0002
        /*0052*/ 	.short	0x0010
        /*0054*/ 	.byte	0x00, 0xf0, 0x05, 0x00


	//----- nvinfo : EIATTR_KPARAM_INFO
	.align		4
.L_346:
        /*0058*/ 	.byte	0x04, 0x17
        /*005a*/ 	.short	(.L_348 - .L_347)
.L_347:
        /*005c*/ 	.word	0x00000000
        /*0060*/ 	.short	0x0001
        /*0062*/ 	.short	0x0008
        /*0064*/ 	.byte	0x00, 0xf0, 0x21, 0x00


	//----- nvinfo : EIATTR_KPARAM_INFO
	.align		4
.L_348:
        /*0068*/ 	.byte	0x04, 0x17
        /*006a*/ 	.short	(.L_350 - .L_349)
.L_349:
        /*006c*/ 	.word	0x00000000
        /*0070*/ 	.short	0x0000
        /*0072*/ 	.short	0x0000
        /*0074*/ 	.byte	0x00, 0xf0, 0x21, 0x00


	//----- nvinfo : EIATTR_SPARSE_MMA_MASK
	.align		4
.L_350:
        /*0078*/ 	.byte	0x03, 0x50
        /*007a*/ 	.short	0x0000


	//----- nvinfo : EIATTR_MAXREG_COUNT
	.align		4
        /*007c*/ 	.byte	0x03, 0x1b
        /*007e*/ 	.short	0x00ff


	//----- nvinfo : EIATTR_NUM_BARRIERS
	.align		4
        /*0080*/ 	.byte	0x02, 0x4c
        /*0082*/ 	.byte	0x01
	.zero		1


	//----- nvinfo : EIATTR_MERCURY_ISA_VERSION
	.align		4
        /*0084*/ 	.byte	0x03, 0x5f
        /*0086*/ 	.short	0x0101


	//----- nvinfo : EIATTR_UNUSED_LOAD_BYTE_OFFSET
	.align		4
        /*0088*/ 	.byte	0x04, 0x44
        /*008a*/ 	.short	(.L_352 - .L_351)


	//   ....[0]....
.L_351:
        /*008c*/ 	.word	0x00004b00
        /*0090*/ 	.word	0x0000fff0


	//----- nvinfo : EIATTR_COOP_GROUP_MASK_REGIDS
	.align		4
.L_352:
        /*0094*/ 	.byte	0x04, 0x29
        /*0096*/ 	.short	(.L_354 - .L_353)


	//   ....[0]....
.L_353:
        /*0098*/ 	.word	0xffffffff


	//   ....[1]....
        /*009c*/ 	.word	0xffffffff


	//   ....[2]....
        /*00a0*/ 	.word	0xffffffff


	//   ....[3]....
        /*00a4*/ 	.word	0xffffffff


	//   ....[4]....
        /*00a8*/ 	.word	0xffffffff


	//   ....[5]....
        /*00ac*/ 	.word	0xffffffff


	//   ....[6]....
        /*00b0*/ 	.word	0xffffffff


	//   ....[7]....
        /*00b4*/ 	.word	0xffffffff


	//   ....[8]....
        /*00b8*/ 	.word	0xffffffff


	//   ....[9]....
        /*00bc*/ 	.word	0xffffffff


	//   ....[10]....
        /*00c0*/ 	.word	0xffffffff


	//   ....[11]....
        /*00c4*/ 	.word	0xffffffff


	//   ....[12]....
        /*00c8*/ 	.word	0xffffffff


	//   ....[13]....
        /*00cc*/ 	.word	0xffffffff


	//   ....[14]....
        /*00d0*/ 	.word	0xffffffff


	//   ....[15]....
        /*00d4*/ 	.word	0xffffffff


	//   ....[16]....
        /*00d8*/ 	.word	0xffffffff


	//   ....[17]....
        /*00dc*/ 	.word	0xffffffff


	//   ....[18]....
        /*00e0*/ 	.word	0xffffffff


	//   ....[19]....
        /*00e4*/ 	.word	0xffffffff


	//   ....[20]....
        /*00e8*/ 	.word	0xffffffff


	//   ....[21]....
        /*00ec*/ 	.word	0xffffffff


	//   ....[22]....
        /*00f0*/ 	.word	0xffffffff


	//   ....[23]....
        /*00f4*/ 	.word	0xffffffff


	//   ....[24]....
        /*00f8*/ 	.word	0xffffffff


	//   ....[25]....
        /*00fc*/ 	.word	0xffffffff


	//   ....[26]....
        /*0100*/ 	.word	0xffffffff


	//   ....[27]....
        /*0104*/ 	.word	0xffffffff


	//   ....[28]....
        /*0108*/ 	.word	0xffffffff


	//   ....[29]....
        /*010c*/ 	.word	0xffffffff


	//   ....[30]....
        /*0110*/ 	.word	0xffffffff


	//   ....[31]....
        /*0114*/ 	.word	0xffffffff


	//   ....[32]....
        /*0118*/ 	.word	0xffffffff


	//   ....[33]....
        /*011c*/ 	.word	0xffffffff


	//   ....[34]....
        /*0120*/ 	.word	0xffffffff


	//   ....[35]....
        /*0124*/ 	.word	0xffffffff


	//   ....[36]....
        /*0128*/ 	.word	0xffffffff


	//   ....[37]....
        /*012c*/ 	.word	0xffffffff


	//   ....[38]....
        /*0130*/ 	.word	0xffffffff


	//   ....[39]....
        /*0134*/ 	.word	0xffffffff


	//   ....[40]....
        /*0138*/ 	.word	0xffffffff


	//   ....[41]....
        /*013c*/ 	.word	0xffffffff


	//   ....[42]....
        /*0140*/ 	.word	0xffffffff


	//   ....[43]....
        /*0144*/ 	.word	0xffffffff


	//   ....[44]....
        /*0148*/ 	.word	0xffffffff


	//   ....[45]....
        /*014c*/ 	.word	0xffffffff


	//   ....[46]....
        /*0150*/ 	.word	0xffffffff


	//   ....[47]....
        /*0154*/ 	.word	0xffffffff


	//   ....[48]....
        /*0158*/ 	.word	0xffffffff


	//   ....[49]....
        /*015c*/ 	.word	0xffffffff


	//   ....[50]....
        /*0160*/ 	.word	0xffffffff


	//   ....[51]....
        /*0164*/ 	.word	0xffffffff


	//   ....[52]....
        /*0168*/ 	.word	0xffffffff


	//   ....[53]....
        /*016c*/ 	.word	0xffffffff


	//   ....[54]....
        /*0170*/ 	.word	0xffffffff


	//   ....[55]....
        /*0174*/ 	.word	0xffffffff


	//   ....[56]....
        /*0178*/ 	.word	0xffffffff


	//   ....[57]....
        /*017c*/ 	.word	0xffffffff


	//   ....[58]....
        /*0180*/ 	.word	0xffffffff


	//   ....[59]....
        /*0184*/ 	.word	0xffffffff


	//   ....[60]....
        /*0188*/ 	.word	0x05000000


	//   ....[61]....
        /*018c*/ 	.word	0x05000000


	//   ....[62]....
        /*0190*/ 	.word	0x05000000


	//   ....[63]....
        /*0194*/ 	.word	0x05000000


	//   ....[64]....
        /*0198*/ 	.word	0x05000000


	//   ....[65]....
        /*019c*/ 	.word	0x05000000


	//   ....[66]....
        /*01a0*/ 	.word	0x05000000


	//   ....[67]....
        /*01a4*/ 	.word	0x05000000


	//   ....[68]....
        /*01a8*/ 	.word	0x05000000


	//   ....[69]....
        /*01ac*/ 	.word	0x05000000


	//   ....[70]....
        /*01b0*/ 	.word	0x05000000


	//   ....[71]....
        /*01b4*/ 	.word	0x05000000


	//   ....[72]....
        /*01b8*/ 	.word	0x05000000


	//   ....[73]....
        /*01bc*/ 	.word	0x05000000


	//   ....[74]....
        /*01c0*/ 	.word	0x05000000


	//   ....[75]....
        /*01c4*/ 	.word	0x05000000


	//   ....[76]....
        /*01c8*/ 	.word	0x05000000


	//   ....[77]....
        /*01cc*/ 	.word	0x05000000


	//   ....[78]....
        /*01d0*/ 	.word	0x05000000


	//   ....[79]....
        /*01d4*/ 	.word	0x05000000


	//   ....[80]....
        /*01d8*/ 	.word	0x05000000


	//   ....[81]....
        /*01dc*/ 	.word	0x05000000


	//   ....[82]....
        /*01e0*/ 	.word	0x05000000


	//   ....[83]....
        /*01e4*/ 	.word	0x05000000


	//   ....[84]....
        /*01e8*/ 	.word	0x05000000


	//   ....[85]....
        /*01ec*/ 	.word	0x05000000


	//   ....[86]....
        /*01f0*/ 	.word	0x05000000


	//   ....[87]....
        /*01f4*/ 	.word	0x05000000


	//   ....[88]....
        /*01f8*/ 	.word	0x05000000


	//   ....[89]....
        /*01fc*/ 	.word	0x05000000


	//   ....[90]....
        /*0200*/ 	.word	0x05000000


	//   ....[91]....
        /*0204*/ 	.word	0x05000000


	//   ....[92]....
        /*0208*/ 	.word	0x05000000


	//   ....[93]....
        /*020c*/ 	.word	0x05000000


	//   ....[94]....
        /*0210*/ 	.word	0x05000000


	//   ....[95]....
        /*0214*/ 	.word	0x05000000


	//----- nvinfo : EIATTR_COOP_GROUP_INSTR_OFFSETS
	.align		4
.L_354:
        /*0218*/ 	.byte	0x04, 0x28
        /*021a*/ 	.short	(.L_356 - .L_355)


	//   ....[0]....
.L_355:
        /*021c*/ 	.word	0x00000290


	//   ....[1]....
        /*0220*/ 	.word	0x00000590


	//   ....[2]....
        /*0224*/ 	.word	0x000005c0


	//   ....[3]....
        /*0228*/ 	.word	0x000005e0


	//   ....[4]....
        /*022c*/ 	.word	0x00000600


	//   ....[5]....
        /*0230*/ 	.word	0x00000630


	//   ....[6]....
        /*0234*/ 	.word	0x00001190


	//   ....[7]....
        /*0238*/ 	.word	0x000014f0


	//   ....[8]....
        /*023c*/ 	.word	0x00001520


	//   ....[9]....
        /*0240*/ 	.word	0x00001540


	//   ....[10]....
        /*0244*/ 	.word	0x00001560


	//   ....[11]....
        /*0248*/ 	.word	0x00001580


	//   ....[12]....
        /*024c*/ 	.word	0x000017d0


	//   ....[13]....
        /*0250*/ 	.word	0x00001890


	//   ....[14]....
        /*0254*/ 	.word	0x000018f0


	//   ....[15]....
        /*0258*/ 	.word	0x00001960


	//   ....[16]....
        /*025c*/ 	.word	0x000019b0


	//   ....[17]....
        /*0260*/ 	.word	0x00001a20


	//   ....[18]....
        /*0264*/ 	.word	0x00001aa0


	//   ....[19]....
        /*0268*/ 	.word	0x00001af0


	//   ....[20]....
        /*026c*/ 	.word	0x00001b00


	//   ....[21]....
        /*0270*/ 	.word	0x00001bd0


	//   ....[22]....
        /*0274*/ 	.word	0x00001cb0


	//   ....[23]....
        /*0278*/ 	.word	0x00001d00


	//   ....[24]....
        /*027c*/ 	.word	0x00001d60


	//   ....[25]....
        /*0280*/ 	.word	0x00001db0


	//   ....[26]....
        /*0284*/ 	.word	0x00001e00


	//   ....[27]....
        /*0288*/ 	.word	0x00001e50


	//   ....[28]....
        /*028c*/ 	.word	0x00001eb0


	//   ....[29]....
        /*0290*/ 	.word	0x00001ed0


	//   ....[30]....
        /*0294*/ 	.word	0x00002c00


	//   ....[31]....
        /*0298*/ 	.word	0x00002f20


	//   ....[32]....
        /*029c*/ 	.word	0x00002f50


	//   ....[33]....
        /*02a0*/ 	.word	0x00002f70


	//   ....[34]....
        /*02a4*/ 	.word	0x00002f90


	//   ....[35]....
        /*02a8*/ 	.word	0x00002fb0


	//   ....[36]....
        /*02ac*/ 	.word	0x00003be0


	//   ....[37]....
        /*02b0*/ 	.word	0x00003f70


	//   ....[38]....
        /*02b4*/ 	.word	0x00003f90


	//   ....[39]....
        /*02b8*/ 	.word	0x00003fb0


	//   ....[40]....
        /*02bc*/ 	.word	0x00003fd0


	//   ....[41]....
        /*02c0*/ 	.word	0x00003ff0


	//   ....[42]....
        /*02c4*/ 	.word	0x00004230


	//   ....[43]....
        /*02c8*/ 	.word	0x000042f0


	//   ....[44]....
        /*02cc*/ 	.word	0x00004350


	//   ....[45]....
        /*02d0*/ 	.word	0x000043e0


	//   ....[46]....
        /*02d4*/ 	.word	0x00004440


	//   ....[47]....
        /*02d8*/ 	.word	0x00004480


	//   ....[48]....
        /*02dc*/ 	.word	0x000044e0


	//   ....[49]....
        /*02e0*/ 	.word	0x00004530


	//   ....[50]....
        /*02e4*/ 	.word	0x00004540


	//   ....[51]....
        /*02e8*/ 	.word	0x00004630


	//   ....[52]....
        /*02ec*/ 	.word	0x00004710


	//   ....[53]....
        /*02f0*/ 	.word	0x00004760


	//   ....[54]....
        /*02f4*/ 	.word	0x000047c0


	//   ....[55]....
        /*02f8*/ 	.word	0x00004820


	//   ....[56]....
        /*02fc*/ 	.word	0x00004860


	//   ....[57]....
        /*0300*/ 	.word	0x000048a0


	//   ....[58]....
        /*0304*/ 	.word	0x00004900


	//   ....[59]....
        /*0308*/ 	.word	0x00004920


	//   ....[60]....
        /*030c*/ 	.word	0x00005430


	//   ....[61]....
        /*0310*/ 	.word	0x000054c0


	//   ....[62]....
        /*0314*/ 	.word	0x00005570


	//   ....[63]....
        /*0318*/ 	.word	0x00005640


	//   ....[64]....
        /*031c*/ 	.word	0x000056d0


	//   ....[65]....
        /*0320*/ 	.word	0x00005770


	//   ....[66]....
        /*0324*/ 	.word	0x00005800


	//   ....[67]....
        /*0328*/ 	.word	0x00005880


	//   ....[68]....
        /*032c*/ 	.word	0x00005920


	//   ....[69]....
        /*0330*/ 	.word	0x000059a0


	//   ....[70]....
        /*0334*/ 	.word	0x00005a30


	//   ....[71]....
        /*0338*/ 	.word	0x00005ac0


	//   ....[72]....
        /*033c*/ 	.word	0x00005b70


	//   ....[73]....
        /*0340*/ 	.word	0x00005c00


	//   ....[74]....
        /*0344*/ 	.word	0x00005c80


	//   ....[75]....
        /*0348*/ 	.word	0x00005d00


	//   ....[76]....
        /*034c*/ 	.word	0x00005d60


	//   ....[77]....
        /*0350*/ 	.word	0x00005e00


	//   ....[78]....
        /*0354*/ 	.word	0x00005e80


	//   ....[79]....
        /*0358*/ 	.word	0x00005f10


	//   ....[80]....
        /*035c*/ 	.word	0x00005fc0


	//   ....[81]....
        /*0360*/ 	.word	0x00006090


	//   ....[82]....
        /*0364*/ 	.word	0x00006120


	//   ....[83]....
        /*0368*/ 	.word	0x000061c0


	//   ....[84]....
        /*036c*/ 	.word	0x00006240


	//   ....[85]....
        /*0370*/ 	.word	0x000062b0


	//   ....[86]....
        /*0374*/ 	.word	0x000062e0


	//   ....[87]....
        /*0378*/ 	.word	0x000063b0


	//   ....[88]....
        /*037c*/ 	.word	0x00006440


	//   ....[89]....
        /*0380*/ 	.word	0x000064d0


	//   ....[90]....
        /*0384*/ 	.word	0x00006590


	//   ....[91]....
        /*0388*/ 	.word	0x00006630


	//   ....[92]....
        /*038c*/ 	.word	0x000066b0


	//   ....[93]....
        /*0390*/ 	.word	0x00006740


	//   ....[94]....
        /*0394*/ 	.word	0x000067b0


	//   ....[95]....
        /*0398*/ 	.word	0x00006840


	//----- nvinfo : EIATTR_VRC_CTA_INIT_COUNT
	.align		4
.L_356:
        /*039c*/ 	.byte	0x02, 0x4a
	.zero		1
	.zero		1


	//----- nvinfo : EIATTR_EXIT_INSTR_OFFSETS
	.align		4
        /*03a0*/ 	.byte	0x04, 0x1c
        /*03a2*/ 	.short	(.L_358 - .L_357)


	//   ....[0]....
.L_357:
        /*03a4*/ 	.word	0x00000f30


	//   ....[1]....
        /*03a8*/ 	.word	0x000028f0


	//   ....[2]....
        /*03ac*/ 	.word	0x000053b0


	//   ....[3]....
        /*03b0*/ 	.word	0x000053e0


	//----- nvinfo : EIATTR_MAX_THREADS
	.align		4
.L_358:
        /*03b4*/ 	.byte	0x04, 0x05
        /*03b6*/ 	.short	(.L_360 - .L_359)
.L_359:
        /*03b8*/ 	.word	0x00000040
        /*03bc*/ 	.word	0x00000001
        /*03c0*/ 	.word	0x00000001


	//----- nvinfo : EIATTR_CRS_STACK_SIZE
	.align		4
.L_360:
        /*03c4*/ 	.byte	0x04, 0x1e
        /*03c6*/ 	.short	(.L_362 - .L_361)
.L_361:
        /*03c8*/ 	.word	0x00000000


	//----- nvinfo : EIATTR_CBANK_PARAM_SIZE
	.align		4
.L_362:
        /*03cc*/ 	.byte	0x03, 0x19
        /*03ce*/ 	.short	0x0038


	//----- nvinfo : EIATTR_PARAM_CBANK
	.align		4
        /*03d0*/ 	.byte	0x04, 0x0a
        /*03d2*/ 	.short	(.L_364 - .L_363)
	.align		4
.L_363:
        /*03d4*/ 	.word	index@(.nv.constant0._ZN6thrust24THRUST_300001_SM_1000_NS8cuda_cub4core6detail13_kernel_agentINS1_8__unique11UniqueAgentINS0_6detail15normal_iteratorINS0_10device_ptrI8ColoringEEEESC_N4cuda3std3__48equal_toISA_EEiPiEEJSC_SC_SH_SI_iN3cub18CUB_300001_SM_100013ScanTileStateIiLb1EEEmEEEvDpT0_)
        /*03d8*/ 	.short	0x0380
        /*03da*/ 	.short	0x0038


	//----- nvinfo : EIATTR_SW_WAR
	.align		4
.L_364:
        /*03dc*/ 	.byte	0x04, 0x36
        /*03de*/ 	.short	(.L_366 - .L_365)
.L_365:
        /*03e0*/ 	.word	0x00000008
.L_366:


//--------------------- .nv.info._ZN6thrust24THRUST_300001_SM_1000_NS8cuda_cub4core6detail13_kernel_agentINS1_8__unique9InitAgentIN3cub18CUB_300001_SM_100013ScanTileStateIiLb1EEEPiiEEJSA_mSB_EEEvDpT0_ --------------------------
	.section	.nv.info._ZN6thrust24THRUST_300001_SM_1000_NS8cuda_cub4core6detail13_kernel_agentINS1_8__unique9InitAgentIN3cub18CUB_300001_SM_100013ScanTileStateIiLb1EEEPiiEEJSA_mSB_EEEvDpT0_,"",@"SHT_CUDA_INFO"
	.sectionflags	@""
	.align	4


	//----- nvinfo : EIATTR_CUDA_API_VERSION
	.align		4
        /*0000*/ 	.byte	0x04, 0x37
        /*0002*/ 	.short	(.L_368 - .L_367)
.L_367:
        /*0004*/ 	.word	0x00000082


	//----- nvinfo : EIATTR_KPARAM_INFO
	.align		4
.L_368:
        /*0008*/ 	.byte	0x04, 0x17
        /*000a*/ 	.short	(.L_370 - .L_369)
.L_369:
        /*000c*/ 	.word	0x00000000
        /*0010*/ 	.short	0x0002
        /*0012*/ 	.short	0x0010
        /*0014*/ 	.byte	0x00, 0xf5, 0x21, 0x00


	//----- nvinfo : EIATTR_KPARAM_INFO
	.align		4
.L_370:
        /*0018*/ 	.byte	0x04, 0x17
        /*001a*/ 	.short	(.L_372 - .L_371)
.L_371:
        /*001c*/ 	.word	0x00000000
        /*0020*/ 	.short	0x0001
        /*0022*/ 	.short	0x0008
        /*0024*/ 	.byte	0x00, 0xf0, 0x21, 0x00


	//----- nvinfo : EIATTR_KPARAM_INFO
	.align		4
.L_372:
        /*0028*/ 	.byte	0x04, 0x17
        /*002a*/ 	.short	(.L_374 - .L_373)
.L_373:
        /*002c*/ 	.word	0x00000000
        /*0030*/ 	.short	0x0000
        /*0032*/ 	.short	0x0000
        /*0034*/ 	.byte	0x00, 0xf0, 0x21, 0x00


	//----- nvinfo : EIATTR_SPARSE_MMA_MASK
	.align		4
.L_374:
        /*0038*/ 	.byte	0x03, 0x50
        /*003a*/ 	.short	0x0000


	//----- nvinfo : EIATTR_MAXREG_COUNT
	.align		4
        /*003c*/ 	.byte	0x03, 0x1b
        /*003e*/ 	.short	0x00ff


	//----- nvinfo : EIATTR_MERCURY_ISA_VERSION
	.align		4
        /*0040*/ 	.byte	0x03, 0x5f
        /*0042*/ 	.short	0x0101


	//----- nvinfo : EIATTR_VRC_CTA_INIT_COUNT
	.align		4
        /*0044*/ 	.byte	0x02, 0x4a
	.zero		1
	.zero		1


	//----- nvinfo : EIATTR_EXIT_INSTR_OFFSETS
	.align		4
        /*0048*/ 	.byte	0x04, 0x1c
        /*004a*/ 	.short	(.L_376 - .L_375)


	//   ....[0]....
.L_375:
        /*004c*/ 	.word	0x00000130


	//   ....[1]....
        /*0050*/ 	.word	0x00000160


	//----- nvinfo : EIATTR_MAX_THREADS
	.align		4
.L_376:
        /*0054*/ 	.byte	0x04, 0x05
        /*0056*/ 	.short	(.L_378 - .L_377)
.L_377:
        /*0058*/ 	.word	0x00000080
        /*005c*/ 	.word	0x00000001
        /*0060*/ 	.word	0x00000001


	//----- nvinfo : EIATTR_CBANK_PARAM_SIZE
	.align		4
.L_378:
        /*0064*/ 	.byte	0x03, 0x19
        /*0066*/ 	.short	0x0018


	//----- nvinfo : EIATTR_PARAM_CBANK
	.align		4
        /*0068*/ 	.byte	0x04, 0x0a
        /*006a*/ 	.short	(.L_380 - .L_379)
	.align		4
.L_379:
        /*006c*/ 	.word	index@(.nv.constant0._ZN6thrust24THRUST_300001_SM_1000_NS8cuda_cub4core6detail13_kernel_agentINS1_8__unique9InitAgentIN3cub18CUB_300001_SM_100013ScanTileStateIiLb1EEEPiiEEJSA_mSB_EEEvDpT0_)
        /*0070*/ 	.short	0x0380
        /*0072*/ 	.short	0x0018


	//----- nvinfo : EIATTR_SW_WAR
	.align		4
.L_380:
        /*0074*/ 	.byte	0x04, 0x36
        /*0076*/ 	.short	(.L_382 - .L_381)
.L_381:
        /*0078*/ 	.word	0x00000008
.L_382:


//--------------------- .nv.info._Z31find_canonical_colorings_kernelPKiS0_P8Coloringiii --------------------------
	.section	.nv.info._Z31find_canonical_colorings_kernelPKiS0_P8Coloringiii,"",@"SHT_CUDA_INFO"
	.sectionflags	@""
	.align	4


	//----- nvinfo : EIATTR_CUDA_API_VERSION
	.align		4
        /*0000*/ 	.byte	0x04, 0x37
        /*0002*/ 	.short	(.L_384 - .L_383)
.L_383:
        /*0004*/ 	.word	0x00000082


	//----- nvinfo : EIATTR_KPARAM_INFO
	.align		4
.L_384:
        /*0008*/ 	.byte	0x04, 0x17
        /*000a*/ 	.short	(.L_386 - .L_385)
.L_385:
        /*000c*/ 	.word	0x00000000
        /*0010*/ 	.short	0x0005
        /*0012*/ 	.short	0x0020
        /*0014*/ 	.byte	0x00, 0xf0, 0x11, 0x00


	//----- nvinfo : EIATTR_KPARAM_INFO
	.align		4
.L_386:
        /*0018*/ 	.byte	0x04, 0x17
        /*001a*/ 	.short	(.L_388 - .L_387)
.L_387:
        /*001c*/ 	.word	0x00000000
        /*0020*/ 	.short	0x0004
        /*0022*/ 	.short	0x001c
        /*0024*/ 	.byte	0x00, 0xf0, 0x11, 0x00


	//----- nvinfo : EIATTR_KPARAM_INFO
	.align		4
.L_388:
        /*0028*/ 	.byte	0x04, 0x17
        /*002a*/ 	.short	(.L_390 - .L_389)
.L_389:
        /*002c*/ 	.word	0x00000000
        /*0030*/ 	.short	0x0003
        /*0032*/ 	.short	0x0018
        /*0034*/ 	.byte	0x00, 0xf0, 0x11, 0x00


	//----- nvinfo : EIATTR_KPARAM_INFO
	.align		4
.L_390:
        /*0038*/ 	.byte	0x04, 0x17
        /*003a*/ 	.short	(.L_392 - .L_391)
.L_391:
        /*003c*/ 	.word	0x00000000
        /*0040*/ 	.short	0x0002
        /*0042*/ 	.short	0x0010
        /*0044*/ 	.byte	0x00, 0xf5, 0x21, 0x00


	//----- nvinfo : EIATTR_KPARAM_INFO
	.align		4
.L_392:
        /*0048*/ 	.byte	0x04, 0x17
        /*004a*/ 	.short	(.L_394 - .L_393)
.L_393:
        /*004c*/ 	.word	0x00000000
        /*0050*/ 	.short	0x0001
        /*0052*/ 	.short	0x0008
        /*0054*/ 	.byte	0x00, 0xf5, 0x21, 0x00


	//----- nvinfo : EIATTR_KPARAM_INFO
	.align		4
.L_394:
        /*0058*/ 	.byte	0x04, 0x17
        /*005a*/ 	.short	(.L_396 - .L_395)
.L_395:
        /*005c*/ 	.word	0x00000000
        /*0060*/ 	.short	0x0000
        /*0062*/ 	.short	0x0000
        /*0064*/ 	.byte	0x00, 0xf5, 0x21, 0x00


	//----- nvinfo : EIATTR_SPARSE_MMA_MASK
	.align		4
.L_396:
        /*0068*/ 	.byte	0x03, 0x50
        /*006a*/ 	.short	0x0000


	//----- nvinfo : EIATTR_MAXREG_COUNT
	.align		4
        /*006c*/ 	.byte	0x03, 0x1b
        /*006e*/ 	.short	0x00ff


	//----- nvinfo : EIATTR_MERCURY_ISA_VERSION
	.align		4
        /*0070*/ 	.byte	0x03, 0x5f
        /*0072*/ 	.short	0x0101


	//----- nvinfo : EIATTR_VRC_CTA_INIT_COUNT
	.align		4
        /*0074*/ 	.byte	0x02, 0x4a
	.zero		1
	.zero		1


	//----- nvinfo : EIATTR_EXIT_INSTR_OFFSETS
	.align		4
        /*0078*/ 	.byte	0x04, 0x1c
        /*007a*/ 	.short	(.L_398 - .L_397)


	//   ....[0]....
.L_397:
        /*007c*/ 	.word	0x00000080


	//   ....[1]....
        /*0080*/ 	.word	0x00001740


	//----- nvinfo : EIATTR_CRS_STACK_SIZE
	.align		4
.L_398:
        /*0084*/ 	.byte	0x04, 0x1e
        /*0086*/ 	.short	(.L_400 - .L_399)
.L_399:
        /*0088*/ 	.word	0x00000000


	//----- nvinfo : EIATTR_CBANK_PARAM_SIZE
	.align		4
.L_400:
        /*008c*/ 	.byte	0x03, 0x19
        /*008e*/ 	.short	0x0024


	//----- nvinfo : EIATTR_PARAM_CBANK
	.align		4
        /*0090*/ 	.byte	0x04, 0x0a
        /*0092*/ 	.short	(.L_402 - .L_401)
	.align		4
.L_401:
        /*0094*/ 	.word	index@(.nv.constant0._Z31find_canonical_colorings_kernelPKiS0_P8Coloringiii)
        /*0098*/ 	.short	0x0380
        /*009a*/ 	.short	0x0024


	//----- nvinfo : EIATTR_SW_WAR
	.align		4
.L_402:
        /*009c*/ 	.byte	0x04, 0x36
        /*009e*/ 	.short	(.L_404 - .L_403)
.L_403:
        /*00a0*/ 	.word	0x00000008
.L_404:


//--------------------- .nv.callgraph             --------------------------
	.section	.nv.callgraph,"",@"SHT_CUDA_CALLGRAPH"
	.align	4
	.sectionentsize	8
	.align		4
        /*0000*/ 	.word	0x00000000
	.align		4
        /*0004*/ 	.word	0xffffffff
	.align		4
        /*0008*/ 	.word	0x00000000
	.align		4
        /*000c*/ 	.word	0xfffffffe
	.align		4
        /*0010*/ 	.word	0x00000000
	.align		4
        /*0014*/ 	.word	0xfffffffd
	.align		4
        /*0018*/ 	.word	0x00000000
	.align		4
        /*001c*/ 	.word	0xfffffffc


//--------------------- .nv.constant4             --------------------------
	.section	.nv.constant4,"a",@progbits
	.align	8
	.align		8
.nv.constant4:
        /*0000*/ 	.dword	_ZN34_INTERNAL_a2208ca8_4_k_cu_4443f96c4cuda3std3__45__cpo5beginE
	.align		8
        /*0008*/ 	.dword	_ZN34_INTERNAL_a2208ca8_4_k_cu_4443f96c4cuda3std3__45__cpo3endE
	.align		8
        /*0010*/ 	.dword	_ZN34_INTERNAL_a2208ca8_4_k_cu_4443f96c4cuda3std3__45__cpo6cbeginE
	.align		8
        /*0018*/ 	.dword	_ZN34_INTERNAL_a2208ca8_4_k_cu_4443f96c4cuda3std3__45__cpo4cendE
	.align		8
        /*0020*/ 	.dword	_ZN34_INTERNAL_a2208ca8_4_k_cu_4443f96c4cuda3std3__45__cpo6rbeginE
	.align		8
        /*0028*/ 	.dword	_ZN34_INTERNAL_a2208ca8_4_k_cu_4443f96c4cuda3std3__45__cpo4rendE
	.align		8
        /*0030*/ 	.dword	_ZN34_INTERNAL_a2208ca8_4_k_cu_4443f96c4cuda3std3__45__cpo7crbeginE
	.align		8
        /*0038*/ 	.dword	_ZN34_INTERNAL_a2208ca8_4_k_cu_4443f96c4cuda3std3__45__cpo5crendE
	.align		8
        /*0040*/ 	.dword	_ZN34_INTERNAL_a2208ca8_4_k_cu_4443f96c4cuda3std3__436_GLOBAL__N__a2208ca8_4_k_cu_4443f96c6ignoreE
	.align		8
        /*0048*/ 	.dword	_ZN34_INTERNAL_a2208ca8_4_k_cu_4443f96c4cuda3std3__419piecewise_constructE
	.align		8
        /*0050*/ 	.dword	_ZN34_INTERNAL_a2208ca8_4_k_cu_4443f96c4cuda3std3__48in_placeE
	.align		8
        /*0058*/ 	.dword	_ZN34_INTERNAL_a2208ca8_4_k_cu_4443f96c4cuda3std3__420unreachable_sentinelE
	.align		8
        /*0060*/ 	.dword	_ZN34_INTERNAL_a2208ca8_4_k_cu_4443f96c4cuda3std3__47nulloptE
	.align		8
        /*0068*/ 	.dword	_ZN34_INTERNAL_a2208ca8_4_k_cu_4443f96c4cuda3std3__48unexpectE
	.align		8
        /*0070*/ 	.dword	_ZN34_INTERNAL_a2208ca8_4_k_cu_4443f96c4cuda3std6ranges3__45__cpo4swapE
	.align		8
        /*0078*/ 	.dword	_ZN34_INTERNAL_a2208ca8_4_k_cu_4443f96c4cuda3std6ranges3__45__cpo9iter_moveE
	.align		8
        /*0080*/ 	.dword	_ZN34_INTERNAL_a2208ca8_4_k_cu_4443f96c4cuda3std6ranges3__45__cpo5beginE
	.align		8
        /*0088*/ 	.dword	_ZN34_INTERNAL_a2208ca8_4_k_cu_4443f96c4cuda3std6ranges3__45__cpo3endE
	.align		8
        /*0090*/ 	.dword	_ZN34_INTERNAL_a2208ca8_4_k_cu_4443f96c4cuda3std6ranges3__45__cpo6cbeginE
	.align		8
        /*0098*/ 	.dword	_ZN34_INTERNAL_a2208ca8_4_k_cu_4443f96c4cuda3std6ranges3__45__cpo4cendE
	.align		8
        /*00a0*/ 	.dword	_ZN34_INTERNAL_a2208ca8_4_k_cu_4443f96c4cuda3std6ranges3__45__cpo7advanceE
	.align		8
        /*00a8*/ 	.dword	_ZN34_INTERNAL_a2208ca8_4_k_cu_4443f96c4cuda3std6ranges3__45__cpo9iter_swapE
	.align		8
        /*00b0*/ 	.dword	_ZN34_INTERNAL_a2208ca8_4_k_cu_4443f96c4cuda3std6ranges3__45__cpo4nextE
	.align		8
        /*00b8*/ 	.dword	_ZN34_INTERNAL_a2208ca8_4_k_cu_4443f96c4cuda3std6ranges3__45__cpo4prevE
	.align		8
        /*00c0*/ 	.dword	_ZN34_INTERNAL_a2208ca8_4_k_cu_4443f96c4cuda3std6ranges3__45__cpo4dataE
	.align		8
        /*00c8*/ 	.dword	_ZN34_INTERNAL_a2208ca8_4_k_cu_4443f96c4cuda3std6ranges3__45__cpo5cdataE
	.align		8
        /*00d0*/ 	.dword	_ZN34_INTERNAL_a2208ca8_4_k_cu_4443f96c4cuda3std6ranges3__45__cpo4sizeE
	.align		8
        /*00d8*/ 	.dword	_ZN34_INTERNAL_a2208ca8_4_k_cu_4443f96c4cuda3std6ranges3__45__cpo5ssizeE
	.align		8
        /*00e0*/ 	.dword	_ZN34_INTERNAL_a2208ca8_4_k_cu_4443f96c4cuda3std6ranges3__45__cpo8distanceE
	.align		8
        /*00e8*/ 	.dword	_ZN34_INTERNAL_a2208ca8_4_k_cu_4443f96c6thrust24THRUST_300001_SM_1000_NS8cuda_cub3parE
	.align		8
        /*00f0*/ 	.dword	_ZN34_INTERNAL_a2208ca8_4_k_cu_4443f96c6thrust24THRUST_300001_SM_1000_NS8cuda_cub10par_nosyncE
	.align		8
        /*00f8*/ 	.dword	_ZN34_INTERNAL_a2208ca8_4_k_cu_4443f96c6thrust24THRUST_300001_SM_1000_NS6system6detail10sequential3seqE
	.align		8
        /*0100*/ 	.dword	_ZN34_INTERNAL_a2208ca8_4_k_cu_4443f96c6thrust24THRUST_300001_SM_1000_NS6system3cpp3parE
	.align		8
        /*0108*/ 	.dword	_ZN34_INTERNAL_a2208ca8_4_k_cu_4443f96c6thrust24THRUST_300001_SM_1000_NS12placeholders2_1E
	.align		8
        /*0110*/ 	.dword	_ZN34_INTERNAL_a2208ca8_4_k_cu_4443f96c6thrust24THRUST_300001_SM_1000_NS12placeholders2_2E
	.align		8
        /*0118*/ 	.dword	_ZN34_INTERNAL_a2208ca8_4_k_cu_4443f96c6thrust24THRUST_300001_SM_1000_NS12placeholders2_3E
	.align		8
        /*0120*/ 	.dword	_ZN34_INTERNAL_a2208ca8_4_k_cu_4443f96c6thrust24THRUST_300001_SM_1000_NS12placeholders2_4E
	.align		8
        /*0128*/ 	.dword	_ZN34_INTERNAL_a2208ca8_4_k_cu_4443f96c6thrust24THRUST_300001_SM_1000_NS12placeholders2_5E
	.align		8
        /*0130*/ 	.dword	_ZN34_INTERNAL_a2208ca8_4_k_cu_4443f96c6thrust24THRUST_300001_SM_1000_NS12placeholders2_6E
	.align		8
        /*0138*/ 	.dword	_ZN34_INTERNAL_a2208ca8_4_k_cu_4443f96c6thrust24THRUST_300001_SM_1000_NS12placeholders2_7E
	.align		8
        /*0140*/ 	.dword	_ZN34_INTERNAL_a2208ca8_4_k_cu_4443f96c6thrust24THRUST_300001_SM_1000_NS12placeholders2_8E
	.align		8
        /*0148*/ 	.dword	_ZN34_INTERNAL_a2208ca8_4_k_cu_4443f96c6thrust24THRUST_300001_SM_1000_NS12placeholders2_9E
	.align		8
        /*0150*/ 	.dword	_ZN34_INTERNAL_a2208ca8_4_k_cu_4443f96c6thrust24THRUST_300001_SM_1000_NS12placeholders3_10E
	.align		8
        /*0158*/ 	.dword	_ZN34_INTERNAL_a2208ca8_4_k_cu_4443f96c6thrust24THRUST_300001_SM_1000_NS3seqE
	.align		8
        /*0160*/ 	.dword	_ZN34_INTERNAL_a2208ca8_4_k_cu_4443f96c6thrust24THRUST_300001_SM_1000_NS6deviceE


//--------------------- .text._ZN3cub18CUB_300001_SM_10006detail10merge_sort26DeviceMergeSortMergeKernelINS2_10policy_hubIN6thrust24THRUST_300001_SM_1000_NS6detail15normal_iteratorINS6_10device_ptrI8ColoringEEEEE9Policy600ESC_PNS0_8NullTypeESC_SG_mN4cuda3std3__44lessISA_EESA_SF_EEvbT2_T3_T4_PT6_PT7_T5_PSO_SO_NS1_7vsmem_tE --------------------------
	.section	.text._ZN3cub18CUB_300001_SM_10006detail10merge_sort26DeviceMergeSortMergeKernelINS2_10policy_hubIN6thrust24THRUST_300001_SM_1000_NS6detail15normal_iteratorINS6_10device_ptrI8ColoringEEEEE9Policy600ESC_PNS0_8NullTypeESC_SG_mN4cuda3std3__44lessISA_EESA_SF_EEvbT2_T3_T4_PT6_PT7_T5_PSO_SO_NS1_7vsmem_tE,"ax",@progbits
	.align	128
        .global         _ZN3cub18CUB_300001_SM_10006detail10merge_sort26DeviceMergeSortMergeKernelINS2_10policy_hubIN6thrust24THRUST_300001_SM_1000_NS6detail15normal_iteratorINS6_10device_ptrI8ColoringEEEEE9Policy600ESC_PNS0_8NullTypeESC_SG_mN4cuda3std3__44lessISA_EESA_SF_EEvbT2_T3_T4_PT6_PT7_T5_PSO_SO_NS1_7vsmem_tE
        .type           _ZN3cub18CUB_300001_SM_10006detail10merge_sort26DeviceMergeSortMergeKernelINS2_10policy_hubIN6thrust24THRUST_300001_SM_1000_NS6detail15normal_iteratorINS6_10device_ptrI8ColoringEEEEE9Policy600ESC_PNS0_8NullTypeESC_SG_mN4cuda3std3__44lessISA_EESA_SF_EEvbT2_T3_T4_PT6_PT7_T5_PSO_SO_NS1_7vsmem_tE,@function
        .size           _ZN3cub18CUB_300001_SM_10006detail10merge_sort26DeviceMergeSortMergeKernelINS2_10policy_hubIN6thrust24THRUST_300001_SM_1000_NS6detail15normal_iteratorINS6_10device_ptrI8ColoringEEEEE9Policy600ESC_PNS0_8NullTypeESC_SG_mN4cuda3std3__44lessISA_EESA_SF_EEvbT2_T3_T4_PT6_PT7_T5_PSO_SO_NS1_7vsmem_tE,(.L_x_549 - _ZN3cub18CUB_300001_SM_10006detail10merge_sort26DeviceMergeSortMergeKernelINS2_10policy_hubIN6thrust24THRUST_300001_SM_1000_NS6detail15normal_iteratorINS6_10device_ptrI8ColoringEEEEE9Policy600ESC_PNS0_8NullTypeESC_SG_mN4cuda3std3__44lessISA_EESA_SF_EEvbT2_T3_T4_PT6_PT7_T5_PSO_SO_NS1_7vsmem_tE)
        .other          _ZN3cub18CUB_300001_SM_10006detail10merge_sort26DeviceMergeSortMergeKernelINS2_10policy_hubIN6thrust24THRUST_300001_SM_1000_NS6detail15normal_iteratorINS6_10device_ptrI8ColoringEEEEE9Policy600ESC_PNS0_8NullTypeESC_SG_mN4cuda3std3__44lessISA_EESA_SF_EEvbT2_T3_T4_PT6_PT7_T5_PSO_SO_NS1_7vsmem_tE,@"STO_CUDA_ENTRY STV_DEFAULT"
_ZN3cub18CUB_300001_SM_10006detail10merge_sort26DeviceMergeSortMergeKernelINS2_10policy_hubIN6thrust24THRUST_300001_SM_1000_NS6detail15normal_iteratorINS6_10device_ptrI8ColoringEEEEE9Policy600ESC_PNS0_8NullTypeESC_SG_mN4cuda3std3__44lessISA_EESA_SF_EEvbT2_T3_T4_PT6_PT7_T5_PSO_SO_NS1_7vsmem_tE:
.text._ZN3cub18CUB_300001_SM_10006detail10merge_sort26DeviceMergeSortMergeKernelINS2_10policy_hubIN6thrust24THRUST_300001_SM_1000_NS6detail15normal_iteratorINS6_10device_ptrI8ColoringEEEEE9Policy600ESC_PNS0_8NullTypeESC_SG_mN4cuda3std3__44lessISA_EESA_SF_EEvbT2_T3_T4_PT6_PT7_T5_PSO_SO_NS1_7vsmem_tE:
[----:B------:R-:W0:Y:S01]  /*0000*/  LDC R1, c[0x0][0x37c] ;  /* 0x0000df00ff017b82 */ /* 0x000e220000000800 */
[----:B------:R-:W1:Y:S01]  /*0010*/  S2R R0, SR_CTAID.X ;  /* 0x0000000000007919 */ /* 0x000e620000002500 */
[----:B------:R-:W2:Y:S06]  /*0020*/  LDCU UR4, c[0x0][0x370] ;  /* 0x00006e00ff0477ac */ /* 0x000eac0008000800 */
[----:B------:R-:W3:Y:S01]  /*0030*/  LDC.64 R2, c[0x0][0x3c0] ;  /* 0x0000f000ff027b82 */ /* 0x000ee20000000a00 */
[----:B0-----:R-:W-:Y:S01]  /*0040*/  VIADD R1, R1, 0xffffffb0 ;  /* 0xffffffb001017836 */ /* 0x001fe20000000000 */
[----:B------:R-:W0:Y:S01]  /*0050*/  S2R R32, SR_TID.X ;  /* 0x0000000000207919 */ /* 0x000e220000002100 */
[----:B------:R-:W4:Y:S01]  /*0060*/  LDCU.64 UR6, c[0x0][0x358] ;  /* 0x00006b00ff0677ac */ /* 0x000f220008000a00 */
[----:B--2---:R-:W-:-:S06]  /*0070*/  UIADD3 UR4, UPT, UPT, UR4, -0x1, URZ ;  /* 0xffffffff04047890 */ /* 0x004fcc000fffe0ff */
[----:B-1----:R-:W-:-:S13]  /*0080*/  ISETP.GE.U32.AND P0, PT, R0, UR4, PT ;  /* 0x0000000400007c0c */ /* 0x002fda000bf06070 */
[----:B---34-:R-:W-:Y:S05]  /*0090*/  @P0 BRA `(.L_x_0) ;  /* 0x00000014009c0947 */ /* 0x018fea0003800000 */
[----:B------:R-:W1:Y:S01]  /*00a0*/  LDC.64 R10, c[0x0][0x3b8] ;  /* 0x0000ee00ff0a7b82 */ /* 0x000e620000000a00 */
[----:B------:R-:W-:-:S07]  /*00b0*/  IADD3 R21, P3, PT, RZ, -R2, RZ ;  /* 0x80000002ff157210 */ /* 0x000fce0007f7e0ff */
[----:B------:R-:W2:Y:S01]  /*00c0*/  LDC.64 R6, c[0x0][0x398] ;  /* 0x0000e600ff067b82 */ /* 0x000ea20000000a00 */
[----:B------:R-:W-:Y:S01]  /*00d0*/  IMAD.WIDE.U32 R14, R2, 0x80, RZ ;  /* 0x00000080020e7825 */ /* 0x000fe200078e00ff */
[----:B------:R-:W3:Y:S01]  /*00e0*/  LDCU.U8 UR4, c[0x0][0x380] ;  /* 0x00007000ff0477ac */ /* 0x000ee20008000000 */
[----:B-1----:R-:W-:-:S04]  /*00f0*/  LEA R10, P0, R0, R10, 0x3 ;  /* 0x0000000a000a7211 */ /* 0x002fc800078018ff */
[----:B------:R-:W-:-:S05]  /*0100*/  LEA.HI.X R11, R0, R11, RZ, 0x3, P0 ;  /* 0x0000000b000b7211 */ /* 0x000fca00000f1cff */
[----:B------:R-:W4:Y:S04]  /*0110*/  LDG.E.64 R8, desc[UR6][R10.64+0x8] ;  /* 0x000008060a087981 */ /* 0x000f28000c1e1b00 */
[----:B------:R1:W5:Y:S01]  /*0120*/  LDG.E.64 R4, desc[UR6][R10.64] ;  /* 0x000000060a047981 */ /* 0x000362000c1e1b00 */
[-C--:B------:R-:W-:Y:S01]  /*0130*/  LOP3.LUT R13, R21, R0.reuse, RZ, 0xc0, !PT ;  /* 0x00000000150d7212 */ /* 0x080fe200078ec0ff */
[----:B------:R-:W-:Y:S01]  /*0140*/  IMAD.SHL.U32 R19, R3, 0x80, RZ ;  /* 0x0000008003137824 */ /* 0x000fe200078e00ff */
[----:B------:R-:W-:Y:S01]  /*0150*/  LOP3.LUT R2, R21, R0, RZ, 0xfc, !PT ;  /* 0x0000000015027212 */ /* 0x000fe200078efcff */
[----:B---3--:R-:W-:Y:S01]  /*0160*/  UPRMT UR4, UR4, 0x8880, URZ ;  /* 0x0000888004047896 */ /* 0x008fe200080000ff */
[C---:B------:R-:W-:Y:S01]  /*0170*/  SHF.L.U64.HI R16, R13.reuse, 0x8, RZ ;  /* 0x000000080d107819 */ /* 0x040fe200000102ff */
[----:B------:R-:W-:Y:S01]  /*0180*/  IMAD.SHL.U32 R17, R13, 0x100, RZ ;  /* 0x000001000d117824 */ /* 0x000fe200078e00ff */
[----:B------:R-:W-:Y:S01]  /*0190*/  ISETP.NE.U32.AND P1, PT, R2, -0x1, PT ;  /* 0xffffffff0200780c */ /* 0x000fe20003f25070 */
[----:B------:R-:W-:Y:S01]  /*01a0*/  IMAD.IADD R15, R15, 0x1, R19 ;  /* 0x000000010f0f7824 */ /* 0x000fe200078e0213 */
[----:B------:R-:W-:Y:S01]  /*01b0*/  IADD3 R2, P2, PT, R0, -R13, RZ ;  /* 0x8000000d00027210 */ /* 0x000fe20007f5e0ff */
[----:B------:R-:W-:Y:S01]  /*01c0*/  UISETP.NE.AND UP0, UPT, UR4, URZ, UPT ;  /* 0x000000ff0400728c */ /* 0x000fe2000bf05270 */
[----:B------:R-:W-:Y:S01]  /*01d0*/  LOP3.LUT R14, R14, 0xffffff00, RZ, 0xc0, !PT ;  /* 0xffffff000e0e7812 */ /* 0x000fe200078ec0ff */
[----:B------:R-:W-:Y:S01]  /*01e0*/  ACQBULK ;  /* 0x000000000000782e */ /* 0x000fe20000000000 */
[----:B------:R-:W-:Y:S01]  /*01f0*/  IADD3.X R13, PT, PT, RZ, ~R3, RZ, P3, !PT ;  /* 0x80000003ff0d7210 */ /* 0x000fe20001ffe4ff */
[----:B-1----:R-:W-:-:S02]  /*0200*/  IMAD.X R11, RZ, RZ, -0x1, P2 ;  /* 0xffffffffff0b7424 */ /* 0x002fc400010e06ff */
[----:B------:R-:W-:Y:S01]  /*0210*/  IMAD.SHL.U32 R3, R2, 0x100, RZ ;  /* 0x0000010002037824 */ /* 0x000fe200078e00ff */
[----:B------:R-:W-:Y:S02]  /*0220*/  ISETP.NE.AND.EX P1, PT, R13, -0x1, PT, P1 ;  /* 0xffffffff0d00780c */ /* 0x000fe40003f25310 */
[-C--:B----4-:R-:W-:Y:S02]  /*0230*/  IADD3 R35, P0, PT, R8, -R17.reuse, RZ ;  /* 0x8000001108237210 */ /* 0x090fe40007f1e0ff */
[----:B-----5:R-:W-:-:S03]  /*0240*/  IADD3 R12, P3, PT, R4, -R17, RZ ;  /* 0x80000011040c7210 */ /* 0x020fc60007f7e0ff */
[--C-:B------:R-:W-:Y:S01]  /*0250*/  IMAD.X R8, R9, 0x1, ~R16.reuse, P0 ;  /* 0x0000000109087824 */ /* 0x100fe200000e0e10 */
[----:B--2---:R-:W-:Y:S02]  /*0260*/  IADD3 R9, P4, PT, -R17, R6, RZ ;  /* 0x0000000611097210 */ /* 0x004fe40007f9e1ff */
[C---:B------:R-:W-:Y:S01]  /*0270*/  ISETP.NE.U32.AND P0, PT, R2.reuse, -0x1, PT ;  /* 0xffffffff0200780c */ /* 0x040fe20003f05070 */
[--C-:B------:R-:W-:Y:S01]  /*0280*/  IMAD.X R19, R5, 0x1, ~R16.reuse, P3 ;  /* 0x0000000105137824 */ /* 0x100fe200018e0e10 */
[----:B------:R-:W-:Y:S01]  /*0290*/  ISETP.GT.U32.AND P2, PT, R9, R14, PT ;  /* 0x0000000e0900720c */ /* 0x000fe20003f44070 */
[----:B------:R-:W-:Y:S01]  /*02a0*/  IMAD.X R10, R7, 0x1, ~R16, P4 ;  /* 0x00000001070a7824 */ /* 0x000fe200020e0e10 */
[----:B------:R-:W-:Y:S01]  /*02b0*/  ISETP.NE.AND.EX P0, PT, R11, -0x1, PT, P0 ;  /* 0xffffffff0b00780c */ /* 0x000fe20003f05300 */
[----:B------:R-:W-:Y:S01]  /*02c0*/  IMAD.MOV.U32 R7, RZ, RZ, 0xff ;  /* 0x000000ffff077424 */ /* 0x000fe200078e00ff */
[----:B------:R-:W-:-:S04]  /*02d0*/  SHF.L.U64.HI R6, R2, 0x8, R11 ;  /* 0x0000000802067819 */ /* 0x000fc8000001020b */
[----:B------:R-:W-:Y:S02]  /*02e0*/  SEL R2, R7, 0x100, !P0 ;  /* 0x0000010007027807 */ /* 0x000fe40004000000 */
[----:B------:R-:W-:Y:S02]  /*02f0*/  ISETP.GT.U32.AND.EX P0, PT, R10, R15, PT, P2 ;  /* 0x0000000f0a00720c */ /* 0x000fe40003f04120 */
[----:B------:R-:W-:Y:S02]  /*0300*/  IADD3 R20, P2, PT, -R12, R3, RZ ;  /* 0x000000030c147210 */ /* 0x000fe40007f5e1ff */
[----:B------:R-:W-:Y:S02]  /*0310*/  IADD3 R3, P3, P4, -R35, R2, R3 ;  /* 0x0000000223037210 */ /* 0x000fe40007c7e103 */
[----:B------:R-:W-:Y:S01]  /*0320*/  SEL R7, R9, R14, P0 ;  /* 0x0000000e09077207 */ /* 0x000fe20000000000 */
[----:B------:R-:W-:Y:S01]  /*0330*/  IMAD.X R19, R6, 0x1, ~R19, P2 ;  /* 0x0000000106137824 */ /* 0x000fe200010e0e13 */
[----:B------:R-:W-:-:S02]  /*0340*/  IADD3.X R2, PT, PT, ~R8, RZ, R6, P3, P4 ;  /* 0x000000ff08027210 */ /* 0x000fc40001fe8506 */
[----:B------:R-:W-:Y:S02]  /*0350*/  SEL R8, R10, R15, P0 ;  /* 0x0000000f0a087207 */ /* 0x000fe40000000000 */
[----:B------:R-:W-:Y:S02]  /*0360*/  IADD3 R6, P0, PT, R7, -R14, RZ ;  /* 0x8000000e07067210 */ /* 0x000fe40007f1e0ff */
[----:B------:R-:W-:Y:S02]  /*0370*/  SEL R3, R14, R3, !P1 ;  /* 0x000000030e037207 */ /* 0x000fe40004800000 */
[----:B------:R-:W-:Y:S01]  /*0380*/  SEL R2, R15, R2, !P1 ;  /* 0x000000020f027207 */ /* 0x000fe20004800000 */
[----:B------:R-:W-:Y:S01]  /*0390*/  IMAD.X R8, R8, 0x1, ~R15, P0 ;  /* 0x0000000108087824 */ /* 0x000fe200000e0e0f */
[-C--:B------:R-:W-:Y:S02]  /*03a0*/  ISETP.LT.U32.AND P3, PT, R20, R6.reuse, PT ;  /* 0x000000061400720c */ /* 0x080fe40003f61070 */
[----:B------:R-:W-:-:S02]  /*03b0*/  ISETP.LT.U32.AND P0, PT, R3, R6, PT ;  /* 0x000000060300720c */ /* 0x000fc40003f01070 */
[----:B------:R-:W-:Y:S02]  /*03c0*/  ISETP.LT.U32.AND P2, PT, R14, R9, PT ;  /* 0x000000090e00720c */ /* 0x000fe40003f41070 */
[-C--:B------:R-:W-:Y:S02]  /*03d0*/  ISETP.LT.U32.AND.EX P3, PT, R19, R8.reuse, PT, P3 ;  /* 0x000000081300720c */ /* 0x080fe40003f61130 */
[----:B------:R-:W-:Y:S02]  /*03e0*/  ISETP.LT.U32.AND.EX P0, PT, R2, R8, PT, P0 ;  /* 0x000000080200720c */ /* 0x000fe40003f01100 */
[----:B------:R-:W-:Y:S02]  /*03f0*/  ISETP.LT.U32.AND.EX P2, PT, R15, R10, PT, P2 ;  /* 0x0000000a0f00720c */ /* 0x000fe40003f41120 */
[-C--:B------:R-:W-:Y:S02]  /*0400*/  SEL R20, R20, R6.reuse, P3 ;  /* 0x0000000614147207 */ /* 0x080fe40001800000 */
[----:B------:R-:W-:-:S02]  /*0410*/  SEL R3, R3, R6, P0 ;  /* 0x0000000603037207 */ /* 0x000fc40000000000 */
[----:B------:R-:W-:Y:S02]  /*0420*/  @!P1 SEL R35, R14, R9, P2 ;  /* 0x000000090e239207 */ /* 0x000fe40001000000 */
[----:B------:R-:W-:Y:S01]  /*0430*/  SEL R19, R19, R8, P3 ;  /* 0x0000000813137207 */ /* 0x000fe20001800000 */
[----:B------:R-:W-:Y:S01]  /*0440*/  IMAD.IADD R18, R3, 0x1, -R20 ;  /* 0x0000000103127824 */ /* 0x000fe200078e0a14 */
[----:B------:R-:W-:Y:S01]  /*0450*/  IADD3 R35, PT, PT, R35, -R12, RZ ;  /* 0x8000000c23237210 */ /* 0x000fe20007ffe0ff */
[----:B------:R-:W-:Y:S06]  /*0460*/  BRA.U !UP0, `(.L_x_1) ;  /* 0x0000000108907547 */ /* 0x000fec000b800000 */
[----:B------:R-:W1:Y:S01]  /*0470*/  LDC.64 R12, c[0x0][0x388] ;  /* 0x0000e200ff0c7b82 */ /* 0x000e620000000a00 */
[----:B0-----:R-:W-:-:S13]  /*0480*/  ISETP.GE.AND P0, PT, R32, R35, PT ;  /* 0x000000232000720c */ /* 0x001fda0003f06270 */
[----:B------:R-:W-:-:S05]  /*0490*/  @!P0 IADD3 R23, P1, PT, R4, R32, RZ ;  /* 0x0000002004178210 */ /* 0x000fca0007f3e0ff */
[----:B------:R-:W-:-:S04]  /*04a0*/  @!P0 IMAD.X R4, RZ, RZ, R5, P1 ;  /* 0x000000ffff048224 */ /* 0x000fc800008e0605 */
[----:B------:R-:W-:Y:S02]  /*04b0*/  @!P0 IMAD R3, R4, 0x28, RZ ;  /* 0x0000002804038824 */ /* 0x000fe400078e02ff */
[----:B-1----:R-:W-:-:S04]  /*04c0*/  @!P0 IMAD.WIDE.U32 R22, R23, 0x28, R12 ;  /* 0x0000002817168825 */ /* 0x002fc800078e000c */
[----:B------:R-:W-:-:S05]  /*04d0*/  @!P0 IMAD.IADD R23, R23, 0x1, R3 ;  /* 0x0000000117178824 */ /* 0x000fca00078e0203 */
[----:B------:R0:W5:Y:S04]  /*04e0*/  @!P0 LDG.E R2, desc[UR6][R22.64] ;  /* 0x0000000616028981 */ /* 0x000168000c1e1900 */
        /* <DEDUP_REMOVED lines=8> */
[----:B------:R0:W5:Y:S01]  /*0570*/  @!P0 LDG.E R11, desc[UR6][R22.64+0x24] ;  /* 0x00002406160b8981 */ /* 0x000162000c1e1900 */
[----:B------:R-:W-:Y:S01]  /*0580*/  IADD3 R17, P1, P2, R20, R17, R14 ;  /* 0x0000001114117210 */ /* 0x000fe20007a3e00e */
[----:B------:R-:W-:-:S03]  /*0590*/  @P0 IMAD.IADD R14, R32, 0x1, -R35 ;  /* 0x00000001200e0824 */ /* 0x000fc600078e0a23 */
[----:B------:R-:W-:Y:S02]  /*05a0*/  IADD3.X R19, PT, PT, R19, R16, R15, P1, P2 ;  /* 0x0000001013137210 */ /* 0x000fe40000fe440f */
[----:B------:R-:W-:-:S04]  /*05b0*/  @P0 IADD3 R15, P1, PT, R14, R17, RZ ;  /* 0x000000110e0f0210 */ /* 0x000fc80007f3e0ff */
[----:B------:R-:W-:Y:S01]  /*05c0*/  @P0 LEA.HI.X.SX32 R14, R14, R19, 0x1, P1 ;  /* 0x000000130e0e0211 */ /* 0x000fe200008f0eff */
[----:B------:R-:W-:-:S04]  /*05d0*/  @P0 IMAD.WIDE.U32 R12, R15, 0x28, R12 ;  /* 0x000000280f0c0825 */ /* 0x000fc800078e000c */
[----:B------:R-:W-:-:S04]  /*05e0*/  @P0 IMAD R15, R14, 0x28, RZ ;  /* 0x000000280e0f0824 */ /* 0x000fc800078e02ff */
[----:B------:R-:W-:-:S05]  /*05f0*/  @P0 IMAD.IADD R13, R13, 0x1, R15 ;  /* 0x000000010d0d0824 */ /* 0x000fca00078e020f */
[----:B------:R0:W5:Y:S04]  /*0600*/  @P0 LDG.E R2, desc[UR6][R12.64] ;  /* 0x000000060c020981 */ /* 0x000168000c1e1900 */
        /* <DEDUP_REMOVED lines=8> */
[----:B------:R0:W5:Y:S01]  /*0690*/  @P0 LDG.E R11, desc[UR6][R12.64+0x24] ;  /* 0x000024060c0b0981 */ /* 0x000162000c1e1900 */
[----:B------:R-:W-:Y:S05]  /*06a0*/  BRA `(.L_x_2) ;  /* 0x00000000008c7947 */ /* 0x000fea0003800000 */
.L_x_1:
[----:B------:R-:W1:Y:S01]  /*06b0*/  LDC.64 R12, c[0x0][0x3a0] ;  /* 0x0000e800ff0c7b82 */ /* 0x000e620000000a00 */
[----:B0-----:R-:W-:-:S13]  /*06c0*/  ISETP.GE.AND P2, PT, R32, R35, PT ;  /* 0x000000232000720c */ /* 0x001fda0003f46270 */
[----:B------:R-:W-:-:S05]  /*06d0*/  @!P2 IADD3 R23, P0, PT, R4, R32, RZ ;  /* 0x000000200417a210 */ /* 0x000fca0007f1e0ff */
[----:B------:R-:W-:-:S04]  /*06e0*/  @!P2 IMAD.X R4, RZ, RZ, R5, P0 ;  /* 0x000000ffff04a224 */ /* 0x000fc800000e0605 */
[----:B------:R-:W-:Y:S02]  /*06f0*/  @!P2 IMAD R3, R4, 0x28, RZ ;  /* 0x000000280403a824 */ /* 0x000fe400078e02ff */
[----:B-1----:R-:W-:-:S05]  /*0700*/  @!P2 IMAD.WIDE.U32 R22, R23, 0x28, R12 ;  /* 0x000000281716a825 */ /* 0x002fca00078e000c */
[----:B------:R-:W-:-:S05]  /*0710*/  @!P2 IADD3 R23, PT, PT, R3, R23, RZ ;  /* 0x000000170317a210 */ /* 0x000fca0007ffe0ff */
        /* <DEDUP_REMOVED lines=27> */
[----:B------:R1:W5:Y:S02]  /*08d0*/  @P2 LDG.E R11, desc[UR6][R12.64+0x24] ;  /* 0x000024060c0b2981 */ /* 0x000364000c1e1900 */
.L_x_2:
[----:B01----:R-:W0:Y:S01]  /*08e0*/  S2R R12, SR_CgaCtaId ;  /* 0x00000000000c7919 */ /* 0x003e220000008800 */
[----:B------:R-:W-:-:S04]  /*08f0*/  MOV R25, 0x400 ;  /* 0x0000040000197802 */ /* 0x000fc80000000f00 */
[----:B0-----:R-:W-:-:S05]  /*0900*/  LEA R25, R12, R25, 0x18 ;  /* 0x000000190c197211 */ /* 0x001fca00078ec0ff */
[----:B------:R-:W-:-:S05]  /*0910*/  IMAD R12, R32, 0x28, R25 ;  /* 0x00000028200c7824 */ /* 0x000fca00078e0219 */
[----:B-----5:R0:W-:Y:S04]  /*0920*/  STS.64 [R12], R2 ;  /* 0x000000020c007388 */ /* 0x0201e80000000a00 */
[----:B------:R0:W-:Y:S04]  /*0930*/  STS.64 [R12+0x8], R4 ;  /* 0x000008040c007388 */ /* 0x0001e80000000a00 */
[----:B------:R0:W-:Y:S04]  /*0940*/  STS.64 [R12+0x10], R6 ;  /* 0x000010060c007388 */ /* 0x0001e80000000a00 */
[----:B------:R0:W-:Y:S04]  /*0950*/  STS.64 [R12+0x18], R8 ;  /* 0x000018080c007388 */ /* 0x0001e80000000a00 */
[----:B------:R0:W-:Y:S01]  /*0960*/  STS.64 [R12+0x20], R10 ;  /* 0x0000200a0c007388 */ /* 0x0001e20000000a00 */
[----:B------:R-:W-:Y:S01]  /*0970*/  BAR.SYNC.DEFER_BLOCKING 0x0 ;  /* 0x0000000000007b1d */ /* 0x000fe20000010000 */
[----:B------:R-:W-:-:S07]  /*0980*/  IMAD.IADD R23, R35, 0x1, R18 ;  /* 0x0000000123177824 */ /* 0x000fce00078e0212 */
[----:B------:R-:W-:Y:S01]  /*0990*/  PREEXIT ;  /* 0x000000000000782d */ /* 0x000fe20000000000 */
[----:B------:R-:W-:Y:S01]  /*09a0*/  BSSY.RECONVERGENT B0, `(.L_x_3) ;  /* 0x0000036000007945 */ /* 0x000fe20003800200 */
[----:B------:R-:W-:-:S04]  /*09b0*/  VIMNMX R24, PT, PT, R23, R32, PT ;  /* 0x0000002017187248 */ /* 0x000fc80003fe0100 */
[C---:B------:R-:W-:Y:S01]  /*09c0*/  ISETP.GE.AND P0, PT, R24.reuse, R18, PT ;  /* 0x000000121800720c */ /* 0x040fe20003f06270 */
[----:B------:R-:W-:Y:S01]  /*09d0*/  IMAD.IADD R18, R24, 0x1, -R18 ;  /* 0x0000000118127824 */ /* 0x000fe200078e0a12 */
[----:B------:R-:W-:-:S04]  /*09e0*/  VIMNMX R27, PT, PT, R35, R24, PT ;  /* 0x00000018231b7248 */ /* 0x000fc80003fe0100 */
[----:B------:R-:W-:-:S04]  /*09f0*/  SEL R34, R18, RZ, P0 ;  /* 0x000000ff12227207 */ /* 0x000fc80000000000 */
[----:B------:R-:W-:-:S13]  /*0a00*/  ISETP.GE.AND P0, PT, R34, R27, PT ;  /* 0x0000001b2200720c */ /* 0x000fda0003f06270 */
[----:B0-----:R-:W-:Y:S05]  /*0a10*/  @P0 BRA `(.L_x_4) ;  /* 0x0000000000b80947 */ /* 0x001fea0003800000 */
[----:B------:R-:W-:-:S07]  /*0a20*/  IMAD.IADD R26, R35, 0x1, R24 ;  /* 0x00000001231a7824 */ /* 0x000fce00078e0218 */
.L_x_8:
[----:B------:R-:W-:Y:S01]  /*0a30*/  IMAD.IADD R2, R27, 0x1, -R34 ;  /* 0x000000011b027824 */ /* 0x000fe200078e0a22 */
[----:B------:R-:W-:Y:S04]  /*0a40*/  BSSY.RECONVERGENT B1, `(.L_x_5) ;  /* 0x0000028000017945 */ /* 0x000fe80003800200 */
[----:B------:R-:W-:-:S04]  /*0a50*/  LEA.HI R3, R2, R2, RZ, 0x1 ;  /* 0x0000000202037211 */ /* 0x000fc800078f08ff */
[----:B------:R-:W-:-:S04]  /*0a60*/  LEA.HI.SX32 R28, R3, R34, 0x1f ;  /* 0x00000022031c7211 */ /* 0x000fc800078ffaff */
[----:B------:R-:W-:Y:S01]  /*0a70*/  LOP3.LUT R3, RZ, R28, RZ, 0x33, !PT ;  /* 0x0000001cff037212 */ /* 0x000fe200078e33ff */
[----:B------:R-:W-:-:S03]  /*0a80*/  IMAD R22, R28, 0x28, R25 ;  /* 0x000000281c167824 */ /* 0x000fc600078e0219 */
[----:B------:R-:W-:Y:S02]  /*0a90*/  IADD3 R4, PT, PT, R26, R3, RZ ;  /* 0x000000031a047210 */ /* 0x000fe40007ffe0ff */
[----:B------:R-:W0:Y:S03]  /*0aa0*/  LDS.64 R6, [R22+0x10] ;  /* 0x0000100016067984 */ /* 0x000e260000000a00 */
[----:B------:R-:W-:Y:S01]  /*0ab0*/  IMAD R29, R4, 0x28, R25 ;  /* 0x00000028041d7824 */ /* 0x000fe200078e0219 */
[----:B------:R-:W1:Y:S04]  /*0ac0*/  LDS.64 R8, [R22+0x18] ;  /* 0x0000180016087984 */ /* 0x000e680000000a00 */
[----:B------:R-:W2:Y:S04]  /*0ad0*/  LDS.64 R4, [R22+0x8] ;  /* 0x0000080016047984 */ /* 0x000ea80000000a00 */
[----:B------:R-:W3:Y:S04]  /*0ae0*/  LDS.64 R10, [R22+0x20] ;  /* 0x00002000160a7984 */ /* 0x000ee80000000a00 */
[----:B------:R-:W4:Y:S04]  /*0af0*/  LDS.64 R12, [R29] ;  /* 0x000000001d0c7984 */ /* 0x000f280000000a00 */
[----:B------:R-:W5:Y:S04]  /*0b00*/  LDS.64 R14, [R29+0x8] ;  /* 0x000008001d0e7984 */ /* 0x000f680000000a00 */
[----:B------:R-:W5:Y:S04]  /*0b10*/  LDS.64 R16, [R29+0x10] ;  /* 0x000010001d107984 */ /* 0x000f680000000a00 */
[----:B------:R-:W5:Y:S04]  /*0b20*/  LDS.64 R18, [R29+0x18] ;  /* 0x000018001d127984 */ /* 0x000f680000000a00 */
[----:B------:R-:W5:Y:S04]  /*0b30*/  LDS.64 R20, [R29+0x20] ;  /* 0x000020001d147984 */ /* 0x000f680000000a00 */
[----:B------:R1:W5:Y:S04]  /*0b40*/  LDS.64 R2, [R22] ;  /* 0x0000000016027984 */ /* 0x0003680000000a00 */
[----:B0-----:R-:W-:Y:S04]  /*0b50*/  STL.64 [R1+0x10], R6 ;  /* 0x0000100601007387 */ /* 0x001fe80000100a00 */
[----:B-1----:R-:W-:Y:S01]  /*0b60*/  STL.64 [R1+0x18], R8 ;  /* 0x0000180801007387 */ /* 0x002fe20000100a00 */
[----:B------:R-:W-:-:S03]  /*0b70*/  IMAD.MOV.U32 R22, RZ, RZ, R27 ;  /* 0x000000ffff167224 */ /* 0x000fc600078e001b */
[----:B--2---:R-:W-:Y:S04]  /*0b80*/  STL.64 [R1+0x8], R4 ;  /* 0x0000080401007387 */ /* 0x004fe80000100a00 */
[----:B---3--:R-:W-:Y:S04]  /*0b90*/  STL.64 [R1+0x20], R10 ;  /* 0x0000200a01007387 */ /* 0x008fe80000100a00 */
[----:B----4-:R-:W-:Y:S04]  /*0ba0*/  STL.64 [R1+0x28], R12 ;  /* 0x0000280c01007387 */ /* 0x010fe80000100a00 */
[----:B-----5:R-:W-:Y:S04]  /*0bb0*/  STL.64 [R1+0x30], R14 ;  /* 0x0000300e01007387 */ /* 0x020fe80000100a00 */
[----:B------:R-:W-:Y:S04]  /*0bc0*/  STL.64 [R1+0x38], R16 ;  /* 0x0000381001007387 */ /* 0x000fe80000100a00 */
[----:B------:R-:W-:Y:S04]  /*0bd0*/  STL.64 [R1+0x40], R18 ;  /* 0x0000401201007387 */ /* 0x000fe80000100a00 */
[----:B------:R-:W-:Y:S04]  /*0be0*/  STL.64 [R1+0x48], R20 ;  /* 0x0000481401007387 */ /* 0x000fe80000100a00 */
[----:B------:R0:W-:Y:S02]  /*0bf0*/  STL.64 [R1], R2 ;  /* 0x0000000201007387 */ /* 0x0001e40000100a00 */
[----:B0-----:R-:W-:-:S07]  /*0c00*/  IMAD.MOV.U32 R2, RZ, RZ, RZ ;  /* 0x000000ffff027224 */ /* 0x001fce00078e00ff */
.L_x_7:
[----:B------:R-:W-:-:S05]  /*0c10*/  IMAD R3, R2, 0x4, R1 ;  /* 0x0000000402037824 */ /* 0x000fca00078e0201 */
[----:B------:R-:W2:Y:S04]  /*0c20*/  LDL R4, [R3+0x28] ;  /* 0x0000280003047983 */ /* 0x000ea80000100800 */
[----:B------:R-:W2:Y:S01]  /*0c30*/  LDL R5, [R3] ;  /* 0x0000000003057983 */ /* 0x000ea20000100800 */
[----:B------:R-:W-:Y:S01]  /*0c40*/  IMAD.MOV.U32 R27, RZ, RZ, R28 ;  /* 0x000000ffff1b7224 */ /* 0x000fe200078e001c */
[----:B--2---:R-:W-:-:S13]  /*0c50*/  ISETP.GE.AND P0, PT, R4, R5, PT ;  /* 0x000000050400720c */ /* 0x004fda0003f06270 */
[----:B------:R-:W-:Y:S05]  /*0c60*/  @!P0 BRA `(.L_x_6) ;  /* 0x0000000000148947 */ /* 0x000fea0003800000 */
[----:B------:R-:W-:Y:S01]  /*0c70*/  ISETP.LE.AND P2, PT, R4, R5, PT ;  /* 0x000000050400720c */ /* 0x000fe20003f43270 */
[----:B------:R-:W-:Y:S01]  /*0c80*/  IMAD.MOV.U32 R27, RZ, RZ, R22 ;  /* 0x000000ffff1b7224 */ /* 0x000fe200078e0016 */
[C---:B------:R-:W-:Y:S01]  /*0c90*/  ISETP.GE.U32.AND P1, PT, R2.reuse, 0x9, PT ;  /* 0x000000090200780c */ /* 0x040fe20003f26070 */
[----:B------:R-:W-:-:S12]  /*0ca0*/  VIADD R2, R2, 0x1 ;  /* 0x0000000102027836 */ /* 0x000fd80000000000 */
[----:B------:R-:W-:Y:S05]  /*0cb0*/  @!P1 BRA P2, `(.L_x_7) ;  /* 0xfffffffc00d49947 */ /* 0x000fea000103ffff */
.L_x_6:
[----:B------:R-:W-:Y:S05]  /*0cc0*/  BSYNC.RECONVERGENT B1 ;  /* 0x0000000000017941 */ /* 0x000fea0003800200 */
.L_x_5:
[----:B------:R-:W-:-:S04]  /*0cd0*/  @P0 IADD3 R34, PT, PT, R28, 0x1, RZ ;  /* 0x000000011c220810 */ /* 0x000fc80007ffe0ff */
[----:B------:R-:W-:-:S13]  /*0ce0*/  ISETP.GE.AND P0, PT, R34, R27, PT ;  /* 0x0000001b2200720c */ /* 0x000fda0003f06270 */
[----:B------:R-:W-:Y:S05]  /*0cf0*/  @!P0 BRA `(.L_x_8) ;  /* 0xfffffffc004c8947 */ /* 0x000fea000383ffff */
.L_x_4:
[----:B------:R-:W-:Y:S05]  /*0d00*/  BSYNC.RECONVERGENT B0 ;  /* 0x0000000000007941 */ /* 0x000fea0003800200 */
.L_x_3:
[----:B------:R-:W0:Y:S01]  /*0d10*/  S2R R3, SR_CgaCtaId ;  /* 0x0000000000037919 */ /* 0x000e220000008800 */
[----:B------:R-:W-:Y:S01]  /*0d20*/  MOV R2, 0x400 ;  /* 0x0000040000027802 */ /* 0x000fe20000000f00 */
[----:B------:R-:W-:Y:S01]  /*0d30*/  BSSY.RECONVERGENT B0, `(.L_x_9) ;  /* 0x000004f000007945 */ /* 0x000fe20003800200 */
[----:B------:R-:W-:-:S04]  /*0d40*/  IADD3 R24, PT, PT, R35, R24, -R34 ;  /* 0x0000001823187210 */ /* 0x000fc80007ffe822 */
[----:B------:R-:W-:Y:S02]  /*0d50*/  ISETP.GE.AND P0, PT, R24, R23, PT ;  /* 0x000000171800720c */ /* 0x000fe40003f06270 */
[----:B0-----:R-:W-:-:S05]  /*0d60*/  LEA R3, R3, R2, 0x18 ;  /* 0x0000000203037211 */ /* 0x001fca00078ec0ff */
[--C-:B------:R-:W-:Y:S02]  /*0d70*/  IMAD R22, R34, 0x28, R3.reuse ;  /* 0x0000002822167824 */ /* 0x100fe400078e0203 */
[----:B------:R-:W-:-:S03]  /*0d80*/  IMAD R25, R24, 0x28, R3 ;  /* 0x0000002818197824 */ /* 0x000fc600078e0203 */
[----:B------:R-:W0:Y:S04]  /*0d90*/  LDS.64 R2, [R22] ;  /* 0x0000000016027984 */ /* 0x000e280000000a00 */
[----:B------:R-:W1:Y:S04]  /*0da0*/  LDS.64 R4, [R22+0x8] ;  /* 0x0000080016047984 */ /* 0x000e680000000a00 */
[----:B------:R-:W2:Y:S04]  /*0db0*/  LDS.64 R6, [R22+0x10] ;  /* 0x0000100016067984 */ /* 0x000ea80000000a00 */
[----:B------:R-:W3:Y:S04]  /*0dc0*/  LDS.64 R8, [R22+0x18] ;  /* 0x0000180016087984 */ /* 0x000ee80000000a00 */
[----:B------:R4:W5:Y:S04]  /*0dd0*/  LDS.64 R10, [R22+0x20] ;  /* 0x00002000160a7984 */ /* 0x0009680000000a00 */
[----:B------:R-:W5:Y:S04]  /*0de0*/  LDS.64 R12, [R25] ;  /* 0x00000000190c7984 */ /* 0x000f680000000a00 */
[----:B------:R-:W5:Y:S04]  /*0df0*/  LDS.64 R14, [R25+0x8] ;  /* 0x00000800190e7984 */ /* 0x000f680000000a00 */
[----:B------:R-:W5:Y:S04]  /*0e00*/  LDS.64 R16, [R25+0x10] ;  /* 0x0000100019107984 */ /* 0x000f680000000a00 */
[----:B------:R-:W5:Y:S04]  /*0e10*/  LDS.64 R18, [R25+0x18] ;  /* 0x0000180019127984 */ /* 0x000f680000000a00 */
[----:B------:R1:W5:Y:S04]  /*0e20*/  LDS.64 R20, [R25+0x20] ;  /* 0x0000200019147984 */ /* 0x0003680000000a00 */
[----:B0-----:R0:W-:Y:S01]  /*0e30*/  STL.64 [R1], R2 ;  /* 0x0000000201007387 */ /* 0x0011e20000100a00 */
[----:B----4-:R-:W-:-:S02]  /*0e40*/  IMAD.MOV.U32 R22, RZ, RZ, R2 ;  /* 0x000000ffff167224 */ /* 0x010fc400078e0002 */
[----:B------:R-:W-:Y:S01]  /*0e50*/  IMAD.MOV.U32 R23, RZ, RZ, R3 ;  /* 0x000000ffff177224 */ /* 0x000fe200078e0003 */
[----:B-1----:R0:W-:Y:S01]  /*0e60*/  STL.64 [R1+0x8], R4 ;  /* 0x0000080401007387 */ /* 0x0021e20000100a00 */
[----:B------:R-:W-:Y:S02]  /*0e70*/  IMAD.MOV.U32 R24, RZ, RZ, R4 ;  /* 0x000000ffff187224 */ /* 0x000fe400078e0004 */
[----:B------:R-:W-:Y:S01]  /*0e80*/  IMAD.MOV.U32 R25, RZ, RZ, R5 ;  /* 0x000000ffff197224 */ /* 0x000fe200078e0005 */
[----:B--2---:R0:W-:Y:S01]  /*0e90*/  STL.64 [R1+0x10], R6 ;  /* 0x0000100601007387 */ /* 0x0041e20000100a00 */
[----:B------:R-:W-:Y:S02]  /*0ea0*/  IMAD.MOV.U32 R26, RZ, RZ, R6 ;  /* 0x000000ffff1a7224 */ /* 0x000fe400078e0006 */
[----:B------:R-:W-:Y:S01]  /*0eb0*/  IMAD.MOV.U32 R27, RZ, RZ, R7 ;  /* 0x000000ffff1b7224 */ /* 0x000fe200078e0007 */
[----:B---3--:R0:W-:Y:S01]  /*0ec0*/  STL.64 [R1+0x18], R8 ;  /* 0x0000180801007387 */ /* 0x0081e20000100a00 */
[----:B------:R-:W-:Y:S01]  /*0ed0*/  MOV R28, R8 ;  /* 0x00000008001c7202 */ /* 0x000fe20000000f00 */
[----:B------:R-:W-:-:S02]  /*0ee0*/  IMAD.MOV.U32 R29, RZ, RZ, R9 ;  /* 0x000000ffff1d7224 */ /* 0x000fc400078e0009 */
[----:B-----5:R0:W-:Y:S01]  /*0ef0*/  STL.64 [R1+0x20], R10 ;  /* 0x0000200a01007387 */ /* 0x0201e20000100a00 */
[----:B------:R-:W-:Y:S02]  /*0f00*/  IMAD.MOV.U32 R30, RZ, RZ, R10 ;  /* 0x000000ffff1e7224 */ /* 0x000fe400078e000a */
[----:B------:R-:W-:Y:S01]  /*0f10*/  IMAD.MOV.U32 R31, RZ, RZ, R11 ;  /* 0x000000ffff1f7224 */ /* 0x000fe200078e000b */
[----:B------:R0:W-:Y:S04]  /*0f20*/  STL.64 [R1+0x28], R12 ;  /* 0x0000280c01007387 */ /* 0x0001e80000100a00 */
[----:B------:R0:W-:Y:S04]  /*0f30*/  STL.64 [R1+0x30], R14 ;  /* 0x0000300e01007387 */ /* 0x0001e80000100a00 */
[----:B------:R0:W-:Y:S04]  /*0f40*/  STL.64 [R1+0x38], R16 ;  /* 0x0000381001007387 */ /* 0x0001e80000100a00 */
[----:B------:R0:W-:Y:S04]  /*0f50*/  STL.64 [R1+0x40], R18 ;  /* 0x0000401201007387 */ /* 0x0001e80000100a00 */
[----:B------:R0:W-:Y:S01]  /*0f60*/  STL.64 [R1+0x48], R20 ;  /* 0x0000481401007387 */ /* 0x0001e20000100a00 */
[----:B------:R-:W-:Y:S05]  /*0f70*/  @P0 BRA `(.L_x_10) ;  /* 0x0000000000a80947 */ /* 0x000fea0003800000 */
[----:B------:R-:W-:Y:S01]  /*0f80*/  ISETP.GE.AND P0, PT, R34, R35, PT ;  /* 0x000000232200720c */ /* 0x000fe20003f06270 */
[----:B------:R-:W-:Y:S01]  /*0f90*/  IMAD.MOV.U32 R22, RZ, RZ, R12 ;  /* 0x000000ffff167224 */ /* 0x000fe200078e000c */
[----:B------:R-:W-:Y:S01]  /*0fa0*/  MOV R25, R15 ;  /* 0x0000000f00197202 */ /* 0x000fe20000000f00 */
[----:B------:R-:W-:Y:S02]  /*0fb0*/  IMAD.MOV.U32 R23, RZ, RZ, R13 ;  /* 0x000000ffff177224 */ /* 0x000fe400078e000d */
[----:B------:R-:W-:Y:S02]  /*0fc0*/  IMAD.MOV.U32 R24, RZ, RZ, R14 ;  /* 0x000000ffff187224 */ /* 0x000fe400078e000e */
[----:B------:R-:W-:Y:S02]  /*0fd0*/  IMAD.MOV.U32 R26, RZ, RZ, R16 ;  /* 0x000000ffff1a7224 */ /* 0x000fe400078e0010 */
[----:B------:R-:W-:Y:S02]  /*0fe0*/  IMAD.MOV.U32 R27, RZ, RZ, R17 ;  /* 0x000000ffff1b7224 */ /* 0x000fe400078e0011 */
[----:B------:R-:W-:-:S02]  /*0ff0*/  IMAD.MOV.U32 R28, RZ, RZ, R18 ;  /* 0x000000ffff1c7224 */ /* 0x000fc400078e0012 */
[----:B------:R-:W-:Y:S02]  /*1000*/  IMAD.MOV.U32 R29, RZ, RZ, R19 ;  /* 0x000000ffff1d7224 */ /* 0x000fe400078e0013 */
[----:B------:R-:W-:Y:S02]  /*1010*/  IMAD.MOV.U32 R30, RZ, RZ, R20 ;  /* 0x000000ffff1e7224 */ /* 0x000fe400078e0014 */
[----:B------:R-:W-:Y:S01]  /*1020*/  IMAD.MOV.U32 R31, RZ, RZ, R21 ;  /* 0x000000ffff1f7224 */ /* 0x000fe200078e0015 */
[----:B------:R-:W-:Y:S06]  /*1030*/  @P0 BRA `(.L_x_10) ;  /* 0x0000000000780947 */ /* 0x000fec0003800000 */
[----:B------:R-:W-:-:S07]  /*1040*/  HFMA2 R36, -RZ, RZ, 0, 0 ;  /* 0x00000000ff247431 */ /* 0x000fce00000001ff */
.L_x_11:
[----:B------:R-:W-:-:S05]  /*1050*/  IMAD R31, R36, 0x4, R1 ;  /* 0x00000004241f7824 */ /* 0x000fca00078e0201 */
[----:B------:R-:W2:Y:S04]  /*1060*/  LDL R34, [R31+0x28] ;  /* 0x000028001f227983 */ /* 0x000ea80000100800 */
[----:B------:R1:W2:Y:S01]  /*1070*/  LDL R35, [R31] ;  /* 0x000000001f237983 */ /* 0x0002a20000100800 */
[----:B------:R-:W-:Y:S01]  /*1080*/  IMAD.MOV.U32 R22, RZ, RZ, R12 ;  /* 0x000000ffff167224 */ /* 0x000fe200078e000c */
[----:B------:R-:W-:Y:S01]  /*1090*/  MOV R27, R17 ;  /* 0x00000011001b7202 */ /* 0x000fe20000000f00 */
[----:B------:R-:W-:Y:S02]  /*10a0*/  IMAD.MOV.U32 R23, RZ, RZ, R13 ;  /* 0x000000ffff177224 */ /* 0x000fe400078e000d */
[----:B------:R-:W-:Y:S02]  /*10b0*/  IMAD.MOV.U32 R24, RZ, RZ, R14 ;  /* 0x000000ffff187224 */ /* 0x000fe400078e000e */
[----:B------:R-:W-:-:S02]  /*10c0*/  IMAD.MOV.U32 R25, RZ, RZ, R15 ;  /* 0x000000ffff197224 */ /* 0x000fc400078e000f */
[----:B------:R-:W-:Y:S02]  /*10d0*/  IMAD.MOV.U32 R26, RZ, RZ, R16 ;  /* 0x000000ffff1a7224 */ /* 0x000fe400078e0010 */
[----:B------:R-:W-:Y:S02]  /*10e0*/  IMAD.MOV.U32 R28, RZ, RZ, R18 ;  /* 0x000000ffff1c7224 */ /* 0x000fe400078e0012 */
[----:B------:R-:W-:Y:S02]  /*10f0*/  IMAD.MOV.U32 R29, RZ, RZ, R19 ;  /* 0x000000ffff1d7224 */ /* 0x000fe400078e0013 */
[----:B------:R-:W-:Y:S02]  /*1100*/  IMAD.MOV.U32 R30, RZ, RZ, R20 ;  /* 0x000000ffff1e7224 */ /* 0x000fe400078e0014 */
[----:B-1----:R-:W-:Y:S01]  /*1110*/  IMAD.MOV.U32 R31, RZ, RZ, R21 ;  /* 0x000000ffff1f7224 */ /* 0x002fe200078e0015 */
[----:B--2---:R-:W-:-:S13]  /*1120*/  ISETP.GE.AND P0, PT, R34, R35, PT ;  /* 0x000000232200720c */ /* 0x004fda0003f06270 */
[----:B------:R-:W-:Y:S05]  /*1130*/  @!P0 BRA `(.L_x_10) ;  /* 0x0000000000388947 */ /* 0x000fea0003800000 */
[----:B------:R-:W-:Y:S01]  /*1140*/  ISETP.LE.AND P1, PT, R34, R35, PT ;  /* 0x000000232200720c */ /* 0x000fe20003f23270 */
[----:B------:R-:W-:Y:S01]  /*1150*/  IMAD.MOV.U32 R22, RZ, RZ, R2 ;  /* 0x000000ffff167224 */ /* 0x000fe200078e0002 */
[C---:B------:R-:W-:Y:S01]  /*1160*/  ISETP.GE.U32.AND P0, PT, R36.reuse, 0x9, PT ;  /* 0x000000092400780c */ /* 0x040fe20003f06070 */
[----:B------:R-:W-:Y:S01]  /*1170*/  VIADD R36, R36, 0x1 ;  /* 0x0000000124247836 */ /* 0x000fe20000000000 */
[----:B------:R-:W-:Y:S01]  /*1180*/  MOV R23, R3 ;  /* 0x0000000300177202 */ /* 0x000fe20000000f00 */
[----:B------:R-:W-:Y:S01]  /*1190*/  IMAD.MOV.U32 R24, RZ, RZ, R4 ;  /* 0x000000ffff187224 */ /* 0x000fe200078e0004 */
[----:B------:R-:W-:Y:S01]  /*11a0*/  MOV R30, R10 ;  /* 0x0000000a001e7202 */ /* 0x000fe20000000f00 */
[----:B------:R-:W-:Y:S02]  /*11b0*/  IMAD.MOV.U32 R25, RZ, RZ, R5 ;  /* 0x000000ffff197224 */ /* 0x000fe400078e0005 */
[----:B------:R-:W-:Y:S02]  /*11c0*/  IMAD.MOV.U32 R26, RZ, RZ, R6 ;  /* 0x000000ffff1a7224 */ /* 0x000fe400078e0006 */
[----:B------:R-:W-:-:S02]  /*11d0*/  IMAD.MOV.U32 R27, RZ, RZ, R7 ;  /* 0x000000ffff1b7224 */ /* 0x000fc400078e0007 */
[----:B------:R-:W-:Y:S02]  /*11e0*/  IMAD.MOV.U32 R28, RZ, RZ, R8 ;  /* 0x000000ffff1c7224 */ /* 0x000fe400078e0008 */
[----:B------:R-:W-:Y:S02]  /*11f0*/  IMAD.MOV.U32 R29, RZ, RZ, R9 ;  /* 0x000000ffff1d7224 */ /* 0x000fe400078e0009 */
[----:B------:R-:W-:Y:S01]  /*1200*/  IMAD.MOV.U32 R31, RZ, RZ, R11 ;  /* 0x000000ffff1f7224 */ /* 0x000fe200078e000b */
[----:B------:R-:W-:Y:S06]  /*1210*/  @!P0 BRA P1, `(.L_x_11) ;  /* 0xfffffffc008c8947 */ /* 0x000fec000083ffff */
.L_x_10:
[----:B------:R-:W-:Y:S05]  /*1220*/  BSYNC.RECONVERGENT B0 ;  /* 0x0000000000007941 */ /* 0x000fea0003800200 */
.L_x_9:
[----:B------:R-:W1:Y:S02]  /*1230*/  LDCU.U8 UR4, c[0x0][0x380] ;  /* 0x00007000ff0477ac */ /* 0x000e640008000000 */
[----:B-1----:R-:W-:-:S04]  /*1240*/  UPRMT UR4, UR4, 0x8880, URZ ;  /* 0x0000888004047896 */ /* 0x002fc800080000ff */
[----:B------:R-:W-:Y:S01]  /*1250*/  UISETP.NE.AND UP0, UPT, UR4, URZ, UPT ;  /* 0x000000ff0400728c */ /* 0x000fe2000bf05270 */
[----:B------:R-:W-:Y:S08]  /*1260*/  BAR.SYNC.DEFER_BLOCKING 0x0 ;  /* 0x0000000000007b1d */ /* 0x000ff00000010000 */
[----:B------:R-:W-:Y:S05]  /*1270*/  BRA.U !UP0, `(.L_x_12) ;  /* 0x00000001088c7547 */ /* 0x000fea000b800000 */
[----:B0-----:R-:W0:Y:S01]  /*1280*/  S2R R5, SR_CgaCtaId ;  /* 0x0000000000057919 */ /* 0x001e220000008800 */
[----:B------:R-:W-:Y:S01]  /*1290*/  LOP3.LUT R2, R32, 0x3e0, RZ, 0xc0, !PT ;  /* 0x000003e020027812 */ /* 0x000fe200078ec0ff */
[----:B------:R-:W-:Y:S01]  /*12a0*/  IMAD.MOV.U32 R33, RZ, RZ, RZ ;  /* 0x000000ffff217224 */ /* 0x000fe200078e00ff */
[----:B------:R-:W-:Y:S01]  /*12b0*/  MOV R4, 0x400 ;  /* 0x0000040000047802 */ /* 0x000fe20000000f00 */
[----:B------:R-:W1:Y:S01]  /*12c0*/  S2R R3, SR_LANEID ;  /* 0x0000000000037919 */ /* 0x000e620000000000 */
[----:B------:R-:W-:Y:S02]  /*12d0*/  IMAD.WIDE.U32 R32, R0, 0x100, R32 ;  /* 0x0000010000207825 */ /* 0x000fe400078e0020 */
[----:B0-----:R-:W-:Y:S02]  /*12e0*/  LEA R5, R5, R4, 0x18 ;  /* 0x0000000405057211 */ /* 0x001fe400078ec0ff */
[----:B-1----:R-:W-:-:S04]  /*12f0*/  IMAD.IADD R2, R2, 0x1, R3 ;  /* 0x0000000102027824 */ /* 0x002fc800078e0203 */
[----:B------:R-:W-:Y:S02]  /*1300*/  IMAD R4, R2, 0x28, R5 ;  /* 0x0000002802047824 */ /* 0x000fe400078e0205 */
[----:B------:R-:W0:Y:S01]  /*1310*/  LDC.64 R2, c[0x0][0x3a0] ;  /* 0x0000e800ff027b82 */ /* 0x000e220000000a00 */
[----:B------:R-:W-:Y:S02]  /*1320*/  IMAD R5, R33, 0x28, RZ ;  /* 0x0000002821057824 */ /* 0x000fe400078e02ff */
[----:B------:R-:W-:Y:S04]  /*1330*/  STS.64 [R4], R22 ;  /* 0x0000001604007388 */ /* 0x000fe80000000a00 */
[----:B------:R-:W-:Y:S04]  /*1340*/  STS.64 [R4+0x8], R24 ;  /* 0x0000081804007388 */ /* 0x000fe80000000a00 */
[----:B------:R-:W-:Y:S04]  /*1350*/  STS.64 [R4+0x10], R26 ;  /* 0x0000101a04007388 */ /* 0x000fe80000000a00 */
[----:B------:R-:W-:Y:S04]  /*1360*/  STS.64 [R4+0x18], R28 ;  /* 0x0000181c04007388 */ /* 0x000fe80000000a00 */
[----:B------:R-:W-:Y:S01]  /*1370*/  STS.64 [R4+0x20], R30 ;  /* 0x0000201e04007388 */ /* 0x000fe20000000a00 */
[----:B------:R-:W-:-:S03]  /*1380*/  NOP ;  /* 0x0000000000007918 */ /* 0x000fc60000000000 */
[----:B------:R-:W1:Y:S01]  /*1390*/  LDS.64 R6, [R4] ;  /* 0x0000000004067984 */ /* 0x000e620000000a00 */
[----:B0-----:R-:W-:-:S03]  /*13a0*/  IMAD.WIDE.U32 R2, R32, 0x28, R2 ;  /* 0x0000002820027825 */ /* 0x001fc600078e0002 */
[----:B------:R-:W0:Y:S01]  /*13b0*/  LDS.64 R8, [R4+0x8] ;  /* 0x0000080004087984 */ /* 0x000e220000000a00 */
[----:B------:R-:W-:-:S03]  /*13c0*/  IMAD.IADD R3, R3, 0x1, R5 ;  /* 0x0000000103037824 */ /* 0x000fc600078e0205 */
[----:B------:R-:W2:Y:S04]  /*13d0*/  LDS.64 R10, [R4+0x10] ;  /* 0x00001000040a7984 */ /* 0x000ea80000000a00 */
[----:B------:R-:W3:Y:S04]  /*13e0*/  LDS.64 R12, [R4+0x18] ;  /* 0x00001800040c7984 */ /* 0x000ee80000000a00 */
[----:B------:R-:W4:Y:S04]  /*13f0*/  LDS.64 R14, [R4+0x20] ;  /* 0x00002000040e7984 */ /* 0x000f280000000a00 */
[----:B-1----:R-:W-:Y:S04]  /*1400*/  STG.E desc[UR6][R2.64], R6 ;  /* 0x0000000602007986 */ /* 0x002fe8000c101906 */
[----:B------:R-:W-:Y:S04]  /*1410*/  STG.E desc[UR6][R2.64+0x4], R7 ;  /* 0x0000040702007986 */ /* 0x000fe8000c101906 */
[----:B0-----:R-:W-:Y:S04]  /*1420*/  STG.E desc[UR6][R2.64+0x8], R8 ;  /* 0x0000080802007986 */ /* 0x001fe8000c101906 */
[----:B------:R-:W-:Y:S04]  /*1430*/  STG.E desc[UR6][R2.64+0xc], R9 ;  /* 0x00000c0902007986 */ /* 0x000fe8000c101906 */
[----:B--2---:R-:W-:Y:S04]  /*1440*/  STG.E desc[UR6][R2.64+0x10], R10 ;  /* 0x0000100a02007986 */ /* 0x004fe8000c101906 */
[----:B------:R-:W-:Y:S04]  /*1450*/  STG.E desc[UR6][R2.64+0x14], R11 ;  /* 0x0000140b02007986 */ /* 0x000fe8000c101906 */
[----:B---3--:R-:W-:Y:S04]  /*1460*/  STG.E desc[UR6][R2.64+0x18], R12 ;  /* 0x0000180c02007986 */ /* 0x008fe8000c101906 */
[----:B------:R-:W-:Y:S04]  /*1470*/  STG.E desc[UR6][R2.64+0x1c], R13 ;  /* 0x00001c0d02007986 */ /* 0x000fe8000c101906 */
[----:B----4-:R-:W-:Y:S04]  /*1480*/  STG.E desc[UR6][R2.64+0x20], R14 ;  /* 0x0000200e02007986 */ /* 0x010fe8000c101906 */
[----:B------:R-:W-:Y:S01]  /*1490*/  STG.E desc[UR6][R2.64+0x24], R15 ;  /* 0x0000240f02007986 */ /* 0x000fe2000c101906 */
[----:B------:R-:W-:Y:S05]  /*14a0*/  EXIT ;  /* 0x000000000000794d */ /* 0x000fea0003800000 */
.L_x_12:
[----:B0-----:R-:W0:Y:S01]  /*14b0*/  S2R R5, SR_CgaCtaId ;  /* 0x0000000000057919 */ /* 0x001e220000008800 */
[----:B------:R-:W-:Y:S02]  /*14c0*/  MOV R4, 0x400 ;  /* 0x0000040000047802 */ /* 0x000fe40000000f00 */
[C---:B------:R-:W-:Y:S01]  /*14d0*/  LOP3.LUT R2, R32.reuse, 0x3e0, RZ, 0xc0, !PT ;  /* 0x000003e020027812 */ /* 0x040fe200078ec0ff */
[----:B------:R-:W1:Y:S01]  /*14e0*/  S2R R3, SR_LANEID ;  /* 0x0000000000037919 */ /* 0x000e620000000000 */
[----:B------:R-:W-:Y:S02]  /*14f0*/  LOP3.LUT R33, R32, 0x1f, RZ, 0xc0, !PT ;  /* 0x0000001f20217812 */ /* 0x000fe400078ec0ff */
[----:B0-----:R-:W-:Y:S01]  /*1500*/  LEA R4, R5, R4, 0x18 ;  /* 0x0000000405047211 */ /* 0x001fe200078ec0ff */
[----:B-1----:R-:W-:-:S04]  /*1510*/  IMAD.IADD R3, R2, 0x1, R3 ;  /* 0x0000000102037824 */ /* 0x002fc800078e0203 */
[----:B------:R-:W-:Y:S02]  /*1520*/  IMAD R16, R3, 0x28, R4 ;  /* 0x0000002803107824 */ /* 0x000fe400078e0204 */
[----:B------:R-:W0:Y:S01]  /*1530*/  LDC.64 R4, c[0x0][0x388] ;  /* 0x0000e200ff047b82 */ /* 0x000e220000000a00 */
[----:B------:R-:W-:Y:S02]  /*1540*/  IMAD.MOV.U32 R3, RZ, RZ, RZ ;  /* 0x000000ffff037224 */ /* 0x000fe400078e00ff */
[----:B------:R-:W-:Y:S01]  /*1550*/  STS.64 [R16], R22 ;  /* 0x0000001610007388 */ /* 0x000fe20000000a00 */
[----:B------:R-:W-:-:S03]  /*1560*/  IMAD.WIDE.U32 R2, R0, 0x100, R2 ;  /* 0x0000010000027825 */ /* 0x000fc600078e0002 */
[----:B------:R-:W-:Y:S01]  /*1570*/  STS.64 [R16+0x8], R24 ;  /* 0x0000081810007388 */ /* 0x000fe20000000a00 */
[----:B------:R-:W-:-:S03]  /*1580*/  IADD3 R33, P0, PT, R33, R2, RZ ;  /* 0x0000000221217210 */ /* 0x000fc60007f1e0ff */
[----:B------:R-:W-:Y:S01]  /*1590*/  STS.64 [R16+0x10], R26 ;  /* 0x0000101a10007388 */ /* 0x000fe20000000a00 */
[----:B------:R-:W-:-:S03]  /*15a0*/  IADD3.X R0, PT, PT, RZ, R3, RZ, P0, !PT ;  /* 0x00000003ff007210 */ /* 0x000fc600007fe4ff */
[----:B------:R-:W-:Y:S04]  /*15b0*/  STS.64 [R16+0x18], R28 ;  /* 0x0000181c10007388 */ /* 0x000fe80000000a00 */
[----:B------:R-:W-:Y:S01]  /*15c0*/  STS.64 [R16+0x20], R30 ;  /* 0x0000201e10007388 */ /* 0x000fe20000000a00 */
[----:B------:R-:W-:-:S03]  /*15d0*/  NOP ;  /* 0x0000000000007918 */ /* 0x000fc60000000000 */
[----:B------:R-:W1:Y:S01]  /*15e0*/  LDS.64 R6, [R16] ;  /* 0x0000000010067984 */ /* 0x000e620000000a00 */
[----:B0-----:R-:W-:-:S03]  /*15f0*/  IMAD.WIDE.U32 R2, R33, 0x28, R4 ;  /* 0x0000002821027825 */ /* 0x001fc600078e0004 */
[----:B------:R-:W0:Y:S01]  /*1600*/  LDS.64 R8, [R16+0x8] ;  /* 0x0000080010087984 */ /* 0x000e220000000a00 */
[----:B------:R-:W-:-:S03]  /*1610*/  IMAD R5, R0, 0x28, RZ ;  /* 0x0000002800057824 */ /* 0x000fc600078e02ff */
[----:B------:R-:W2:Y:S01]  /*1620*/  LDS.64 R10, [R16+0x10] ;  /* 0x00001000100a7984 */ /* 0x000ea20000000a00 */
[----:B------:R-:W-:-:S03]  /*1630*/  IMAD.IADD R3, R3, 0x1, R5 ;  /* 0x0000000103037824 */ /* 0x000fc600078e0205 */
        /* <DEDUP_REMOVED lines=13> */
.L_x_0:
[----:B------:R-:W1:Y:S01]  /*1710*/  LDC.64 R12, c[0x0][0x3b8] ;  /* 0x0000ee00ff0c7b82 */ /* 0x000e620000000a00 */
[----:B------:R-:W-:Y:S01]  /*1720*/  IADD3 R15, P2, PT, RZ, -R2, RZ ;  /* 0x80000002ff0f7210 */ /* 0x000fe20007f5e0ff */
[----:B------:R-:W2:Y:S06]  /*1730*/  LDCU.U8 UR4, c[0x0][0x380] ;  /* 0x00007000ff0477ac */ /* 0x000eac0008000000 */
[----:B------:R-:W3:Y:S01]  /*1740*/  LDC.64 R10, c[0x0][0x398] ;  /* 0x0000e600ff0a7b82 */ /* 0x000ee20000000a00 */
[----:B-1----:R-:W-:-:S04]  /*1750*/  LEA R12, P0, R0, R12, 0x3 ;  /* 0x0000000c000c7211 */ /* 0x002fc800078018ff */
[----:B------:R-:W-:-:S05]  /*1760*/  LEA.HI.X R13, R0, R13, RZ, 0x3, P0 ;  /* 0x0000000d000d7211 */ /* 0x000fca00000f1cff */
[----:B------:R-:W4:Y:S04]  /*1770*/  LDG.E.64 R8, desc[UR6][R12.64+0x8] ;  /* 0x000008060c087981 */ /* 0x000f28000c1e1b00 */
[----:B------:R-:W5:Y:S01]  /*1780*/  LDG.E.64 R4, desc[UR6][R12.64] ;  /* 0x000000060c047981 */ /* 0x000f62000c1e1b00 */
[CC--:B------:R-:W-:Y:S01]  /*1790*/  LOP3.LUT R17, R15.reuse, R0.reuse, RZ, 0xc0, !PT ;  /* 0x000000000f117212 */ /* 0x0c0fe200078ec0ff */
[----:B--2---:R-:W-:Y:S01]  /*17a0*/  UPRMT UR4, UR4, 0x8880, URZ ;  /* 0x0000888004047896 */ /* 0x004fe200080000ff */
[----:B------:R-:W-:Y:S01]  /*17b0*/  LOP3.LUT R15, R15, R0, RZ, 0xfc, !PT ;  /* 0x000000000f0f7212 */ /* 0x000fe200078efcff */
[----:B------:R-:W-:Y:S01]  /*17c0*/  BSSY.RECONVERGENT B0, `(.L_x_13) ;  /* 0x000007f000007945 */ /* 0x000fe20003800200 */
[C---:B------:R-:W-:Y:S01]  /*17d0*/  SHF.L.U64.HI R6, R17.reuse, 0x8, RZ ;  /* 0x0000000811067819 */ /* 0x040fe200000102ff */
[----:B------:R-:W-:Y:S01]  /*17e0*/  IMAD.SHL.U32 R7, R17, 0x100, RZ ;  /* 0x0000010011077824 */ /* 0x000fe200078e00ff */
[----:B------:R-:W-:Y:S01]  /*17f0*/  IADD3 R17, P3, PT, R0, -R17, RZ ;  /* 0x8000001100117210 */ /* 0x000fe20007f7e0ff */
[----:B------:R-:W-:Y:S01]  /*1800*/  UISETP.NE.AND UP0, UPT, UR4, URZ, UPT ;  /* 0x000000ff0400728c */ /* 0x000fe2000bf05270 */
[----:B------:R-:W-:Y:S01]  /*1810*/  ISETP.NE.U32.AND P1, PT, R15, -0x1, PT ;  /* 0xffffffff0f00780c */ /* 0x000fe20003f25070 */
[----:B------:R-:W-:Y:S01]  /*1820*/  ACQBULK ;  /* 0x000000000000782e */ /* 0x000fe20000000000 */
[----:B----4-:R-:W-:Y:S01]  /*1830*/  IADD3 R35, P0, PT, R8, -R7, RZ ;  /* 0x8000000708237210 */ /* 0x010fe20007f1e0ff */
[----:B------:R-:W-:-:S04]  /*1840*/  IMAD.SHL.U32 R8, R2, 0x80, RZ ;  /* 0x0000008002087824 */ /* 0x000fc800078e00ff */
[----:B------:R-:W-:Y:S01]  /*1850*/  IMAD.X R14, R9, 0x1, ~R6, P0 ;  /* 0x00000001090e7824 */ /* 0x000fe200000e0e06 */
[--C-:B------:R-:W-:Y:S01]  /*1860*/  SHF.L.U64.HI R9, R2, 0x7, R3.reuse ;  /* 0x0000000702097819 */ /* 0x100fe20000010203 */
[----:B------:R-:W-:Y:S01]  /*1870*/  IMAD.X R2, RZ, RZ, ~R3, P2 ;  /* 0x000000ffff027224 */ /* 0x000fe200010e0e03 */
[----:B---3--:R-:W-:Y:S01]  /*1880*/  IADD3 R19, P2, PT, -R7, R10, RZ ;  /* 0x0000000a07137210 */ /* 0x008fe20007f5e1ff */
[----:B------:R-:W-:Y:S01]  /*1890*/  IMAD.X R10, RZ, RZ, -0x1, P3 ;  /* 0xffffffffff0a7424 */ /* 0x000fe200018e06ff */
[C---:B------:R-:W-:Y:S01]  /*18a0*/  ISETP.NE.U32.AND P0, PT, R17.reuse, -0x1, PT ;  /* 0xffffffff1100780c */ /* 0x040fe20003f05070 */
[----:B------:R-:W-:Y:S01]  /*18b0*/  IMAD.SHL.U32 R3, R17, 0x100, RZ ;  /* 0x0000010011037824 */ /* 0x000fe200078e00ff */
[----:B------:R-:W-:Y:S01]  /*18c0*/  IADD3.X R18, PT, PT, ~R6, R11, RZ, P2, !PT ;  /* 0x0000000b06127210 */ /* 0x000fe200017fe5ff */
[----:B------:R-:W-:Y:S01]  /*18d0*/  IMAD.MOV.U32 R11, RZ, RZ, 0xff ;  /* 0x000000ffff0b7424 */ /* 0x000fe200078e00ff */
[----:B------:R-:W-:Y:S02]  /*18e0*/  LOP3.LUT R8, R8, 0xffffff00, RZ, 0xc0, !PT ;  /* 0xffffff0008087812 */ /* 0x000fe400078ec0ff */
[----:B------:R-:W-:-:S02]  /*18f0*/  ISETP.NE.AND.EX P2, PT, R10, -0x1, PT, P0 ;  /* 0xffffffff0a00780c */ /* 0x000fc40003f45300 */
[----:B------:R-:W-:Y:S02]  /*1900*/  ISETP.GT.U32.AND P0, PT, R19, R8, PT ;  /* 0x000000081300720c */ /* 0x000fe40003f04070 */
[----:B-----5:R-:W-:Y:S02]  /*1910*/  IADD3 R16, P3, PT, R4, -R7, RZ ;  /* 0x8000000704107210 */ /* 0x020fe40007f7e0ff */
[----:B------:R-:W-:Y:S02]  /*1920*/  SHF.L.U64.HI R15, R17, 0x8, R10 ;  /* 0x00000008110f7819 */ /* 0x000fe4000001020a */
[----:B------:R-:W-:Y:S01]  /*1930*/  SEL R10, R11, 0x100, !P2 ;  /* 0x000001000b0a7807 */ /* 0x000fe20005000000 */
[----:B------:R-:W-:Y:S01]  /*1940*/  IMAD.X R20, R5, 0x1, ~R6, P3 ;  /* 0x0000000105147824 */ /* 0x000fe200018e0e06 */
[----:B------:R-:W-:Y:S02]  /*1950*/  ISETP.GT.U32.AND.EX P0, PT, R18, R9, PT, P0 ;  /* 0x000000091200720c */ /* 0x000fe40003f04100 */
[----:B------:R-:W-:-:S02]  /*1960*/  IADD3 R11, P2, PT, -R16, R3, RZ ;  /* 0x00000003100b7210 */ /* 0x000fc40007f5e1ff */
[----:B------:R-:W-:Y:S02]  /*1970*/  IADD3 R3, P3, P4, -R35, R10, R3 ;  /* 0x0000000a23037210 */ /* 0x000fe40007c7e103 */
[-C--:B------:R-:W-:Y:S01]  /*1980*/  SEL R13, R19, R8.reuse, P0 ;  /* 0x00000008130d7207 */ /* 0x080fe20000000000 */
[----:B------:R-:W-:Y:S01]  /*1990*/  IMAD.X R20, R15, 0x1, ~R20, P2 ;  /* 0x000000010f147824 */ /* 0x000fe200010e0e14 */
[----:B------:R-:W-:Y:S02]  /*19a0*/  ISETP.NE.AND.EX P1, PT, R2, -0x1, PT, P1 ;  /* 0xffffffff0200780c */ /* 0x000fe40003f25310 */
[----:B------:R-:W-:Y:S02]  /*19b0*/  IADD3.X R10, PT, PT, ~R14, RZ, R15, P3, P4 ;  /* 0x000000ff0e0a7210 */ /* 0x000fe40001fe850f */
[----:B------:R-:W-:Y:S02]  /*19c0*/  SEL R14, R18, R9, P0 ;  /* 0x00000009120e7207 */ /* 0x000fe40000000000 */
[----:B------:R-:W-:-:S02]  /*19d0*/  IADD3 R12, P0, PT, R13, -R8, RZ ;  /* 0x800000080d0c7210 */ /* 0x000fc40007f1e0ff */
[C---:B------:R-:W-:Y:S02]  /*19e0*/  SEL R2, R8.reuse, R3, !P1 ;  /* 0x0000000308027207 */ /* 0x040fe40004800000 */
[----:B------:R-:W-:Y:S01]  /*19f0*/  ISETP.LT.U32.AND P2, PT, R8, R19, PT ;  /* 0x000000130800720c */ /* 0x000fe20003f41070 */
[----:B------:R-:W-:Y:S01]  /*1a00*/  IMAD.X R13, R14, 0x1, ~R9, P0 ;  /* 0x000000010e0d7824 */ /* 0x000fe200000e0e09 */
[----:B------:R-:W-:Y:S02]  /*1a10*/  SEL R3, R9, R10, !P1 ;  /* 0x0000000a09037207 */ /* 0x000fe40004800000 */
[-C--:B------:R-:W-:Y:S02]  /*1a20*/  ISETP.LT.U32.AND P3, PT, R11, R12.reuse, PT ;  /* 0x0000000c0b00720c */ /* 0x080fe40003f61070 */
[----:B------:R-:W-:Y:S02]  /*1a30*/  ISETP.LT.U32.AND P0, PT, R2, R12, PT ;  /* 0x0000000c0200720c */ /* 0x000fe40003f01070 */
[----:B------:R-:W-:-:S02]  /*1a40*/  ISETP.LT.U32.AND.EX P2, PT, R9, R18, PT, P2 ;  /* 0x000000120900720c */ /* 0x000fc40003f41120 */
[-C--:B------:R-:W-:Y:S02]  /*1a50*/  ISETP.LT.U32.AND.EX P3, PT, R20, R13.reuse, PT, P3 ;  /* 0x0000000d1400720c */ /* 0x080fe40003f61130 */
[----:B------:R-:W-:Y:S02]  /*1a60*/  ISETP.LT.U32.AND.EX P0, PT, R3, R13, PT, P0 ;  /* 0x0000000d0300720c */ /* 0x000fe40003f01100 */
[----:B------:R-:W-:Y:S02]  /*1a70*/  @!P1 SEL R35, R8, R19, P2 ;  /* 0x0000001308239207 */ /* 0x000fe40001000000 */
[-C--:B------:R-:W-:Y:S02]  /*1a80*/  SEL R3, R11, R12.reuse, P3 ;  /* 0x0000000c0b037207 */ /* 0x080fe40001800000 */
[----:B------:R-:W-:Y:S01]  /*1a90*/  SEL R2, R2, R12, P0 ;  /* 0x0000000c02027207 */ /* 0x000fe20000000000 */
[----:B------:R-:W-:Y:S01]  /*1aa0*/  IMAD.IADD R35, R35, 0x1, -R16 ;  /* 0x0000000123237824 */ /* 0x000fe200078e0a10 */
[----:B------:R-:W-:-:S02]  /*1ab0*/  SEL R20, R20, R13, P3 ;  /* 0x0000000d14147207 */ /* 0x000fc40001800000 */
[----:B------:R-:W-:Y:S01]  /*1ac0*/  IADD3 R2, PT, PT, R2, -R3, RZ ;  /* 0x8000000302027210 */ /* 0x000fe20007ffe0ff */
[----:B------:R-:W-:Y:S06]  /*1ad0*/  BRA.U !UP0, `(.L_x_14) ;  /* 0x00000001089c7547 */ /* 0x000fec000b800000 */
[----:B------:R-:W-:Y:S01]  /*1ae0*/  IMAD.IADD R37, R35, 0x1, R2 ;  /* 0x0000000123257824 */ /* 0x000fe200078e0202 */
[----:B------:R-:W-:-:S04]  /*1af0*/  IADD3 R18, P1, P2, R3, R7, R8 ;  /* 0x0000000703127210 */ /* 0x000fc80007a3e008 */
[----:B0-----:R-:W-:Y:S02]  /*1b00*/  ISETP.GE.AND P0, PT, R32, R37, PT ;  /* 0x000000252000720c */ /* 0x001fe40003f06270 */
[----:B------:R-:W-:-:S11]  /*1b10*/  IADD3.X R20, PT, PT, R20, R6, R9, P1, P2 ;  /* 0x0000000614147210 */ /* 0x000fd60000fe4409 */
[----:B------:R-:W-:Y:S05]  /*1b20*/  @P0 BRA `(.L_x_15) ;  /* 0x0000000400200947 */ /* 0x000fea0003800000 */
[----:B------:R-:W0:Y:S01]  /*1b30*/  LDC.64 R14, c[0x0][0x388] ;  /* 0x0000e200ff0e7b82 */ /* 0x000e220000000a00 */
[----:B------:R-:W-:-:S13]  /*1b40*/  ISETP.GE.AND P0, PT, R32, R35, PT ;  /* 0x000000232000720c */ /* 0x000fda0003f06270 */
[----:B------:R-:W-:-:S05]  /*1b50*/  @!P0 IADD3 R17, P1, PT, R4, R32, RZ ;  /* 0x0000002004118210 */ /* 0x000fca0007f3e0ff */
[----:B------:R-:W-:-:S04]  /*1b60*/  @!P0 IMAD.X R4, RZ, RZ, R5, P1 ;  /* 0x000000ffff048224 */ /* 0x000fc800008e0605 */
[----:B------:R-:W-:Y:S02]  /*1b70*/  @!P0 IMAD R3, R4, 0x28, RZ ;  /* 0x0000002804038824 */ /* 0x000fe400078e02ff */
[----:B0-----:R-:W-:-:S04]  /*1b80*/  @!P0 IMAD.WIDE.U32 R16, R17, 0x28, R14 ;  /* 0x0000002811108825 */ /* 0x001fc800078e000e */
        /* <DEDUP_REMOVED lines=11> */
[----:B------:R-:W-:-:S05]  /*1c40*/  @P0 IMAD.IADD R3, R32, 0x1, -R35 ;  /* 0x0000000120030824 */ /* 0x000fca00078e0a23 */
        /* <DEDUP_REMOVED lines=16> */
.L_x_14:
[----:B------:R-:W-:Y:S01]  /*1d50*/  IMAD.IADD R37, R35, 0x1, R2 ;  /* 0x0000000123257824 */ /* 0x000fe200078e0202 */
[----:B------:R-:W-:-:S04]  /*1d60*/  IADD3 R3, P0, P1, R3, R7, R8 ;  /* 0x0000000703037210 */ /* 0x000fc8000791e008 */
[----:B0-----:R-:W-:Y:S02]  /*1d70*/  ISETP.GE.AND P2, PT, R32, R37, PT ;  /* 0x000000252000720c */ /* 0x001fe40003f46270 */
[----:B------:R-:W-:-:S11]  /*1d80*/  IADD3.X R20, PT, PT, R20, R6, R9, P0, P1 ;  /* 0x0000000614147210 */ /* 0x000fd600007e2409 */
[----:B------:R-:W-:Y:S05]  /*1d90*/  @P2 BRA `(.L_x_15) ;  /* 0x0000000000842947 */ /* 0x000fea0003800000 */
[----:B------:R-:W0:Y:S01]  /*1da0*/  LDC.64 R14, c[0x0][0x3a0] ;  /* 0x0000e800ff0e7b82 */ /* 0x000e220000000a00 */
[----:B------:R-:W-:-:S13]  /*1db0*/  ISETP.GE.AND P0, PT, R32, R35, PT ;  /* 0x000000232000720c */ /* 0x000fda0003f06270 */
[----:B------:R-:W-:-:S04]  /*1dc0*/  @!P0 IADD3 R17, P1, PT, R4, R32, RZ ;  /* 0x0000002004118210 */ /* 0x000fc80007f3e0ff */
[----:B------:R-:W-:-:S05]  /*1dd0*/  @!P0 IADD3.X R4, PT, PT, RZ, R5, RZ, P1, !PT ;  /* 0x00000005ff048210 */ /* 0x000fca0000ffe4ff */
        /* <DEDUP_REMOVED lines=29> */
.L_x_15:
[----:B------:R-:W-:Y:S05]  /*1fb0*/  BSYNC.RECONVERGENT B0 ;  /* 0x0000000000007941 */ /* 0x000fea0003800200 */
.L_x_13:
        /* <DEDUP_REMOVED lines=10> */
[----:B------:R-:W-:-:S07]  /*2060*/  VIMNMX R33, PT, PT, R37, R32, PT ;  /* 0x0000002025217248 */ /* 0x000fce0003fe0100 */
[----:B------:R-:W-:Y:S01]  /*2070*/  PREEXIT ;  /* 0x000000000000782d */ /* 0x000fe20000000000 */
[----:B------:R-:W-:Y:S01]  /*2080*/  BSSY.RECONVERGENT B0, `(.L_x_16) ;  /* 0x0000035000007945 */ /* 0x000fe20003800200 */
[C---:B------:R-:W-:Y:S01]  /*2090*/  ISETP.GE.AND P0, PT, R33.reuse, R2, PT ;  /* 0x000000022100720c */ /* 0x040fe20003f06270 */
[----:B------:R-:W-:Y:S01]  /*20a0*/  IMAD.IADD R2, R33, 0x1, -R2 ;  /* 0x0000000121027824 */ /* 0x000fe200078e0a02 */
[----:B------:R-:W-:-:S04]  /*20b0*/  VIMNMX R25, PT, PT, R35, R33, PT ;  /* 0x0000002123197248 */ /* 0x000fc80003fe0100 */
[----:B------:R-:W-:-:S04]  /*20c0*/  SEL R32, R2, RZ, P0 ;  /* 0x000000ff02207207 */ /* 0x000fc80000000000 */
[----:B------:R-:W-:-:S13]  /*20d0*/  ISETP.GE.AND P0, PT, R32, R25, PT ;  /* 0x000000192000720c */ /* 0x000fda0003f06270 */
[----:B0-----:R-:W-:Y:S05]  /*20e0*/  @P0 BRA `(.L_x_17) ;  /* 0x0000000000b80947 */ /* 0x001fea0003800000 */
[----:B------:R-:W-:-:S07]  /*20f0*/  IMAD.IADD R24, R35, 0x1, R33 ;  /* 0x0000000123187824 */ /* 0x000fce00078e0221 */
.L_x_21:
        /* <DEDUP_REMOVED lines=30> */
.L_x_20:
        /* <DEDUP_REMOVED lines=11> */
.L_x_19:
[----:B------:R-:W-:Y:S05]  /*2390*/  BSYNC.RECONVERGENT B1 ;  /* 0x0000000000017941 */ /* 0x000fea0003800200 */
.L_x_18:
[----:B------:R-:W-:-:S04]  /*23a0*/  @P0 IADD3 R32, PT, PT, R26, 0x1, RZ ;  /* 0x000000011a200810 */ /* 0x000fc80007ffe0ff */
[----:B------:R-:W-:-:S13]  /*23b0*/  ISETP.GE.AND P0, PT, R32, R25, PT ;  /* 0x000000192000720c */ /* 0x000fda0003f06270 */
[----:B------:R-:W-:Y:S05]  /*23c0*/  @!P0 BRA `(.L_x_21) ;  /* 0xfffffffc004c8947 */ /* 0x000fea000383ffff */
.L_x_17:
[----:B------:R-:W-:Y:S05]  /*23d0*/  BSYNC.RECONVERGENT B0 ;  /* 0x0000000000007941 */ /* 0x000fea0003800200 */
.L_x_16:
        /* <DEDUP_REMOVED lines=19> */
[----:B------:R-:W-:-:S02]  /*2510*/  IMAD.MOV.U32 R22, RZ, RZ, R2 ;  /* 0x000000ffff167224 */ /* 0x000fc400078e0002 */
[----:B----4-:R-:W-:Y:S01]  /*2520*/  IMAD.MOV.U32 R23, RZ, RZ, R3 ;  /* 0x000000ffff177224 */ /* 0x010fe200078e0003 */
        /* <DEDUP_REMOVED lines=21> */
[----:B------:R-:W-:Y:S01]  /*2680*/  IMAD.MOV.U32 R23, RZ, RZ, R13 ;  /* 0x000000ffff177224 */ /* 0x000fe200078e000d */
[----:B------:R-:W-:Y:S01]  /*2690*/  MOV R30, R20 ;  /* 0x00000014001e7202 */ /* 0x000fe20000000f00 */
[----:B------:R-:W-:Y:S02]  /*26a0*/  IMAD.MOV.U32 R25, RZ, RZ, R15 ;  /* 0x000000ffff197224 */ /* 0x000fe400078e000f */
[----:B------:R-:W-:Y:S02]  /*26b0*/  IMAD.MOV.U32 R26, RZ, RZ, R16 ;  /* 0x000000ffff1a7224 */ /* 0x000fe400078e0010 */
[----:B------:R-:W-:Y:S02]  /*26c0*/  IMAD.MOV.U32 R27, RZ, RZ, R17 ;  /* 0x000000ffff1b7224 */ /* 0x000fe400078e0011 */
[----:B------:R-:W-:-:S02]  /*26d0*/  IMAD.MOV.U32 R28, RZ, RZ, R18 ;  /* 0x000000ffff1c7224 */ /* 0x000fc400078e0012 */
[----:B------:R-:W-:Y:S02]  /*26e0*/  IMAD.MOV.U32 R29, RZ, RZ, R19 ;  /* 0x000000ffff1d7224 */ /* 0x000fe400078e0013 */
[----:B------:R-:W-:Y:S01]  /*26f0*/  IMAD.MOV.U32 R31, RZ, RZ, R21 ;  /* 0x000000ffff1f7224 */ /* 0x000fe200078e0015 */
[----:B------:R-:W-:Y:S06]  /*2700*/  @P0 BRA `(.L_x_23) ;  /* 0x0000000000780947 */ /* 0x000fec0003800000 */
[----:B------:R-:W-:-:S07]  /*2710*/  IMAD.MOV.U32 R32, RZ, RZ, RZ ;  /* 0x000000ffff207224 */ /* 0x000fce00078e00ff */
.L_x_24:
[----:B------:R-:W-:-:S05]  /*2720*/  IMAD R31, R32, 0x4, R1 ;  /* 0x00000004201f7824 */ /* 0x000fca00078e0201 */
[----:B------:R-:W2:Y:S04]  /*2730*/  LDL R33, [R31+0x28] ;  /* 0x000028001f217983 */ /* 0x000ea80000100800 */
[----:B------:R1:W2:Y:S01]  /*2740*/  LDL R34, [R31] ;  /* 0x000000001f227983 */ /* 0x0002a20000100800 */
[----:B------:R-:W-:Y:S01]  /*2750*/  IMAD.MOV.U32 R22, RZ, RZ, R12 ;  /* 0x000000ffff167224 */ /* 0x000fe200078e000c */
[----:B------:R-:W-:Y:S01]  /*2760*/  MOV R24, R14 ;  /* 0x0000000e00187202 */ /* 0x000fe20000000f00 */
[----:B------:R-:W-:Y:S01]  /*2770*/  IMAD.MOV.U32 R23, RZ, RZ, R13 ;  /* 0x000000ffff177224 */ /* 0x000fe200078e000d */
[----:B------:R-:W-:Y:S01]  /*2780*/  MOV R30, R20 ;  /* 0x00000014001e7202 */ /* 0x000fe20000000f00 */
[----:B------:R-:W-:Y:S02]  /*2790*/  IMAD.MOV.U32 R25, RZ, RZ, R15 ;  /* 0x000000ffff197224 */ /* 0x000fe400078e000f */
[----:B------:R-:W-:-:S02]  /*27a0*/  IMAD.MOV.U32 R26, RZ, RZ, R16 ;  /* 0x000000ffff1a7224 */ /* 0x000fc400078e0010 */
        /* <DEDUP_REMOVED lines=20> */
.L_x_23:
[----:B------:R-:W-:Y:S05]  /*28f0*/  BSYNC.RECONVERGENT B0 ;  /* 0x0000000000007941 */ /* 0x000fea0003800200 */
.L_x_22:
[----:B------:R-:W1:Y:S01]  /*2900*/  LDCU.U8 UR4, c[0x0][0x380] ;  /* 0x00007000ff0477ac */ /* 0x000e620008000000 */
[----:B0-----:R-:W0:Y:S01]  /*2910*/  S2R R2, SR_TID.X ;  /* 0x0000000000027919 */ /* 0x001e220000002100 */
[----:B-1----:R-:W-:-:S04]  /*2920*/  UPRMT UR4, UR4, 0x8880, URZ ;  /* 0x0000888004047896 */ /* 0x002fc800080000ff */
[----:B------:R-:W-:Y:S01]  /*2930*/  UISETP.NE.AND UP0, UPT, UR4, URZ, UPT ;  /* 0x000000ff0400728c */ /* 0x000fe2000bf05270 */
[----:B------:R-:W-:Y:S08]  /*2940*/  BAR.SYNC.DEFER_BLOCKING 0x0 ;  /* 0x0000000000007b1d */ /* 0x000ff00000010000 */
[----:B------:R-:W-:Y:S05]  /*2950*/  BRA.U !UP0, `(.L_x_25) ;  /* 0x0000000108b07547 */ /* 0x000fea000b800000 */
[----:B------:R-:W1:Y:S01]  /*2960*/  S2R R5, SR_CgaCtaId ;  /* 0x0000000000057919 */ /* 0x000e620000008800 */
[----:B------:R-:W-:Y:S01]  /*2970*/  MOV R4, 0x400 ;  /* 0x0000040000047802 */ /* 0x000fe20000000f00 */
[----:B------:R-:W2:Y:S01]  /*2980*/  LDC.64 R14, c[0x0][0x3a0] ;  /* 0x0000e800ff0e7b82 */ /* 0x000ea20000000a00 */
[C---:B0-----:R-:W-:Y:S01]  /*2990*/  LOP3.LUT R12, R2.reuse, 0x3e0, RZ, 0xc0, !PT ;  /* 0x000003e0020c7812 */ /* 0x041fe200078ec0ff */
[----:B------:R-:W0:Y:S01]  /*29a0*/  S2R R3, SR_LANEID ;  /* 0x0000000000037919 */ /* 0x000e220000000000 */
[----:B------:R-:W-:Y:S02]  /*29b0*/  ISETP.NE.AND P0, PT, R2, RZ, PT ;  /* 0x000000ff0200720c */ /* 0x000fe40003f05270 */
[----:B-1----:R-:W-:Y:S01]  /*29c0*/  LEA R18, R5, R4, 0x18 ;  /* 0x0000000405127211 */ /* 0x002fe200078ec0ff */
[----:B0-----:R-:W-:-:S04]  /*29d0*/  IMAD.IADD R3, R12, 0x1, R3 ;  /* 0x000000010c037824 */ /* 0x001fc800078e0203 */
[----:B------:R-:W-:Y:S01]  /*29e0*/  IMAD R20, R3, 0x28, R18 ;  /* 0x0000002803147824 */ /* 0x000fe200078e0212 */
[----:B------:R-:W-:-:S04]  /*29f0*/  LOP3.LUT R3, R2, 0x1f, RZ, 0xc0, !PT ;  /* 0x0000001f02037812 */ /* 0x000fc800078ec0ff */
[----:B------:R-:W-:Y:S01]  /*2a00*/  STS.64 [R20], R22 ;  /* 0x0000001614007388 */ /* 0x000fe20000000a00 */
[----:B------:R-:W-:Y:S02]  /*2a10*/  IMAD.IADD R2, R12, 0x1, R3 ;  /* 0x000000010c027824 */ /* 0x000fe400078e0203 */
[----:B------:R-:W-:Y:S01]  /*2a20*/  IMAD.MOV.U32 R3, RZ, RZ, RZ ;  /* 0x000000ffff037224 */ /* 0x000fe200078e00ff */
[----:B------:R-:W-:Y:S01]  /*2a30*/  STS.64 [R20+0x8], R24 ;  /* 0x0000081814007388 */ /* 0x000fe20000000a00 */
[----:B------:R-:W-:-:S03]  /*2a40*/  IMAD.WIDE.U32 R12, R0, 0x100, R2 ;  /* 0x00000100000c7825 */ /* 0x000fc600078e0002 */
[----:B------:R-:W-:Y:S01]  /*2a50*/  STS.64 [R20+0x10], R26 ;  /* 0x0000101a14007388 */ /* 0x000fe20000000a00 */
[----:B------:R-:W-:-:S03]  /*2a60*/  IMAD R3, R13, 0x28, RZ ;  /* 0x000000280d037824 */ /* 0x000fc600078e02ff */
[----:B------:R-:W-:Y:S01]  /*2a70*/  STS.64 [R20+0x18], R28 ;  /* 0x0000181c14007388 */ /* 0x000fe20000000a00 */
[----:B--2---:R-:W-:-:S03]  /*2a80*/  IMAD.WIDE.U32 R12, R12, 0x28, R14 ;  /* 0x000000280c0c7825 */ /* 0x004fc600078e000e */
[----:B------:R-:W-:Y:S01]  /*2a90*/  STS.64 [R20+0x20], R30 ;  /* 0x0000201e14007388 */ /* 0x000fe20000000a00 */
[----:B------:R-:W-:-:S03]  /*2aa0*/  NOP ;  /* 0x0000000000007918 */ /* 0x000fc60000000000 */
[----:B------:R-:W-:Y:S01]  /*2ab0*/  LDS.64 R4, [R20] ;  /* 0x0000000014047984 */ /* 0x000fe20000000a00 */
[----:B------:R-:W-:-:S03]  /*2ac0*/  IMAD.IADD R3, R13, 0x1, R3 ;  /* 0x000000010d037824 */ /* 0x000fc600078e0203 */
[----:B------:R-:W-:Y:S04]  /*2ad0*/  LDS.64 R6, [R20+0x8] ;  /* 0x0000080014067984 */ /* 0x000fe80000000a00 */
[----:B------:R-:W-:Y:S04]  /*2ae0*/  LDS.64 R8, [R20+0x10] ;  /* 0x0000100014087984 */ /* 0x000fe80000000a00 */
[----:B------:R-:W-:Y:S04]  /*2af0*/  LDS.64 R10, [R20+0x18] ;  /* 0x00001800140a7984 */ /* 0x000fe80000000a00 */
[----:B------:R-:W-:Y:S04]  /*2b00*/  LDS.64 R16, [R20+0x20] ;  /* 0x0000200014107984 */ /* 0x000fe80000000a00 */
[----:B------:R-:W-:Y:S01]  /*2b10*/  @!P0 STS [R18+0x2800], R37 ;  /* 0x0028002512008388 */ /* 0x000fe20000000800 */
[----:B------:R-:W-:Y:S06]  /*2b20*/  BAR.SYNC.DEFER_BLOCKING 0x0 ;  /* 0x0000000000007b1d */ /* 0x000fec0000010000 */
[----:B------:R-:W0:Y:S02]  /*2b30*/  LDS R19, [R18+0x2800] ;  /* 0x0028000012137984 */ /* 0x000e240000000800 */
[----:B0-----:R-:W-:Y:S01]  /*2b40*/  ISETP.GE.AND P0, PT, R2, R19, PT ;  /* 0x000000130200720c */ /* 0x001fe20003f06270 */
[----:B------:R-:W-:-:S12]  /*2b50*/  IMAD.MOV.U32 R2, RZ, RZ, R12 ;  /* 0x000000ffff027224 */ /* 0x000fd800078e000c */
[----:B------:R-:W-:Y:S05]  /*2b60*/  @P0 EXIT ;  /* 0x000000000000094d */ /* 0x000fea0003800000 */
[----:B------:R-:W-:Y:S04]  /*2b70*/  STG.E desc[UR6][R2.64], R4 ;  /* 0x0000000402007986 */ /* 0x000fe8000c101906 */
        /* <DEDUP_REMOVED lines=8> */
[----:B------:R-:W-:Y:S01]  /*2c00*/  STG.E desc[UR6][R2.64+0x24], R17 ;  /* 0x0000241102007986 */ /* 0x000fe2000c101906 */
[----:B------:R-:W-:Y:S05]  /*2c10*/  EXIT ;  /* 0x000000000000794d */ /* 0x000fea0003800000 */
.L_x_25:
[----:B------:R-:W1:Y:S01]  /*2c20*/  S2R R6, SR_CgaCtaId ;  /* 0x0000000000067919 */ /* 0x000e620000008800 */
[----:B------:R-:W-:Y:S01]  /*2c30*/  MOV R5, 0x400 ;  /* 0x0000040000057802 */ /* 0x000fe20000000f00 */
[----:B------:R-:W2:Y:S01]  /*2c40*/  LDC.64 R18, c[0x0][0x388] ;  /* 0x0000e200ff127b82 */ /* 0x000ea20000000a00 */
[C---:B0-----:R-:W-:Y:S01]  /*2c50*/  LOP3.LUT R4, R2.reuse, 0x3e0, RZ, 0xc0, !PT ;  /* 0x000003e002047812 */ /* 0x041fe200078ec0ff */
[----:B------:R-:W0:Y:S01]  /*2c60*/  S2R R3, SR_LANEID ;  /* 0x0000000000037919 */ /* 0x000e220000000000 */
[C---:B------:R-:W-:Y:S02]  /*2c70*/  ISETP.NE.AND P0, PT, R2.reuse, RZ, PT ;  /* 0x000000ff0200720c */ /* 0x040fe40003f05270 */
[----:B------:R-:W-:Y:S02]  /*2c80*/  LOP3.LUT R21, R2, 0x1f, RZ, 0xc0, !PT ;  /* 0x0000001f02157812 */ /* 0x000fe400078ec0ff */
[----:B-1----:R-:W-:Y:S02]  /*2c90*/  LEA R20, R6, R5, 0x18 ;  /* 0x0000000506147211 */ /* 0x002fe400078ec0ff */
[----:B0-----:R-:W-:-:S05]  /*2ca0*/  IADD3 R3, PT, PT, R4, R3, RZ ;  /* 0x0000000304037210 */ /* 0x001fca0007ffe0ff */
[----:B------:R-:W-:-:S05]  /*2cb0*/  IMAD R5, R3, 0x28, R20 ;  /* 0x0000002803057824 */ /* 0x000fca00078e0214 */
[----:B------:R-:W-:Y:S04]  /*2cc0*/  STS.64 [R5], R22 ;  /* 0x0000001605007388 */ /* 0x000fe80000000a00 */
[----:B------:R-:W-:Y:S04]  /*2cd0*/  STS.64 [R5+0x8], R24 ;  /* 0x0000081805007388 */ /* 0x000fe80000000a00 */
[----:B------:R-:W-:Y:S04]  /*2ce0*/  STS.64 [R5+0x10], R26 ;  /* 0x0000101a05007388 */ /* 0x000fe80000000a00 */
[----:B------:R-:W-:Y:S04]  /*2cf0*/  STS.64 [R5+0x18], R28 ;  /* 0x0000181c05007388 */ /* 0x000fe80000000a00 */
[----:B------:R-:W-:Y:S01]  /*2d00*/  STS.64 [R5+0x20], R30 ;  /* 0x0000201e05007388 */ /* 0x000fe20000000a00 */
[----:B------:R-:W-:-:S03]  /*2d10*/  NOP ;  /* 0x0000000000007918 */ /* 0x000fc60000000000 */
[----:B------:R-:W-:Y:S04]  /*2d20*/  LDS.64 R6, [R5] ;  /* 0x0000000005067984 */ /* 0x000fe80000000a00 */
[----:B------:R-:W-:Y:S04]  /*2d30*/  LDS.64 R8, [R5+0x8] ;  /* 0x0000080005087984 */ /* 0x000fe80000000a00 */
[----:B------:R-:W-:Y:S04]  /*2d40*/  LDS.64 R10, [R5+0x10] ;  /* 0x00001000050a7984 */ /* 0x000fe80000000a00 */
[----:B------:R-:W-:Y:S04]  /*2d50*/  LDS.64 R12, [R5+0x18] ;  /* 0x00001800050c7984 */ /* 0x000fe80000000a00 */
[----:B------:R0:W-:Y:S04]  /*2d60*/  LDS.64 R14, [R5+0x20] ;  /* 0x00002000050e7984 */ /* 0x0001e80000000a00 */
[----:B------:R-:W-:Y:S01]  /*2d70*/  @!P0 STS [R20+0x2800], R37 ;  /* 0x0028002514008388 */ /* 0x000fe20000000800 */
[----:B------:R-:W-:Y:S01]  /*2d80*/  BAR.SYNC.DEFER_BLOCKING 0x0 ;  /* 0x0000000000007b1d */ /* 0x000fe20000010000 */
[----:B0-----:R-:W-:-:S02]  /*2d90*/  IMAD.MOV.U32 R5, RZ, RZ, RZ ;  /* 0x000000ffff057224 */ /* 0x001fc400078e00ff */
[----:B------:R-:W-:-:S04]  /*2da0*/  IMAD.WIDE.U32 R16, R0, 0x100, R4 ;  /* 0x0000010000107825 */ /* 0x000fc800078e0004 */
[----:B------:R-:W-:Y:S01]  /*2db0*/  IMAD.IADD R4, R4, 0x1, R21 ;  /* 0x0000000104047824 */ /* 0x000fe200078e0215 */
[----:B------:R-:W-:-:S05]  /*2dc0*/  IADD3 R23, P0, PT, R21, R16, RZ ;  /* 0x0000001015177210 */ /* 0x000fca0007f1e0ff */
[----:B------:R-:W-:Y:S02]  /*2dd0*/  IMAD.X R16, RZ, RZ, R17, P0 ;  /* 0x000000ffff107224 */ /* 0x000fe400000e0611 */
[----:B--2---:R-:W-:-:S04]  /*2de0*/  IMAD.WIDE.U32 R18, R23, 0x28, R18 ;  /* 0x0000002817127825 */ /* 0x004fc800078e0012 */
[----:B------:R-:W-:Y:S01]  /*2df0*/  IMAD R5, R16, 0x28, RZ ;  /* 0x0000002810057824 */ /* 0x000fe200078e02ff */
[----:B------:R-:W0:Y:S03]  /*2e00*/  LDS R3, [R20+0x2800] ;  /* 0x0028000014037984 */ /* 0x000e260000000800 */
[----:B------:R-:W-:Y:S01]  /*2e10*/  IMAD.IADD R19, R19, 0x1, R5 ;  /* 0x0000000113137824 */ /* 0x000fe200078e0205 */
[----:B0-----:R-:W-:-:S13]  /*2e20*/  ISETP.GE.AND P0, PT, R4, R3, PT ;  /* 0x000000030400720c */ /* 0x001fda0003f06270 */
        /* <DEDUP_REMOVED lines=12> */
.L_x_26:
[----:B------:R-:W-:-:S00]  /*2ef0*/  BRA `(.L_x_26) ;  /* 0xfffffffc00fc7947 */ /* 0x000fc0000383ffff */
[----:B------:R-:W-:-:S00]  /*2f00*/  NOP ;  /* 0x0000000000007918 */ /* 0x000fc00000000000 */
[----:B------:R-:W-:-:S00]  /*2f10*/  NOP ;  /* 0x0000000000007918 */ /* 0x000fc00000000000 */
[----:B------:R-:W-:-:S00]  /*2f20*/  NOP ;  /* 0x0000000000007918 */ /* 0x000fc00000000000 */
[----:B------:R-:W-:-:S00]  /*2f30*/  NOP ;  /* 0x0000000000007918 */ /* 0x000fc00000000000 */
[----:B------:R-:W-:-:S00]  /*2f40*/  NOP ;  /* 0x0000000000007918 */ /* 0x000fc00000000000 */
[----:B------:R-:W-:-:S00]  /*2f50*/  NOP ;  /* 0x0000000000007918 */ /* 0x000fc00000000000 */
[----:B------:R-:W-:-:S00]  /*2f60*/  NOP ;  /* 0x0000000000007918 */ /* 0x000fc00000000000 */
[----:B------:R-:W-:-:S00]  /*2f70*/  NOP ;  /* 0x0000000000007918 */ /* 0x000fc00000000000 */
.L_x_549:


//--------------------- .text._ZN3cub18CUB_300001_SM_10006detail10merge_sort30DeviceMergeSortPartitionKernelIN6thrust24THRUST_300001_SM_1000_NS6detail15normal_iteratorINS5_10device_ptrI8ColoringEEEEmN4cuda3std3__44lessIS9_EES9_EEvbT_PT2_T0_SK_PSK_T1_SK_i --------------------------
	.section	.text._ZN3cub18CUB_300001_SM_10006detail10merge_sort30DeviceMergeSortPartitionKernelIN6thrust24THRUST_300001_SM_1000_NS6detail15normal_iteratorINS5_10device_ptrI8ColoringEEEEmN4cuda3std3__44lessIS9_EES9_EEvbT_PT2_T0_SK_PSK_T1_SK_i,"ax",@progbits
	.align	128
        .global         _ZN3cub18CUB_300001_SM_10006detail10merge_sort30DeviceMergeSortPartitionKernelIN6thrust24THRUST_300001_SM_1000_NS6detail15normal_iteratorINS5_10device_ptrI8ColoringEEEEmN4cuda3std3__44lessIS9_EES9_EEvbT_PT2_T0_SK_PSK_T1_SK_i
        .type           _ZN3cub18CUB_300001_SM_10006detail10merge_sort30DeviceMergeSortPartitionKernelIN6thrust24THRUST_300001_SM_1000_NS6detail15normal_iteratorINS5_10device_ptrI8ColoringEEEEmN4cuda3std3__44lessIS9_EES9_EEvbT_PT2_T0_SK_PSK_T1_SK_i,@function
        .size           _ZN3cub18CUB_300001_SM_10006detail10merge_sort30DeviceMergeSortPartitionKernelIN6thrust24THRUST_300001_SM_1000_NS6detail15normal_iteratorINS5_10device_ptrI8ColoringEEEEmN4cuda3std3__44lessIS9_EES9_EEvbT_PT2_T0_SK_PSK_T1_SK_i,(.L_x_550 - _ZN3cub18CUB_300001_SM_10006detail10merge_sort30DeviceMergeSortPartitionKernelIN6thrust24THRUST_300001_SM_1000_NS6detail15normal_iteratorINS5_10device_ptrI8ColoringEEEEmN4cuda3std3__44lessIS9_EES9_EEvbT_PT2_T0_SK_PSK_T1_SK_i)
        .other          _ZN3cub18CUB_300001_SM_10006detail10merge_sort30DeviceMergeSortPartitionKernelIN6thrust24THRUST_300001_SM_1000_NS6detail15normal_iteratorINS5_10device_ptrI8ColoringEEEEmN4cuda3std3__44lessIS9_EES9_EEvbT_PT2_T0_SK_PSK_T1_SK_i,@"STO_CUDA_ENTRY STV_DEFAULT"
_ZN3cub18CUB_300001_SM_10006detail10merge_sort30DeviceMergeSortPartitionKernelIN6thrust24THRUST_300001_SM_1000_NS6detail15normal_iteratorINS5_10device_ptrI8ColoringEEEEmN4cuda3std3__44lessIS9_EES9_EEvbT_PT2_T0_SK_PSK_T1_SK_i:
.text._ZN3cub18CUB_300001_SM_10006detail10merge_sort30DeviceMergeSortPartitionKernelIN6thrust24THRUST_300001_SM_1000_NS6detail15normal_iteratorINS5_10device_ptrI8ColoringEEEEmN4cuda3std3__44lessIS9_EES9_EEvbT_PT2_T0_SK_PSK_T1_SK_i:
[----:B------:R-:W0:Y:S01]  /*0000*/  LDC R1, c[0x0][0x37c] ;  /* 0x0000df00ff017b82 */ /* 0x000e220000000800 */
[----:B------:R-:W1:Y:S01]  /*0010*/  S2R R25, SR_CTAID.X ;  /* 0x0000000000197919 */ /* 0x000e620000002500 */
[----:B------:R-:W1:Y:S01]  /*0020*/  LDCU UR4, c[0x0][0x360] ;  /* 0x00006c00ff0477ac */ /* 0x000e620008000800 */
[----:B0-----:R-:W-:Y:S01]  /*0030*/  VIADD R1, R1, 0xffffffb0 ;  /* 0xffffffb001017836 */ /* 0x001fe20000000000 */
[----:B------:R-:W1:Y:S01]  /*0040*/  S2R R0, SR_TID.X ;  /* 0x0000000000007919 */ /* 0x000e620000002100 */
[----:B------:R-:W0:Y:S01]  /*0050*/  LDCU.64 UR10, c[0x0][0x3a0] ;  /* 0x00007400ff0a77ac */ /* 0x000e220008000a00 */
[----:B-1----:R-:W-:-:S05]  /*0060*/  IMAD R25, R25, UR4, R0 ;  /* 0x0000000419197c24 */ /* 0x002fca000f8e0200 */
[----:B0-----:R-:W-:-:S04]  /*0070*/  ISETP.GE.U32.AND P0, PT, R25, UR10, PT ;  /* 0x0000000a19007c0c */ /* 0x001fc8000bf06070 */
[----:B------:R-:W-:-:S13]  /*0080*/  ISETP.GE.U32.AND.EX P0, PT, RZ, UR11, PT, P0 ;  /* 0x0000000bff007c0c */ /* 0x000fda000bf06100 */
[----:B------:R-:W-:Y:S05]  /*0090*/  @P0 EXIT ;  /* 0x000000000000094d */ /* 0x000fea0003800000 */
[----:B------:R-:W0:Y:S01]  /*00a0*/  LDCU.64 UR6, c[0x0][0x3b8] ;  /* 0x00007700ff0677ac */ /* 0x000e220008000a00 */
[----:B------:R-:W1:Y:S01]  /*00b0*/  LDC R4, c[0x0][0x3c0] ;  /* 0x0000f000ff047b82 */ /* 0x000e620000000800 */
[----:B------:R-:W-:Y:S01]  /*00c0*/  ACQBULK ;  /* 0x000000000000782e */ /* 0x000fe20000000000 */
[----:B------:R-:W2:Y:S01]  /*00d0*/  LDCU.64 UR8, c[0x0][0x358] ;  /* 0x00006b00ff0877ac */ /* 0x000ea20008000a00 */
[----:B0-----:R-:W-:Y:S02]  /*00e0*/  UIADD3 UR4, UPT, UPT, -UR6, URZ, URZ ;  /* 0x000000ff06047290 */ /* 0x001fe4000fffe1ff */
[----:B------:R-:W-:-:S04]  /*00f0*/  USHF.R.U32.HI UR5, URZ, 0x1, UR7 ;  /* 0x00000001ff057899 */ /* 0x000fc80008011607 */
[----:B------:R-:W-:Y:S01]  /*0100*/  LOP3.LUT R7, R25, UR4, RZ, 0xc0, !PT ;  /* 0x0000000419077c12 */ /* 0x000fe2000f8ec0ff */
[----:B------:R-:W-:Y:S01]  /*0110*/  USHF.R.U64 UR4, UR6, 0x1, UR7 ;  /* 0x0000000106047899 */ /* 0x000fe20008001207 */
[----:B-1----:R-:W-:Y:S01]  /*0120*/  SHF.R.S32.HI R5, RZ, 0x1f, R4 ;  /* 0x0000001fff057819 */ /* 0x002fe20000011404 */
[----:B------:R-:W-:Y:S02]  /*0130*/  IMAD R0, R4, UR5, RZ ;  /* 0x0000000504007c24 */ /* 0x000fe4000f8e02ff */
[----:B------:R-:W-:-:S04]  /*0140*/  IMAD.WIDE.U32 R2, R7, R4, RZ ;  /* 0x0000000407027225 */ /* 0x000fc800078e00ff */
[----:B------:R-:W-:-:S04]  /*0150*/  IMAD.WIDE.U32 R8, R4, UR4, RZ ;  /* 0x0000000404087c25 */ /* 0x000fc8000f8e00ff */
[----:B------:R-:W-:Y:S01]  /*0160*/  IMAD R11, R5, UR4, R0 ;  /* 0x00000004050b7c24 */ /* 0x000fe2000f8e0200 */
[----:B------:R-:W-:Y:S01]  /*0170*/  IADD3 R0, P2, PT, R25, 0x1, RZ ;  /* 0x0000000119007810 */ /* 0x000fe20007f5e0ff */
[----:B------:R-:W-:Y:S01]  /*0180*/  IMAD R16, R5, R7, R3 ;  /* 0x0000000705107224 */ /* 0x000fe200078e0203 */
[----:B------:R-:W-:Y:S01]  /*0190*/  LOP3.LUT R3, RZ, R2, RZ, 0x33, !PT ;  /* 0x00000002ff037212 */ /* 0x000fe200078e33ff */
[----:B------:R-:W-:Y:S01]  /*01a0*/  IMAD.IADD R10, R9, 0x1, R11 ;  /* 0x00000001090a7824 */ /* 0x000fe200078e020b */
[----:B------:R-:W0:Y:S01]  /*01b0*/  LDCU.64 UR4, c[0x0][0x398] ;  /* 0x00007300ff0477ac */ /* 0x000e220008000a00 */
[----:B------:R-:W-:Y:S01]  /*01c0*/  ISETP.NE.U32.AND P0, PT, R0, UR10, PT ;  /* 0x0000000a00007c0c */ /* 0x000fe2000bf05070 */
[----:B------:R-:W-:Y:S01]  /*01d0*/  IMAD.X R0, RZ, RZ, RZ, P2 ;  /* 0x000000ffff007224 */ /* 0x000fe200010e06ff */
[----:B------:R-:W-:Y:S02]  /*01e0*/  ISETP.LT.U32.AND P1, PT, R8, R3, PT ;  /* 0x000000030800720c */ /* 0x000fe40003f21070 */
[----:B------:R-:W-:-:S02]  /*01f0*/  LOP3.LUT R7, RZ, R16, RZ, 0x33, !PT ;  /* 0x00000010ff077212 */ /* 0x000fc400078e33ff */
[----:B------:R-:W-:Y:S02]  /*0200*/  ISETP.NE.AND.EX P0, PT, R0, UR11, PT, P0 ;  /* 0x0000000b00007c0c */ /* 0x000fe4000bf05300 */
[----:B------:R-:W-:-:S04]  /*0210*/  ISETP.LT.U32.AND.EX P1, PT, R10, R7, PT, P1 ;  /* 0x000000070a00720c */ /* 0x000fc80003f21110 */
[----:B------:R-:W-:Y:S02]  /*0220*/  SEL R3, R8, R3, P1 ;  /* 0x0000000308037207 */ /* 0x000fe40000800000 */
[----:B------:R-:W-:Y:S02]  /*0230*/  SEL R7, R10, R7, P1 ;  /* 0x000000070a077207 */ /* 0x000fe40000800000 */
[----:B------:R-:W-:-:S05]  /*0240*/  IADD3 R20, P1, PT, R3, R2, RZ ;  /* 0x0000000203147210 */ /* 0x000fca0007f3e0ff */
[----:B------:R-:W-:Y:S01]  /*0250*/  IMAD.X R0, R7, 0x1, R16, P1 ;  /* 0x0000000107007824 */ /* 0x000fe200008e0610 */
[----:B0-----:R-:W-:Y:S01]  /*0260*/  ISETP.LT.U32.AND P1, PT, R20, UR4, PT ;  /* 0x0000000414007c0c */ /* 0x001fe2000bf21070 */
[----:B------:R-:W0:Y:S03]  /*0270*/  @!P0 LDC.64 R6, c[0x0][0x3a8] ;  /* 0x0000ea00ff068b82 */ /* 0x000e260000000a00 */
[----:B------:R-:W-:-:S04]  /*0280*/  ISETP.LT.U32.AND.EX P1, PT, R0, UR5, PT, P1 ;  /* 0x0000000500007c0c */ /* 0x000fc8000bf21110 */
[----:B------:R-:W-:Y:S02]  /*0290*/  SEL R20, R20, UR4, P1 ;  /* 0x0000000414147c07 */ /* 0x000fe40008800000 */
[----:B------:R-:W-:Y:S02]  /*02a0*/  SEL R21, R0, UR5, P1 ;  /* 0x0000000500157c07 */ /* 0x000fe40008800000 */
[----:B------:R-:W-:Y:S02]  /*02b0*/  LOP3.LUT R11, RZ, R20, RZ, 0x33, !PT ;  /* 0x00000014ff0b7212 */ /* 0x000fe400078e33ff */
[----:B------:R-:W-:Y:S02]  /*02c0*/  LOP3.LUT R13, RZ, R21, RZ, 0x33, !PT ;  /* 0x00000015ff0d7212 */ /* 0x000fe400078e33ff */
[----:B------:R-:W-:-:S04]  /*02d0*/  ISETP.LT.U32.AND P1, PT, R8, R11, PT ;  /* 0x0000000b0800720c */ /* 0x000fc80003f21070 */
[----:B------:R-:W-:-:S04]  /*02e0*/  ISETP.LT.U32.AND.EX P1, PT, R10, R13, PT, P1 ;  /* 0x0000000d0a00720c */ /* 0x000fc80003f21110 */
[----:B------:R-:W-:Y:S02]  /*02f0*/  SEL R11, R8, R11, P1 ;  /* 0x0000000b080b7207 */ /* 0x000fe40000800000 */
[----:B------:R-:W-:Y:S02]  /*0300*/  SEL R13, R10, R13, P1 ;  /* 0x0000000d0a0d7207 */ /* 0x000fe40000800000 */
[----:B------:R-:W-:Y:S02]  /*0310*/  IADD3 R11, P3, PT, R11, R20, RZ ;  /* 0x000000140b0b7210 */ /* 0x000fe40007f7e0ff */
[----:B0-----:R-:W-:Y:S02]  /*0320*/  @!P0 LEA R6, P2, R25, R6, 0x3 ;  /* 0x0000000619068211 */ /* 0x001fe400078418ff */
[----:B------:R-:W-:Y:S01]  /*0330*/  ISETP.LT.U32.AND P1, PT, R2, UR4, PT ;  /* 0x0000000402007c0c */ /* 0x000fe2000bf21070 */
[----:B------:R-:W-:Y:S01]  /*0340*/  IMAD.X R13, R13, 0x1, R21, P3 ;  /* 0x000000010d0d7824 */ /* 0x000fe200018e0615 */
[----:B------:R-:W-:-:S02]  /*0350*/  @!P0 LEA.HI.X R7, R25, R7, RZ, 0x3, P2 ;  /* 0x0000000719078211 */ /* 0x000fc400010f1cff */
[----:B------:R-:W-:Y:S02]  /*0360*/  ISETP.LT.U32.AND P2, PT, R11, UR4, PT ;  /* 0x000000040b007c0c */ /* 0x000fe4000bf41070 */
[----:B------:R-:W-:Y:S01]  /*0370*/  ISETP.LT.U32.AND.EX P1, PT, R16, UR5, PT, P1 ;  /* 0x0000000510007c0c */ /* 0x000fe2000bf21110 */
[----:B--2---:R0:W-:Y:S01]  /*0380*/  @!P0 STG.E.64 desc[UR8][R6.64], R20 ;  /* 0x0000001406008986 */ /* 0x0041e2000c101b08 */
[----:B------:R-:W-:Y:S02]  /*0390*/  ISETP.LT.U32.AND.EX P2, PT, R13, UR5, PT, P2 ;  /* 0x000000050d007c0c */ /* 0x000fe4000bf41120 */
[----:B------:R-:W-:Y:S02]  /*03a0*/  SEL R0, R2, UR4, P1 ;  /* 0x0000000402007c07 */ /* 0x000fe40008800000 */
[----:B------:R-:W-:Y:S02]  /*03b0*/  SEL R16, R16, UR5, P1 ;  /* 0x0000000510107c07 */ /* 0x000fe40008800000 */
[----:B------:R-:W-:-:S02]  /*03c0*/  SEL R11, R11, UR4, P2 ;  /* 0x000000040b0b7c07 */ /* 0x000fc40009000000 */
[----:B------:R-:W-:Y:S01]  /*03d0*/  SEL R13, R13, UR5, P2 ;  /* 0x000000050d0d7c07 */ /* 0x000fe20009000000 */
[----:B------:R-:W-:Y:S06]  /*03e0*/  @!P0 EXIT ;  /* 0x000000000000894d */ /* 0x000fec0003800000 */
[----:B------:R-:W1:Y:S01]  /*03f0*/  LDCU.U8 UR5, c[0x0][0x380] ;  /* 0x00007000ff0577ac */ /* 0x000e620008000000 */
[----:B------:R-:W-:Y:S01]  /*0400*/  IADD3 R9, P0, PT, R11, -R0, RZ ;  /* 0x800000000b097210 */ /* 0x000fe20007f1e0ff */
[----:B------:R-:W-:Y:S01]  /*0410*/  BSSY.RECONVERGENT B0, `(.L_x_27) ;  /* 0x00000ca000007945 */ /* 0x000fe20003800200 */
[----:B------:R-:W-:-:S06]  /*0420*/  UIADD3 UR4, UPT, UPT, UR6, -0x1, URZ ;  /* 0xffffffff06047890 */ /* 0x000fcc000fffe0ff */
[----:B0-----:R-:W-:-:S05]  /*0430*/  LOP3.LUT R7, R25, UR4, RZ, 0xc0, !PT ;  /* 0x0000000419077c12 */ /* 0x001fca000f8ec0ff */
[----:B------:R-:W-:Y:S01]  /*0440*/  IMAD.WIDE.U32 R2, R7, R4, RZ ;  /* 0x0000000407027225 */ /* 0x000fe200078e00ff */
[----:B-1----:R-:W-:-:S03]  /*0450*/  UPRMT UR4, UR5, 0x8880, URZ ;  /* 0x0000888005047896 */ /* 0x002fc600080000ff */
[----:B------:R-:W-:Y:S01]  /*0460*/  IMAD.X R4, R13, 0x1, ~R16, P0 ;  /* 0x000000010d047824 */ /* 0x000fe200000e0e10 */
[----:B------:R-:W-:Y:S01]  /*0470*/  ISETP.LT.U32.AND P0, PT, R2, R9, PT ;  /* 0x000000090200720c */ /* 0x000fe20003f01070 */
[----:B------:R-:W-:Y:S01]  /*0480*/  IMAD R3, R5, R7, R3 ;  /* 0x0000000705037224 */ /* 0x000fe200078e0203 */
[----:B------:R-:W-:-:S04]  /*0490*/  UISETP.NE.AND UP0, UPT, UR4, URZ, UPT ;  /* 0x000000ff0400728c */ /* 0x000fc8000bf05270 */
[----:B------:R-:W-:-:S04]  /*04a0*/  ISETP.LT.U32.AND.EX P0, PT, R3, R4, PT, P0 ;  /* 0x000000040300720c */ /* 0x000fc80003f01100 */
[----:B------:R-:W-:Y:S02]  /*04b0*/  SEL R5, R2, R9, P0 ;  /* 0x0000000902057207 */ /* 0x000fe40000000000 */
[----:B------:R-:W-:Y:S01]  /*04c0*/  SEL R3, R3, R4, P0 ;  /* 0x0000000403037207 */ /* 0x000fe20000000000 */
[----:B------:R-:W-:Y:S06]  /*04d0*/  BRA.U !UP0, `(.L_x_28) ;  /* 0x0000000508807547 */ /* 0x000fec000b800000 */
[----:B------:R-:W-:Y:S01]  /*04e0*/  IADD3 R2, P0, PT, R11, -R20, RZ ;  /* 0x800000140b027210 */ /* 0x000fe20007f1e0ff */
[----:B------:R-:W-:Y:S01]  /*04f0*/  BSSY.RECONVERGENT B1, `(.L_x_29) ;  /* 0x000005d000017945 */ /* 0x000fe20003800200 */
[----:B------:R-:W-:-:S03]  /*0500*/  IADD3 R24, P2, PT, R20, -R0, RZ ;  /* 0x8000000014187210 */ /* 0x000fc60007f5e0ff */
[----:B------:R-:W-:Y:S01]  /*0510*/  IMAD.X R4, R13, 0x1, ~R21, P0 ;  /* 0x000000010d047824 */ /* 0x000fe200000e0e15 */
[----:B------:R-:W-:Y:S01]  /*0520*/  ISETP.GT.U32.AND P0, PT, R5, R2, PT ;  /* 0x000000020500720c */ /* 0x000fe20003f04070 */
[----:B------:R-:W-:Y:S01]  /*0530*/  IMAD.X R22, R21, 0x1, ~R16, P2 ;  /* 0x0000000115167824 */ /* 0x000fe200010e0e10 */
[----:B------:R-:W-:Y:S02]  /*0540*/  ISETP.LT.U32.AND P1, PT, R24, R5, PT ;  /* 0x000000051800720c */ /* 0x000fe40003f21070 */
[----:B------:R-:W-:Y:S02]  /*0550*/  ISETP.GT.U32.AND.EX P0, PT, R3, R4, PT, P0 ;  /* 0x000000040300720c */ /* 0x000fe40003f04100 */
[----:B------:R-:W-:Y:S02]  /*0560*/  ISETP.LT.U32.AND.EX P1, PT, R22, R3, PT, P1 ;  /* 0x000000031600720c */ /* 0x000fe40003f21110 */
[----:B------:R-:W-:Y:S02]  /*0570*/  SEL R17, R5, R2, P0 ;  /* 0x0000000205117207 */ /* 0x000fe40000000000 */
[----:B------:R-:W-:-:S02]  /*0580*/  SEL R19, R3, R4, P0 ;  /* 0x0000000403137207 */ /* 0x000fc40000000000 */
[----:B------:R-:W-:Y:S02]  /*0590*/  IADD3 R17, P0, PT, R17, -R2, RZ ;  /* 0x8000000211117210 */ /* 0x000fe40007f1e0ff */
[----:B------:R-:W-:Y:S02]  /*05a0*/  SEL R24, R24, R5, P1 ;  /* 0x0000000518187207 */ /* 0x000fe40000800000 */
[----:B------:R-:W-:Y:S01]  /*05b0*/  SEL R22, R22, R3, P1 ;  /* 0x0000000316167207 */ /* 0x000fe20000800000 */
[----:B------:R-:W-:Y:S01]  /*05c0*/  IMAD.X R19, R19, 0x1, ~R4, P0 ;  /* 0x0000000113137824 */ /* 0x000fe200000e0e04 */
[----:B------:R-:W-:-:S04]  /*05d0*/  ISETP.GE.U32.AND P0, PT, R17, R24, PT ;  /* 0x000000181100720c */ /* 0x000fc80003f06070 */
[----:B------:R-:W-:-:S13]  /*05e0*/  ISETP.GE.U32.AND.EX P0, PT, R19, R22, PT, P0 ;  /* 0x000000161300720c */ /* 0x000fda0003f06100 */
[----:B------:R-:W-:Y:S05]  /*05f0*/  @P0 BRA `(.L_x_30) ;  /* 0x0000000400300947 */ /* 0x000fea0003800000 */
[----:B------:R-:W-:-:S05]  /*0600*/  IADD3 R18, P0, PT, R5, R20, RZ ;  /* 0x0000001405127210 */ /* 0x000fca0007f1e0ff */
[----:B------:R-:W-:-:S08]  /*0610*/  IMAD.X R20, R3, 0x1, R21, P0 ;  /* 0x0000000103147824 */ /* 0x000fd000000e0615 */
.L_x_34:
[----:B------:R-:W-:Y:S01]  /*0620*/  IADD3 R4, P0, PT, -R17, R24, RZ ;  /* 0x0000001811047210 */ /* 0x000fe20007f1e1ff */
[----:B------:R-:W0:Y:S04]  /*0630*/  LDC.64 R2, c[0x0][0x388] ;  /* 0x0000e200ff027b82 */ /* 0x000e280000000a00 */
[----:B------:R-:W-:-:S05]  /*0640*/  IMAD.X R5, R22, 0x1, ~R19, P0 ;  /* 0x0000000116057824 */ /* 0x000fca00000e0e13 */
[--C-:B------:R-:W-:Y:S02]  /*0650*/  SHF.R.U64 R4, R4, 0x1, R5.reuse ;  /* 0x0000000104047819 */ /* 0x100fe40000001205 */
[----:B------:R-:W-:Y:S02]  /*0660*/  SHF.R.U32.HI R6, RZ, 0x1, R5 ;  /* 0x00000001ff067819 */ /* 0x000fe40000011605 */
[----:B------:R-:W-:-:S05]  /*0670*/  IADD3 R21, P0, PT, R17, R4, RZ ;  /* 0x0000000411157210 */ /* 0x000fca0007f1e0ff */
[----:B------:R-:W-:Y:S01]  /*0680*/  IMAD.X R23, R19, 0x1, R6, P0 ;  /* 0x0000000113177824 */ /* 0x000fe200000e0606 */
[----:B------:R-:W-:-:S05]  /*0690*/  IADD3 R5, P0, PT, R21, R0, RZ ;  /* 0x0000000015057210 */ /* 0x000fca0007f1e0ff */
[----:B------:R-:W-:Y:S02]  /*06a0*/  IMAD.X R6, R23, 0x1, R16, P0 ;  /* 0x0000000117067824 */ /* 0x000fe400000e0610 */
[----:B0-----:R-:W-:-:S04]  /*06b0*/  IMAD.WIDE.U32 R4, R5, 0x28, R2 ;  /* 0x0000002805047825 */ /* 0x001fc800078e0002 */
[----:B------:R-:W-:-:S04]  /*06c0*/  IMAD R7, R6, 0x28, RZ ;  /* 0x0000002806077824 */ /* 0x000fc800078e02ff */
[----:B------:R-:W-:-:S05]  /*06d0*/  IMAD.IADD R5, R5, 0x1, R7 ;  /* 0x0000000105057824 */ /* 0x000fca00078e0207 */
[----:B------:R-:W2:Y:S04]  /*06e0*/  LDG.E R10, desc[UR8][R4.64] ;  /* 0x00000008040a7981 */ /* 0x000ea8000c1e1900 */
[----:B------:R-:W2:Y:S04]  /*06f0*/  LDG.E R11, desc[UR8][R4.64+0x4] ;  /* 0x00000408040b7981 */ /* 0x000ea8000c1e1900 */
[----:B------:R-:W3:Y:S04]  /*0700*/  LDG.E R12, desc[UR8][R4.64+0x8] ;  /* 0x00000808040c7981 */ /* 0x000ee8000c1e1900 */
[----:B------:R-:W3:Y:S01]  /*0710*/  LDG.E R13, desc[UR8][R4.64+0xc] ;  /* 0x00000c08040d7981 */ /* 0x000ee2000c1e1900 */
[----:B------:R-:W-:-:S02]  /*0720*/  LOP3.LUT R29, RZ, R21, RZ, 0x33, !PT ;  /* 0x00000015ff1d7212 */ /* 0x000fc400078e33ff */
[----:B------:R-:W-:Y:S01]  /*0730*/  LOP3.LUT R7, RZ, R23, RZ, 0x33, !PT ;  /* 0x00000017ff077212 */ /* 0x000fe200078e33ff */
[----:B------:R-:W4:Y:S01]  /*0740*/  LDG.E R14, desc[UR8][R4.64+0x10] ;  /* 0x00001008040e7981 */ /* 0x000f22000c1e1900 */
[----:B------:R-:W-:-:S03]  /*0750*/  IADD3 R29, P0, PT, R29, R18, RZ ;  /* 0x000000121d1d7210 */ /* 0x000fc60007f1e0ff */
[----:B------:R-:W4:Y:S02]  /*0760*/  LDG.E R15, desc[UR8][R4.64+0x14] ;  /* 0x00001408040f7981 */ /* 0x000f24000c1e1900 */
[----:B------:R-:W-:Y:S02]  /*0770*/  IMAD.X R6, R7, 0x1, R20, P0 ;  /* 0x0000000107067824 */ /* 0x000fe400000e0614 */
[----:B------:R-:W-:Y:S01]  /*0780*/  IMAD.WIDE.U32 R28, R29, 0x28, R2 ;  /* 0x000000281d1c7825 */ /* 0x000fe200078e0002 */
[----:B------:R-:W5:Y:S03]  /*0790*/  LDG.E R26, desc[UR8][R4.64+0x18] ;  /* 0x00001808041a7981 */ /* 0x000f66000c1e1900 */
[----:B------:R-:W-:Y:S01]  /*07a0*/  IMAD R3, R6, 0x28, RZ ;  /* 0x0000002806037824 */ /* 0x000fe200078e02ff */
[----:B------:R-:W5:Y:S03]  /*07b0*/  LDG.E R27, desc[UR8][R4.64+0x1c] ;  /* 0x00001c08041b7981 */ /* 0x000f66000c1e1900 */
[----:B------:R-:W-:Y:S01]  /*07c0*/  IMAD.IADD R29, R29, 0x1, R3 ;  /* 0x000000011d1d7824 */ /* 0x000fe200078e0203 */
[----:B------:R-:W5:Y:S04]  /*07d0*/  LDG.E R2, desc[UR8][R4.64+0x20] ;  /* 0x0000200804027981 */ /* 0x000f68000c1e1900 */
[----:B------:R-:W5:Y:S04]  /*07e0*/  LDG.E R3, desc[UR8][R4.64+0x24] ;  /* 0x0000240804037981 */ /* 0x000f68000c1e1900 */
[----:B------:R-:W5:Y:S04]  /*07f0*/  LDG.E R6, desc[UR8][R28.64+0x8] ;  /* 0x000008081c067981 */ /* 0x000f68000c1e1900 */
[----:B------:R-:W5:Y:S04]  /*0800*/  LDG.E R7, desc[UR8][R28.64+0xc] ;  /* 0x00000c081c077981 */ /* 0x000f68000c1e1900 */
[----:B------:R-:W5:Y:S04]  /*0810*/  LDG.E R4, desc[UR8][R28.64] ;  /* 0x000000081c047981 */ /* 0x000f68000c1e1900 */
[----:B------:R-:W5:Y:S04]  /*0820*/  LDG.E R5, desc[UR8][R28.64+0x4] ;  /* 0x000004081c057981 */ /* 0x000f68000c1e1900 */
[----:B------:R-:W5:Y:S04]  /*0830*/  LDG.E R8, desc[UR8][R28.64+0x10] ;  /* 0x000010081c087981 */ /* 0x000f68000c1e1900 */
[----:B------:R-:W5:Y:S04]  /*0840*/  LDG.E R9, desc[UR8][R28.64+0x14] ;  /* 0x000014081c097981 */ /* 0x000f68000c1e1900 */
[----:B--2---:R0:W-:Y:S04]  /*0850*/  STL.64 [R1], R10 ;  /* 0x0000000a01007387 */ /* 0x0041e80000100a00 */
[----:B---3--:R1:W-:Y:S04]  /*0860*/  STL.64 [R1+0x8], R12 ;  /* 0x0000080c01007387 */ /* 0x0083e80000100a00 */
[----:B0-----:R-:W2:Y:S04]  /*0870*/  LDG.E R10, desc[UR8][R28.64+0x18] ;  /* 0x000018081c0a7981 */ /* 0x001ea8000c1e1900 */
[----:B------:R-:W2:Y:S04]  /*0880*/  LDG.E R11, desc[UR8][R28.64+0x1c] ;  /* 0x00001c081c0b7981 */ /* 0x000ea8000c1e1900 */
[----:B-1----:R-:W3:Y:S04]  /*0890*/  LDG.E R12, desc[UR8][R28.64+0x20] ;  /* 0x000020081c0c7981 */ /* 0x002ee8000c1e1900 */
[----:B------:R-:W3:Y:S01]  /*08a0*/  LDG.E R13, desc[UR8][R28.64+0x24] ;  /* 0x000024081c0d7981 */ /* 0x000ee2000c1e1900 */
[----:B------:R-:W-:Y:S03]  /*08b0*/  BSSY.RECONVERGENT B2, `(.L_x_31) ;  /* 0x0000019000027945 */ /* 0x000fe60003800200 */
[----:B----4-:R0:W-:Y:S04]  /*08c0*/  STL.64 [R1+0x10], R14 ;  /* 0x0000100e01007387 */ /* 0x0101e80000100a00 */
[----:B-----5:R1:W-:Y:S04]  /*08d0*/  STL.64 [R1+0x18], R26 ;  /* 0x0000181a01007387 */ /* 0x0203e80000100a00 */
[----:B------:R4:W-:Y:S04]  /*08e0*/  STL.64 [R1+0x20], R2 ;  /* 0x0000200201007387 */ /* 0x0009e80000100a00 */
[----:B------:R4:W-:Y:S04]  /*08f0*/  STL.64 [R1+0x30], R6 ;  /* 0x0000300601007387 */ /* 0x0009e80000100a00 */
[----:B------:R4:W-:Y:S04]  /*0900*/  STL.64 [R1+0x28], R4 ;  /* 0x0000280401007387 */ /* 0x0009e80000100a00 */
[----:B------:R4:W-:Y:S01]  /*0910*/  STL.64 [R1+0x38], R8 ;  /* 0x0000380801007387 */ /* 0x0009e20000100a00 */
[----:B0-----:R-:W-:-:S02]  /*0920*/  IMAD.MOV.U32 R15, RZ, RZ, R24 ;  /* 0x000000ffff0f7224 */ /* 0x001fc400078e0018 */
[----:B-1----:R-:W-:Y:S02]  /*0930*/  IMAD.MOV.U32 R26, RZ, RZ, R22 ;  /* 0x000000ffff1a7224 */ /* 0x002fe400078e0016 */
[----:B------:R-:W-:Y:S01]  /*0940*/  IMAD.MOV.U32 R14, RZ, RZ, RZ ;  /* 0x000000ffff0e7224 */ /* 0x000fe200078e00ff */
[----:B--2---:R4:W-:Y:S04]  /*0950*/  STL.64 [R1+0x40], R10 ;  /* 0x0000400a01007387 */ /* 0x0049e80000100a00 */
[----:B---3--:R4:W-:Y:S02]  /*0960*/  STL.64 [R1+0x48], R12 ;  /* 0x0000480c01007387 */ /* 0x0089e40000100a00 */
.L_x_33:
[----:B----4-:R-:W-:-:S05]  /*0970*/  IMAD R2, R14, 0x4, R1 ;  /* 0x000000040e027824 */ /* 0x010fca00078e0201 */
[----:B------:R-:W2:Y:S04]  /*0980*/  LDL R3, [R2+0x28] ;  /* 0x0000280002037983 */ /* 0x000ea80000100800 */
[----:B------:R-:W2:Y:S01]  /*0990*/  LDL R4, [R2] ;  /* 0x0000000002047983 */ /* 0x000ea20000100800 */
[----:B------:R-:W-:Y:S02]  /*09a0*/  IMAD.MOV.U32 R24, RZ, RZ, R21 ;  /* 0x000000ffff187224 */ /* 0x000fe400078e0015 */
[----:B------:R-:W-:Y:S01]  /*09b0*/  IMAD.MOV.U32 R22, RZ, RZ, R23 ;  /* 0x000000ffff167224 */ /* 0x000fe200078e0017 */
[----:B--2---:R-:W-:-:S13]  /*09c0*/  ISETP.GE.AND P0, PT, R3, R4, PT ;  /* 0x000000040300720c */ /* 0x004fda0003f06270 */
[----:B------:R-:W-:Y:S05]  /*09d0*/  @!P0 BRA `(.L_x_32) ;  /* 0x0000000000188947 */ /* 0x000fea0003800000 */
[----:B------:R-:W-:Y:S01]  /*09e0*/  ISETP.LE.AND P2, PT, R3, R4, PT ;  /* 0x000000040300720c */ /* 0x000fe20003f43270 */
[----:B------:R-:W-:Y:S01]  /*09f0*/  IMAD.MOV.U32 R24, RZ, RZ, R15 ;  /* 0x000000ffff187224 */ /* 0x000fe200078e000f */
[C---:B------:R-:W-:Y:S01]  /*0a00*/  ISETP.GE.U32.AND P1, PT, R14.reuse, 0x9, PT ;  /* 0x000000090e00780c */ /* 0x040fe20003f26070 */
[----:B------:R-:W-:Y:S02]  /*0a10*/  VIADD R14, R14, 0x1 ;  /* 0x000000010e0e7836 */ /* 0x000fe40000000000 */
[----:B------:R-:W-:-:S10]  /*0a20*/  IMAD.MOV.U32 R22, RZ, RZ, R26 ;  /* 0x000000ffff167224 */ /* 0x000fd400078e001a */
[----:B------:R-:W-:Y:S05]  /*0a30*/  @!P1 BRA P2, `(.L_x_33) ;  /* 0xfffffffc00cc9947 */ /* 0x000fea000103ffff */
.L_x_32:
[----:B------:R-:W-:Y:S05]  /*0a40*/  BSYNC.RECONVERGENT B2 ;  /* 0x0000000000027941 */ /* 0x000fea0003800200 */
.L_x_31:
[----:B------:R-:W-:-:S04]  /*0a50*/  IADD3 R2, P1, PT, R21, 0x1, RZ ;  /* 0x0000000115027810 */ /* 0x000fc80007f3e0ff */
[----:B------:R-:W-:Y:S01]  /*0a60*/  SEL R17, R17, R2, !P0 ;  /* 0x0000000211117207 */ /* 0x000fe20004000000 */
[----:B------:R-:W-:-:S05]  /*0a70*/  IMAD.X R4, RZ, RZ, R23, P1 ;  /* 0x000000ffff047224 */ /* 0x000fca00008e0617 */
[----:B------:R-:W-:Y:S02]  /*0a80*/  SEL R19, R19, R4, !P0 ;  /* 0x0000000413137207 */ /* 0x000fe40004000000 */
[----:B------:R-:W-:-:S04]  /*0a90*/  ISETP.GE.U32.AND P0, PT, R17, R24, PT ;  /* 0x000000181100720c */ /* 0x000fc80003f06070 */
[----:B------:R-:W-:-:S13]  /*0aa0*/  ISETP.GE.U32.AND.EX P0, PT, R19, R22, PT, P0 ;  /* 0x000000161300720c */ /* 0x000fda0003f06100 */
[----:B------:R-:W-:Y:S05]  /*0ab0*/  @!P0 BRA `(.L_x_34) ;  /* 0xfffffff800d88947 */ /* 0x000fea000383ffff */
.L_x_30:
[----:B------:R-:W-:Y:S05]  /*0ac0*/  BSYNC.RECONVERGENT B1 ;  /* 0x0000000000017941 */ /* 0x000fea0003800200 */
.L_x_29:
[----:B------:R-:W-:Y:S05]  /*0ad0*/  BRA `(.L_x_35) ;  /* 0x0000000400747947 */ /* 0x000fea0003800000 */
.L_x_28:
[----:B------:R-:W-:Y:S02]  /*0ae0*/  IADD3 R6, P0, PT, R11, -R20, RZ ;  /* 0x800000140b067210 */ /* 0x000fe40007f1e0ff */
        /* <DEDUP_REMOVED lines=18> */
.L_x_39:
        /* <DEDUP_REMOVED lines=53> */
.L_x_38:
        /* <DEDUP_REMOVED lines=13> */
.L_x_37:
[----:B------:R-:W-:Y:S05]  /*1030*/  BSYNC.RECONVERGENT B1 ;  /* 0x0000000000017941 */ /* 0x000fea0003800200 */
.L_x_36:
[----:B------:R-:W-:-:S04]  /*1040*/  IADD3 R2, P1, PT, R21, 0x1, RZ ;  /* 0x0000000115027810 */ /* 0x000fc80007f3e0ff */
[----:B------:R-:W-:Y:S01]  /*1050*/  SEL R17, R17, R2, !P0 ;  /* 0x0000000211117207 */ /* 0x000fe20004000000 */
[----:B------:R-:W-:-:S05]  /*1060*/  IMAD.X R4, RZ, RZ, R23, P1 ;  /* 0x000000ffff047224 */ /* 0x000fca00008e0617 */
[----:B------:R-:W-:Y:S02]  /*1070*/  SEL R19, R19, R4, !P0 ;  /* 0x0000000413137207 */ /* 0x000fe40004000000 */
[----:B------:R-:W-:-:S04]  /*1080*/  ISETP.GE.U32.AND P0, PT, R17, R24, PT ;  /* 0x000000181100720c */ /* 0x000fc80003f06070 */
[----:B------:R-:W-:-:S13]  /*1090*/  ISETP.GE.U32.AND.EX P0, PT, R19, R22, PT, P0 ;  /* 0x000000161300720c */ /* 0x000fda0003f06100 */
[----:B------:R-:W-:Y:S05]  /*10a0*/  @!P0 BRA `(.L_x_39) ;  /* 0xfffffff800d88947 */ /* 0x000fea000383ffff */
.L_x_35:
[----:B------:R-:W-:Y:S05]  /*10b0*/  BSYNC.RECONVERGENT B0 ;  /* 0x0000000000007941 */ /* 0x000fea0003800200 */
.L_x_27:
[----:B------:R-:W0:Y:S01]  /*10c0*/  LDCU.64 UR4, c[0x0][0x3a8] ;  /* 0x00007500ff0477ac */ /* 0x000e220008000a00 */
[----:B------:R-:W-:-:S05]  /*10d0*/  IADD3 R2, P0, PT, R0, R17, RZ ;  /* 0x0000001100027210 */ /* 0x000fca0007f1e0ff */
[----:B------:R-:W-:Y:S01]  /*10e0*/  IMAD.X R3, R16, 0x1, R19, P0 ;  /* 0x0000000110037824 */ /* 0x000fe200000e0613 */
[----:B0-----:R-:W-:-:S04]  /*10f0*/  LEA R4, P1, R25, UR4, 0x3 ;  /* 0x0000000419047c11 */ /* 0x001fc8000f8218ff */
[----:B------:R-:W-:-:S05]  /*1100*/  LEA.HI.X R5, R25, UR5, RZ, 0x3, P1 ;  /* 0x0000000519057c11 */ /* 0x000fca00088f1cff */
[----:B------:R-:W-:Y:S01]  /*1110*/  STG.E.64 desc[UR8][R4.64], R2 ;  /* 0x0000000204007986 */ /* 0x000fe2000c101b08 */
[----:B------:R-:W-:Y:S05]  /*1120*/  EXIT ;  /* 0x000000000000794d */ /* 0x000fea0003800000 */
.L_x_40:
        /* <DEDUP_REMOVED lines=13> */
.L_x_550:


//--------------------- .text._ZN3cub18CUB_300001_SM_10006detail10merge_sort30DeviceMergeSortBlockSortKernelINS2_10policy_hubIN6thrust24THRUST_300001_SM_1000_NS6detail15normal_iteratorINS6_10device_ptrI8ColoringEEEEE9Policy600ESC_PNS0_8NullTypeESC_SG_mN4cuda3std3__44lessISA_EESA_SF_EEvbT0_T1_T2_T3_T4_PT6_PT7_T5_NS1_7vsmem_tE --------------------------
	.section	.text._ZN3cub18CUB_300001_SM_10006detail10merge_sort30DeviceMergeSortBlockSortKernelINS2_10policy_hubIN6thrust24THRUST_300001_SM_1000_NS6detail15normal_iteratorINS6_10device_ptrI8ColoringEEEEE9Policy600ESC_PNS0_8NullTypeESC_SG_mN4cuda3std3__44lessISA_EESA_SF_EEvbT0_T1_T2_T3_T4_PT6_PT7_T5_NS1_7vsmem_tE,"ax",@progbits
	.align	128
        .global         _ZN3cub18CUB_300001_SM_10006detail10merge_sort30DeviceMergeSortBlockSortKernelINS2_10policy_hubIN6thrust24THRUST_300001_SM_1000_NS6detail15normal_iteratorINS6_10device_ptrI8ColoringEEEEE9Policy600ESC_PNS0_8NullTypeESC_SG_mN4cuda3std3__44lessISA_EESA_SF_EEvbT0_T1_T2_T3_T4_PT6_PT7_T5_NS1_7vsmem_tE
        .type           _ZN3cub18CUB_300001_SM_10006detail10merge_sort30DeviceMergeSortBlockSortKernelINS2_10policy_hubIN6thrust24THRUST_300001_SM_1000_NS6detail15normal_iteratorINS6_10device_ptrI8ColoringEEEEE9Policy600ESC_PNS0_8NullTypeESC_SG_mN4cuda3std3__44lessISA_EESA_SF_EEvbT0_T1_T2_T3_T4_PT6_PT7_T5_NS1_7vsmem_tE,@function
        .size           _ZN3cub18CUB_300001_SM_10006detail10merge_sort30DeviceMergeSortBlockSortKernelINS2_10policy_hubIN6thrust24THRUST_300001_SM_1000_NS6detail15normal_iteratorINS6_10device_ptrI8ColoringEEEEE9Policy600ESC_PNS0_8NullTypeESC_SG_mN4cuda3std3__44lessISA_EESA_SF_EEvbT0_T1_T2_T3_T4_PT6_PT7_T5_NS1_7vsmem_tE,(.L_x_551 - _ZN3cub18CUB_300001_SM_10006detail10merge_sort30DeviceMergeSortBlockSortKernelINS2_10policy_hubIN6thrust24THRUST_300001_SM_1000_NS6detail15normal_iteratorINS6_10device_ptrI8ColoringEEEEE9Policy600ESC_PNS0_8NullTypeESC_SG_mN4cuda3std3__44lessISA_EESA_SF_EEvbT0_T1_T2_T3_T4_PT6_PT7_T5_NS1_7vsmem_tE)
        .other          _ZN3cub18CUB_300001_SM_10006detail10merge_sort30DeviceMergeSortBlockSortKernelINS2_10policy_hubIN6thrust24THRUST_300001_SM_1000_NS6detail15normal_iteratorINS6_10device_ptrI8ColoringEEEEE9Policy600ESC_PNS0_8NullTypeESC_SG_mN4cuda3std3__44lessISA_EESA_SF_EEvbT0_T1_T2_T3_T4_PT6_PT7_T5_NS1_7vsmem_tE,@"STO_CUDA_ENTRY STV_DEFAULT"
_ZN3cub18CUB_300001_SM_10006detail10merge_sort30DeviceMergeSortBlockSortKernelINS2_10policy_hubIN6thrust24THRUST_300001_SM_1000_NS6detail15normal_iteratorINS6_10device_ptrI8ColoringEEEEE9Policy600ESC_PNS0_8NullTypeESC_SG_mN4cuda3std3__44lessISA_EESA_SF_EEvbT0_T1_T2_T3_T4_PT6_PT7_T5_NS1_7vsmem_tE:
.text._ZN3cub18CUB_300001_SM_10006detail10merge_sort30DeviceMergeSortBlockSortKernelINS2_10policy_hubIN6thrust24THRUST_300001_SM_1000_NS6detail15normal_iteratorINS6_10device_ptrI8ColoringEEEEE9Policy600ESC_PNS0_8NullTypeESC_SG_mN4cuda3std3__44lessISA_EESA_SF_EEvbT0_T1_T2_T3_T4_PT6_PT7_T5_NS1_7vsmem_tE:
[----:B------:R-:W0:Y:S01]  /*0000*/  LDC R1, c[0x0][0x37c] ;  /* 0x0000df00ff017b82 */ /* 0x000e220000000800 */
[----:B------:R-:W1:Y:S01]  /*0010*/  S2R R2, SR_CTAID.X ;  /* 0x0000000000027919 */ /* 0x000e620000002500 */
[----:B------:R-:W2:Y:S01]  /*0020*/  LDCU UR4, c[0x0][0x370] ;  /* 0x00006e00ff0477ac */ /* 0x000ea20008000800 */
[----:B0-----:R-:W-:Y:S01]  /*0030*/  VIADD R1, R1, 0xffffffb0 ;  /* 0xffffffb001017836 */ /* 0x001fe20000000000 */
[----:B------:R-:W0:Y:S01]  /*0040*/  LDCU.64 UR6, c[0x0][0x358] ;  /* 0x00006b00ff0677ac */ /* 0x000e220008000a00 */
[----:B--2---:R-:W-:-:S04]  /*0050*/  UIADD3 UR4, UP0, UPT, UR4, -0x1, URZ ;  /* 0xffffffff04047890 */ /* 0x004fc8000ff1e0ff */
[----:B------:R-:W-:-:S06]  /*0060*/  UIADD3.X UR5, UPT, UPT, URZ, -0x1, URZ, UP0, !UPT ;  /* 0xffffffffff057890 */ /* 0x000fcc00087fe4ff */
[----:B------:R-:W-:Y:S01]  /*0070*/  IMAD.U32 R0, RZ, RZ, UR5 ;  /* 0x00000005ff007e24 */ /* 0x000fe2000f8e00ff */
[C---:B-1----:R-:W-:Y:S01]  /*0080*/  ISETP.LT.U32.AND P0, PT, R2.reuse, UR4, PT ;  /* 0x0000000402007c0c */ /* 0x042fe2000bf01070 */
[----:B------:R-:W-:Y:S01]  /*0090*/  IMAD.WIDE.U32 R2, R2, 0x100, RZ ;  /* 0x0000010002027825 */ /* 0x000fe200078e00ff */
[----:B------:R-:W-:Y:S02]  /*00a0*/  R2UR UR4, R1 ;  /* 0x00000000010472ca */ /* 0x000fe400000e0000 */
[----:B------:R-:W-:-:S13]  /*00b0*/  ISETP.GT.U32.AND.EX P0, PT, R0, RZ, PT, P0 ;  /* 0x000000ff0000720c */ /* 0x000fda0003f04100 */
[----:B0-----:R-:W-:Y:S05]  /*00c0*/  @!P0 BRA `(.L_x_41) ;  /* 0x0000005800008947 */ /* 0x001fea0003800000 */
[----:B------:R-:W0:Y:S01]  /*00d0*/  S2R R29, SR_TID.X ;  /* 0x00000000001d7919 */ /* 0x000e220000002100 */
[----:B------:R-:W1:Y:S01]  /*00e0*/  LDC.64 R4, c[0x0][0x388] ;  /* 0x0000e200ff047b82 */ /* 0x000e620000000a00 */
[----:B------:R-:W-:Y:S01]  /*00f0*/  ACQBULK ;  /* 0x000000000000782e */ /* 0x000fe20000000000 */
[----:B0-----:R-:W-:-:S04]  /*0100*/  LOP3.LUT R0, R29, 0x3e0, RZ, 0xc0, !PT ;  /* 0x000003e01d007812 */ /* 0x001fc800078ec0ff */
[----:B------:R-:W-:-:S04]  /*0110*/  LOP3.LUT R7, R0, 0x1f, R29, 0xf8, !PT ;  /* 0x0000001f00077812 */ /* 0x000fc800078ef81d */
[----:B------:R-:W-:-:S05]  /*0120*/  IADD3 R28, P0, PT, R2, R7, RZ ;  /* 0x00000007021c7210 */ /* 0x000fca0007f1e0ff */
[----:B------:R-:W-:Y:S02]  /*0130*/  IMAD.X R27, RZ, RZ, R3, P0 ;  /* 0x000000ffff1b7224 */ /* 0x000fe400000e0603 */
[----:B-1----:R-:W-:-:S04]  /*0140*/  IMAD.WIDE.U32 R2, R28, 0x28, R4 ;  /* 0x000000281c027825 */ /* 0x002fc800078e0004 */
[----:B------:R-:W-:-:S04]  /*0150*/  IMAD R5, R27, 0x28, RZ ;  /* 0x000000281b057824 */ /* 0x000fc800078e02ff */
[----:B------:R-:W-:-:S05]  /*0160*/  IMAD.IADD R3, R3, 0x1, R5 ;  /* 0x0000000103037824 */ /* 0x000fca00078e0205 */
[----:B------:R-:W2:Y:S04]  /*0170*/  LDG.E R4, desc[UR6][R2.64] ;  /* 0x0000000602047981 */ /* 0x000ea8000c1e1900 */
[----:B------:R-:W2:Y:S04]  /*0180*/  LDG.E R5, desc[UR6][R2.64+0x4] ;  /* 0x0000040602057981 */ /* 0x000ea8000c1e1900 */
[----:B------:R-:W3:Y:S04]  /*0190*/  LDG.E R6, desc[UR6][R2.64+0x8] ;  /* 0x0000080602067981 */ /* 0x000ee8000c1e1900 */
[----:B------:R-:W3:Y:S04]  /*01a0*/  LDG.E R7, desc[UR6][R2.64+0xc] ;  /* 0x00000c0602077981 */ /* 0x000ee8000c1e1900 */
[----:B------:R-:W4:Y:S04]  /*01b0*/  LDG.E R8, desc[UR6][R2.64+0x10] ;  /* 0x0000100602087981 */ /* 0x000f28000c1e1900 */
[----:B------:R-:W4:Y:S04]  /*01c0*/  LDG.E R9, desc[UR6][R2.64+0x14] ;  /* 0x0000140602097981 */ /* 0x000f28000c1e1900 */
[----:B------:R-:W5:Y:S04]  /*01d0*/  LDG.E R10, desc[UR6][R2.64+0x18] ;  /* 0x00001806020a7981 */ /* 0x000f68000c1e1900 */
[----:B------:R-:W5:Y:S04]  /*01e0*/  LDG.E R11, desc[UR6][R2.64+0x1c] ;  /* 0x00001c06020b7981 */ /* 0x000f68000c1e1900 */
[----:B------:R-:W5:Y:S04]  /*01f0*/  LDG.E R12, desc[UR6][R2.64+0x20] ;  /* 0x00002006020c7981 */ /* 0x000f68000c1e1900 */
[----:B------:R-:W5:Y:S01]  /*0200*/  LDG.E R13, desc[UR6][R2.64+0x24] ;  /* 0x00002406020d7981 */ /* 0x000f62000c1e1900 */
[----:B------:R-:W-:Y:S01]  /*0210*/  MOV R24, 0x400 ;  /* 0x0000040000187802 */ /* 0x000fe20000000f00 */
[----:B------:R-:W0:Y:S01]  /*0220*/  S2R R15, SR_CgaCtaId ;  /* 0x00000000000f7919 */ /* 0x000e220000008800 */
[----:B------:R-:W1:Y:S02]  /*0230*/  S2R R17, SR_LANEID ;  /* 0x0000000000117919 */ /* 0x000e640000000000 */
[----:B0-----:R-:W-:-:S02]  /*0240*/  LEA R24, R15, R24, 0x18 ;  /* 0x000000180f187211 */ /* 0x001fc400078ec0ff */
[----:B-1----:R-:W-:-:S05]  /*0250*/  IADD3 R15, PT, PT, R0, R17, RZ ;  /* 0x00000011000f7210 */ /* 0x002fca0007ffe0ff */
[----:B------:R-:W-:-:S05]  /*0260*/  IMAD R26, R15, 0x28, R24 ;  /* 0x000000280f1a7824 */ /* 0x000fca00078e0218 */
[----:B--2---:R0:W-:Y:S04]  /*0270*/  STS.64 [R26], R4 ;  /* 0x000000041a007388 */ /* 0x0041e80000000a00 */
[----:B---3--:R1:W-:Y:S04]  /*0280*/  STS.64 [R26+0x8], R6 ;  /* 0x000008061a007388 */ /* 0x0083e80000000a00 */
[----:B----4-:R-:W-:Y:S04]  /*0290*/  STS.64 [R26+0x10], R8 ;  /* 0x000010081a007388 */ /* 0x010fe80000000a00 */
[----:B-----5:R-:W-:Y:S04]  /*02a0*/  STS.64 [R26+0x18], R10 ;  /* 0x0000180a1a007388 */ /* 0x020fe80000000a00 */
[----:B------:R-:W-:Y:S01]  /*02b0*/  STS.64 [R26+0x20], R12 ;  /* 0x0000200c1a007388 */ /* 0x000fe20000000a00 */
[----:B------:R-:W-:-:S03]  /*02c0*/  NOP ;  /* 0x0000000000007918 */ /* 0x000fc60000000000 */
[----:B------:R-:W2:Y:S04]  /*02d0*/  LDS.64 R2, [R26] ;  /* 0x000000001a027984 */ /* 0x000ea80000000a00 */
[----:B------:R-:W3:Y:S04]  /*02e0*/  LDS.64 R14, [R26+0x8] ;  /* 0x000008001a0e7984 */ /* 0x000ee80000000a00 */
[----:B------:R-:W4:Y:S04]  /*02f0*/  LDS.64 R16, [R26+0x10] ;  /* 0x000010001a107984 */ /* 0x000f280000000a00 */
[----:B------:R-:W5:Y:S04]  /*0300*/  LDS.64 R18, [R26+0x18] ;  /* 0x000018001a127984 */ /* 0x000f680000000a00 */
[----:B------:R-:W5:Y:S01]  /*0310*/  LDS.64 R20, [R26+0x20] ;  /* 0x000020001a147984 */ /* 0x000f620000000a00 */
[----:B------:R-:W-:Y:S01]  /*0320*/  BAR.SYNC.DEFER_BLOCKING 0x0 ;  /* 0x0000000000007b1d */ /* 0x000fe20000010000 */
[----:B------:R-:W-:-:S07]  /*0330*/  LOP3.LUT R32, R29, 0x3fe, RZ, 0xc0, !PT ;  /* 0x000003fe1d207812 */ /* 0x000fce00078ec0ff */
[----:B------:R-:W-:Y:S01]  /*0340*/  PREEXIT ;  /* 0x000000000000782d */ /* 0x000fe20000000000 */
[C---:B------:R-:W-:Y:S01]  /*0350*/  LOP3.LUT R23, R29.reuse, 0x1, RZ, 0xc0, !PT ;  /* 0x000000011d177812 */ /* 0x040fe200078ec0ff */
[----:B------:R-:W-:Y:S01]  /*0360*/  IMAD R0, R29, 0x28, R24 ;  /* 0x000000281d007824 */ /* 0x000fe200078e0218 */
[----:B------:R-:W-:-:S05]  /*0370*/  VIMNMX.U32 R31, PT, PT, R32, 0xfe, PT ;  /* 0x000000fe201f7848 */ /* 0x000fca0003fe0000 */
[----:B------:R-:W-:Y:S01]  /*0380*/  BAR.SYNC.DEFER_BLOCKING 0x0 ;  /* 0x0000000000007b1d */ /* 0x000fe20000010000 */
[C---:B------:R-:W-:Y:S02]  /*0390*/  VIMNMX.U32 R30, PT, PT, R32.reuse, 0xff, PT ;  /* 0x000000ff201e7848 */ /* 0x040fe40003fe0000 */
[----:B------:R-:W-:Y:S01]  /*03a0*/  VIMNMX.U32 R32, PT, PT, R32, 0x100, PT ;  /* 0x0000010020207848 */ /* 0x000fe20003fe0000 */
[----:B------:R-:W-:Y:S02]  /*03b0*/  VIADD R31, R31, 0x2 ;  /* 0x000000021f1f7836 */ /* 0x000fe40000000000 */
[----:B0-----:R-:W-:Y:S01]  /*03c0*/  VIADD R4, R30, 0x1 ;  /* 0x000000011e047836 */ /* 0x001fe20000000000 */
[----:B------:R-:W-:Y:S03]  /*03d0*/  BSSY.RECONVERGENT B0, `(.L_x_42) ;  /* 0x000003c000007945 */ /* 0x000fe60003800200 */
[----:B-1----:R-:W-:Y:S01]  /*03e0*/  IMAD.IADD R6, R31, 0x1, -R4 ;  /* 0x000000011f067824 */ /* 0x002fe200078e0a04 */
[----:B------:R-:W-:-:S04]  /*03f0*/  VIADDMNMX R34, R4, -R32, R23, PT ;  /* 0x8000002004227246 */ /* 0x000fc80003800117 */
[C---:B------:R-:W-:Y:S01]  /*0400*/  ISETP.GE.AND P0, PT, R23.reuse, R6, PT ;  /* 0x000000061700720c */ /* 0x040fe20003f06270 */
[----:B------:R-:W-:-:S05]  /*0410*/  IMAD.IADD R6, R23, 0x1, -R6 ;  /* 0x0000000117067824 */ /* 0x000fca00078e0a06 */
[----:B------:R-:W-:Y:S01]  /*0420*/  SEL R25, R6, RZ, P0 ;  /* 0x000000ff06197207 */ /* 0x000fe20000000000 */
[----:B--2---:R0:W-:Y:S03]  /*0430*/  STS.64 [R0], R2 ;  /* 0x0000000200007388 */ /* 0x0041e60000000a00 */
[----:B------:R-:W-:Y:S01]  /*0440*/  ISETP.GE.AND P0, PT, R25, R34, PT ;  /* 0x000000221900720c */ /* 0x000fe20003f06270 */
[----:B---3--:R0:W-:Y:S04]  /*0450*/  STS.64 [R0+0x8], R14 ;  /* 0x0000080e00007388 */ /* 0x0081e80000000a00 */
[----:B----4-:R0:W-:Y:S04]  /*0460*/  STS.64 [R0+0x10], R16 ;  /* 0x0000101000007388 */ /* 0x0101e80000000a00 */
[----:B-----5:R0:W-:Y:S04]  /*0470*/  STS.64 [R0+0x18], R18 ;  /* 0x0000181200007388 */ /* 0x0201e80000000a00 */
[----:B------:R0:W-:Y:S01]  /*0480*/  STS.64 [R0+0x20], R20 ;  /* 0x0000201400007388 */ /* 0x0001e20000000a00 */
[----:B------:R-:W-:Y:S06]  /*0490*/  BAR.SYNC.DEFER_BLOCKING 0x0 ;  /* 0x0000000000007b1d */ /* 0x000fec0000010000 */
[----:B------:R-:W-:Y:S05]  /*04a0*/  @P0 BRA `(.L_x_43) ;  /* 0x0000000000b80947 */ /* 0x000fea0003800000 */
.L_x_47:
[----:B0-----:R-:W-:Y:S01]  /*04b0*/  IADD3 R2, PT, PT, R34, -R25, RZ ;  /* 0x8000001922027210 */ /* 0x001fe20007ffe0ff */
[----:B------:R-:W-:Y:S03]  /*04c0*/  BSSY.RECONVERGENT B1, `(.L_x_44) ;  /* 0x0000029000017945 */ /* 0x000fe60003800200 */
[----:B------:R-:W-:-:S04]  /*04d0*/  LEA.HI R2, R2, R2, RZ, 0x1 ;  /* 0x0000000202027211 */ /* 0x000fc800078f08ff */
[----:B------:R-:W-:-:S04]  /*04e0*/  LEA.HI.SX32 R35, R2, R25, 0x1f ;  /* 0x0000001902237211 */ /* 0x000fc800078ffaff */
[----:B------:R-:W-:Y:S01]  /*04f0*/  LOP3.LUT R2, RZ, R35, RZ, 0x33, !PT ;  /* 0x00000023ff027212 */ /* 0x000fe200078e33ff */
[----:B------:R-:W-:-:S03]  /*0500*/  IMAD.IADD R3, R32, 0x1, R35 ;  /* 0x0000000120037824 */ /* 0x000fc600078e0223 */
[----:B------:R-:W-:Y:S01]  /*0510*/  IADD3 R5, PT, PT, R2, R30, R23 ;  /* 0x0000001e02057210 */ /* 0x000fe20007ffe017 */
[----:B------:R-:W-:-:S04]  /*0520*/  IMAD R22, R3, 0x28, R24 ;  /* 0x0000002803167824 */ /* 0x000fc800078e0218 */
[----:B------:R-:W-:Y:S01]  /*0530*/  IMAD R33, R5, 0x28, R24 ;  /* 0x0000002805217824 */ /* 0x000fe200078e0218 */
[----:B------:R-:W0:Y:S04]  /*0540*/  LDS.64 R6, [R22+0x10] ;  /* 0x0000100016067984 */ /* 0x000e280000000a00 */
[----:B------:R-:W1:Y:S04]  /*0550*/  LDS.64 R4, [R22+0x8] ;  /* 0x0000080016047984 */ /* 0x000e680000000a00 */
[----:B------:R-:W2:Y:S04]  /*0560*/  LDS.64 R8, [R22+0x18] ;  /* 0x0000180016087984 */ /* 0x000ea80000000a00 */
[----:B------:R-:W3:Y:S04]  /*0570*/  LDS.64 R10, [R22+0x20] ;  /* 0x00002000160a7984 */ /* 0x000ee80000000a00 */
[----:B------:R-:W4:Y:S04]  /*0580*/  LDS.64 R12, [R33+0x28] ;  /* 0x00002800210c7984 */ /* 0x000f280000000a00 */
        /* <DEDUP_REMOVED lines=17> */
.L_x_46:
[----:B------:R-:W-:-:S05]  /*06a0*/  LEA R3, R2, UR4, 0x2 ;  /* 0x0000000402037c11 */ /* 0x000fca000f8e10ff */
[----:B------:R-:W2:Y:S04]  /*06b0*/  LDL R4, [R3+0x28] ;  /* 0x0000280003047983 */ /* 0x000ea80000100800 */
[----:B------:R-:W2:Y:S01]  /*06c0*/  LDL R5, [R3] ;  /* 0x0000000003057983 */ /* 0x000ea20000100800 */
[----:B------:R-:W-:Y:S01]  /*06d0*/  IMAD.MOV.U32 R34, RZ, RZ, R35 ;  /* 0x000000ffff227224 */ /* 0x000fe200078e0023 */
[----:B--2---:R-:W-:-:S13]  /*06e0*/  ISETP.GE.AND P0, PT, R4, R5, PT ;  /* 0x000000050400720c */ /* 0x004fda0003f06270 */
[----:B------:R-:W-:Y:S05]  /*06f0*/  @!P0 BRA `(.L_x_45) ;  /* 0x0000000000148947 */ /* 0x000fea0003800000 */
[----:B------:R-:W-:Y:S01]  /*0700*/  ISETP.LE.AND P2, PT, R4, R5, PT ;  /* 0x000000050400720c */ /* 0x000fe20003f43270 */
[----:B------:R-:W-:Y:S01]  /*0710*/  IMAD.MOV.U32 R34, RZ, RZ, R22 ;  /* 0x000000ffff227224 */ /* 0x000fe200078e0016 */
[C---:B------:R-:W-:Y:S02]  /*0720*/  ISETP.GE.U32.AND P1, PT, R2.reuse, 0x9, PT ;  /* 0x000000090200780c */ /* 0x040fe40003f26070 */
[----:B------:R-:W-:-:S11]  /*0730*/  IADD3 R2, PT, PT, R2, 0x1, RZ ;  /* 0x0000000102027810 */ /* 0x000fd60007ffe0ff */
[----:B------:R-:W-:Y:S05]  /*0740*/  @!P1 BRA P2, `(.L_x_46) ;  /* 0xfffffffc00d49947 */ /* 0x000fea000103ffff */
.L_x_45:
[----:B------:R-:W-:Y:S05]  /*0750*/  BSYNC.RECONVERGENT B1 ;  /* 0x0000000000017941 */ /* 0x000fea0003800200 */
.L_x_44:
[----:B------:R-:W-:-:S05]  /*0760*/  @P0 VIADD R25, R35, 0x1 ;  /* 0x0000000123190836 */ /* 0x000fca0000000000 */
[----:B------:R-:W-:-:S13]  /*0770*/  ISETP.GE.AND P0, PT, R25, R34, PT ;  /* 0x000000221900720c */ /* 0x000fda0003f06270 */
[----:B------:R-:W-:Y:S05]  /*0780*/  @!P0 BRA `(.L_x_47) ;  /* 0xfffffffc00488947 */ /* 0x000fea000383ffff */
.L_x_43:
[----:B------:R-:W-:Y:S05]  /*0790*/  BSYNC.RECONVERGENT B0 ;  /* 0x0000000000007941 */ /* 0x000fea0003800200 */
.L_x_42:
[----:B0-----:R-:W0:Y:S01]  /*07a0*/  S2R R3, SR_CgaCtaId ;  /* 0x0000000000037919 */ /* 0x001e220000008800 */
[----:B------:R-:W-:Y:S01]  /*07b0*/  MOV R2, 0x400 ;  /* 0x0000040000027802 */ /* 0x000fe20000000f00 */
[----:B------:R-:W-:Y:S01]  /*07c0*/  IMAD.IADD R39, R32, 0x1, R25 ;  /* 0x0000000120277824 */ /* 0x000fe200078e0219 */
[----:B------:R-:W-:Y:S01]  /*07d0*/  BSSY.RECONVERGENT B0, `(.L_x_48) ;  /* 0x0000054000007945 */ /* 0x000fe20003800200 */
[----:B------:R-:W-:Y:S02]  /*07e0*/  PLOP3.LUT P0, PT, PT, PT, PT, 0x8, 0x80 ;  /* 0x000000000080781c */ /* 0x000fe40003f0e170 */
[----:B0-----:R-:W-:Y:S02]  /*07f0*/  LEA R3, R3, R2, 0x18 ;  /* 0x0000000203037211 */ /* 0x001fe400078ec0ff */
[----:B------:R-:W-:-:S03]  /*0800*/  IADD3 R2, PT, PT, -R25, R30, R23 ;  /* 0x0000001e19027210 */ /* 0x000fc60007ffe117 */
[--C-:B------:R-:W-:Y:S02]  /*0810*/  IMAD R38, R39, 0x28, R3.reuse ;  /* 0x0000002827267824 */ /* 0x100fe400078e0203 */
[C---:B------:R-:W-:Y:S02]  /*0820*/  IMAD R3, R2.reuse, 0x28, R3 ;  /* 0x0000002802037824 */ /* 0x040fe400078e0203 */
[----:B------:R-:W-:Y:S01]  /*0830*/  VIADD R2, R2, 0x1 ;  /* 0x0000000102027836 */ /* 0x000fe20000000000 */
[----:B------:R-:W0:Y:S04]  /*0840*/  LDS.64 R6, [R38] ;  /* 0x0000000026067984 */ /* 0x000e280000000a00 */
[----:B------:R-:W1:Y:S01]  /*0850*/  LDS.64 R8, [R38+0x8] ;  /* 0x0000080026087984 */ /* 0x000e620000000a00 */
[----:B------:R-:W-:-:S03]  /*0860*/  ISETP.GE.AND P1, PT, R2, R31, PT ;  /* 0x0000001f0200720c */ /* 0x000fc60003f26270 */
[----:B------:R-:W2:Y:S04]  /*0870*/  LDS.64 R10, [R38+0x10] ;  /* 0x00001000260a7984 */ /* 0x000ea80000000a00 */
[----:B------:R-:W3:Y:S04]  /*0880*/  LDS.64 R12, [R38+0x18] ;  /* 0x00001800260c7984 */ /* 0x000ee80000000a00 */
[----:B------:R-:W4:Y:S04]  /*0890*/  LDS.64 R14, [R38+0x20] ;  /* 0x00002000260e7984 */ /* 0x000f280000000a00 */
[----:B------:R-:W5:Y:S04]  /*08a0*/  LDS.64 R16, [R3+0x28] ;  /* 0x0000280003107984 */ /* 0x000f680000000a00 */
[----:B------:R-:W5:Y:S04]  /*08b0*/  LDS.64 R18, [R3+0x30] ;  /* 0x0000300003127984 */ /* 0x000f680000000a00 */
[----:B------:R-:W5:Y:S04]  /*08c0*/  LDS.64 R20, [R3+0x38] ;  /* 0x0000380003147984 */ /* 0x000f680000000a00 */
[----:B------:R-:W5:Y:S04]  /*08d0*/  LDS.64 R22, [R3+0x40] ;  /* 0x0000400003167984 */ /* 0x000f680000000a00 */
[----:B------:R3:W5:Y:S04]  /*08e0*/  LDS.64 R24, [R3+0x48] ;  /* 0x0000480003187984 */ /* 0x0007680000000a00 */
[----:B0-----:R0:W-:Y:S01]  /*08f0*/  STL.64 [R1], R6 ;  /* 0x0000000601007387 */ /* 0x0011e20000100a00 */
[----:B------:R-:W-:Y:S01]  /*0900*/  MOV R32, R6 ;  /* 0x0000000600207202 */ /* 0x000fe20000000f00 */
[----:B------:R-:W-:-:S02]  /*0910*/  IMAD.MOV.U32 R33, RZ, RZ, R7 ;  /* 0x000000ffff217224 */ /* 0x000fc400078e0007 */
[----:B-1----:R0:W-:Y:S01]  /*0920*/  STL.64 [R1+0x8], R8 ;  /* 0x0000080801007387 */ /* 0x0021e20000100a00 */
[----:B------:R-:W-:Y:S02]  /*0930*/  IMAD.MOV.U32 R36, RZ, RZ, R8 ;  /* 0x000000ffff247224 */ /* 0x000fe400078e0008 */
[----:B------:R-:W-:Y:S01]  /*0940*/  IMAD.MOV.U32 R37, RZ, RZ, R9 ;  /* 0x000000ffff257224 */ /* 0x000fe200078e0009 */
[----:B--2---:R0:W-:Y:S01]  /*0950*/  STL.64 [R1+0x10], R10 ;  /* 0x0000100a01007387 */ /* 0x0041e20000100a00 */
[----:B------:R-:W-:Y:S01]  /*0960*/  IMAD.MOV.U32 R4, RZ, RZ, R10 ;  /* 0x000000ffff047224 */ /* 0x000fe200078e000a */
[----:B------:R-:W-:Y:S02]  /*0970*/  MOV R5, R11 ;  /* 0x0000000b00057202 */ /* 0x000fe40000000f00 */
[----:B---3--:R0:W-:Y:S01]  /*0980*/  STL.64 [R1+0x18], R12 ;  /* 0x0000180c01007387 */ /* 0x0081e20000100a00 */
[----:B------:R-:W-:Y:S02]  /*0990*/  IMAD.MOV.U32 R2, RZ, RZ, R12 ;  /* 0x000000ffff027224 */ /* 0x000fe400078e000c */
[----:B------:R-:W-:Y:S01]  /*09a0*/  IMAD.MOV.U32 R3, RZ, RZ, R13 ;  /* 0x000000ffff037224 */ /* 0x000fe200078e000d */
[----:B----4-:R0:W-:Y:S01]  /*09b0*/  STL.64 [R1+0x20], R14 ;  /* 0x0000200e01007387 */ /* 0x0101e20000100a00 */
[----:B------:R-:W-:Y:S01]  /*09c0*/  IMAD.MOV.U32 R34, RZ, RZ, R14 ;  /* 0x000000ffff227224 */ /* 0x000fe200078e000e */
[----:B------:R-:W-:-:S02]  /*09d0*/  MOV R35, R15 ;  /* 0x0000000f00237202 */ /* 0x000fc40000000f00 */
[----:B-----5:R0:W-:Y:S04]  /*09e0*/  STL.64 [R1+0x28], R16 ;  /* 0x0000281001007387 */ /* 0x0201e80000100a00 */
[----:B------:R0:W-:Y:S04]  /*09f0*/  STL.64 [R1+0x30], R18 ;  /* 0x0000301201007387 */ /* 0x0001e80000100a00 */
[----:B------:R0:W-:Y:S04]  /*0a00*/  STL.64 [R1+0x38], R20 ;  /* 0x0000381401007387 */ /* 0x0001e80000100a00 */
[----:B------:R0:W-:Y:S04]  /*0a10*/  STL.64 [R1+0x40], R22 ;  /* 0x0000401601007387 */ /* 0x0001e80000100a00 */
[----:B------:R0:W-:Y:S01]  /*0a20*/  STL.64 [R1+0x48], R24 ;  /* 0x0000481801007387 */ /* 0x0001e20000100a00 */
[----:B------:R-:W-:Y:S05]  /*0a30*/  @P1 BRA `(.L_x_49) ;  /* 0x0000000000b41947 */ /* 0x000fea0003800000 */
[----:B------:R-:W-:Y:S01]  /*0a40*/  ISETP.GT.AND P1, PT, R39, R30, PT ;  /* 0x0000001e2700720c */ /* 0x000fe20003f24270 */
[----:B------:R-:W-:Y:S01]  /*0a50*/  IMAD.MOV.U32 R32, RZ, RZ, R16 ;  /* 0x000000ffff207224 */ /* 0x000fe200078e0010 */
[----:B------:R-:W-:Y:S01]  /*0a60*/  PLOP3.LUT P0, PT, PT, PT, PT, 0x80, 0x8 ;  /* 0x000000000008781c */ /* 0x000fe20003f0f070 */
[----:B------:R-:W-:Y:S01]  /*0a70*/  IMAD.MOV.U32 R33, RZ, RZ, R17 ;  /* 0x000000ffff217224 */ /* 0x000fe200078e0011 */
[----:B------:R-:W-:Y:S01]  /*0a80*/  MOV R37, R19 ;  /* 0x0000001300257202 */ /* 0x000fe20000000f00 */
[----:B------:R-:W-:Y:S01]  /*0a90*/  IMAD.MOV.U32 R36, RZ, RZ, R18 ;  /* 0x000000ffff247224 */ /* 0x000fe200078e0012 */
[----:B------:R-:W-:Y:S01]  /*0aa0*/  MOV R3, R23 ;  /* 0x0000001700037202 */ /* 0x000fe20000000f00 */
[----:B------:R-:W-:Y:S02]  /*0ab0*/  IMAD.MOV.U32 R4, RZ, RZ, R20 ;  /* 0x000000ffff047224 */ /* 0x000fe400078e0014 */
[----:B------:R-:W-:Y:S02]  /*0ac0*/  IMAD.MOV.U32 R5, RZ, RZ, R21 ;  /* 0x000000ffff057224 */ /* 0x000fe400078e0015 */
[----:B------:R-:W-:-:S02]  /*0ad0*/  IMAD.MOV.U32 R2, RZ, RZ, R22 ;  /* 0x000000ffff027224 */ /* 0x000fc400078e0016 */
[----:B------:R-:W-:Y:S02]  /*0ae0*/  IMAD.MOV.U32 R34, RZ, RZ, R24 ;  /* 0x000000ffff227224 */ /* 0x000fe400078e0018 */
[----:B------:R-:W-:Y:S01]  /*0af0*/  IMAD.MOV.U32 R35, RZ, RZ, R25 ;  /* 0x000000ffff237224 */ /* 0x000fe200078e0019 */
[----:B------:R-:W-:Y:S06]  /*0b00*/  @P1 BRA `(.L_x_49) ;  /* 0x0000000000801947 */ /* 0x000fec0003800000 */
[----:B------:R-:W-:-:S07]  /*0b10*/  IMAD.MOV.U32 R30, RZ, RZ, RZ ;  /* 0x000000ffff1e7224 */ /* 0x000fce00078e00ff */
.L_x_50:
[----:B------:R-:W-:-:S05]  /*0b20*/  LEA R31, R30, UR4, 0x2 ;  /* 0x000000041e1f7c11 */ /* 0x000fca000f8e10ff */
[----:B------:R-:W2:Y:S04]  /*0b30*/  LDL R39, [R31+0x28] ;  /* 0x000028001f277983 */ /* 0x000ea80000100800 */
[----:B------:R-:W2:Y:S01]  /*0b40*/  LDL R40, [R31] ;  /* 0x000000001f287983 */ /* 0x000ea20000100800 */
[----:B------:R-:W-:Y:S01]  /*0b50*/  PLOP3.LUT P0, PT, PT, PT, PT, 0x80, 0x8 ;  /* 0x000000000008781c */ /* 0x000fe20003f0f070 */
[----:B------:R-:W-:Y:S01]  /*0b60*/  IMAD.MOV.U32 R33, RZ, RZ, R17 ;  /* 0x000000ffff217224 */ /* 0x000fe200078e0011 */
[----:B------:R-:W-:Y:S01]  /*0b70*/  MOV R32, R16 ;  /* 0x0000001000207202 */ /* 0x000fe20000000f00 */
[----:B------:R-:W-:Y:S01]  /*0b80*/  IMAD.MOV.U32 R36, RZ, RZ, R18 ;  /* 0x000000ffff247224 */ /* 0x000fe200078e0012 */
[----:B------:R-:W-:Y:S01]  /*0b90*/  MOV R4, R20 ;  /* 0x0000001400047202 */ /* 0x000fe20000000f00 */
[----:B------:R-:W-:Y:S01]  /*0ba0*/  IMAD.MOV.U32 R37, RZ, RZ, R19 ;  /* 0x000000ffff257224 */ /* 0x000fe200078e0013 */
[----:B------:R-:W-:Y:S01]  /*0bb0*/  MOV R34, R24 ;  /* 0x0000001800227202 */ /* 0x000fe20000000f00 */
[----:B------:R-:W-:-:S02]  /*0bc0*/  IMAD.MOV.U32 R5, RZ, RZ, R21 ;  /* 0x000000ffff057224 */ /* 0x000fc400078e0015 */
[----:B------:R-:W-:Y:S02]  /*0bd0*/  IMAD.MOV.U32 R2, RZ, RZ, R22 ;  /* 0x000000ffff027224 */ /* 0x000fe400078e0016 */
[----:B------:R-:W-:Y:S02]  /*0be0*/  IMAD.MOV.U32 R3, RZ, RZ, R23 ;  /* 0x000000ffff037224 */ /* 0x000fe400078e0017 */
[----:B------:R-:W-:Y:S01]  /*0bf0*/  IMAD.MOV.U32 R35, RZ, RZ, R25 ;  /* 0x000000ffff237224 */ /* 0x000fe200078e0019 */
[----:B--2---:R-:W-:-:S13]  /*0c00*/  ISETP.GE.AND P1, PT, R39, R40, PT ;  /* 0x000000282700720c */ /* 0x004fda0003f26270 */
[----:B------:R-:W-:Y:S05]  /*0c10*/  @!P1 BRA `(.L_x_49) ;  /* 0x00000000003c9947 */ /* 0x000fea0003800000 */
[----:B------:R-:W-:Y:S01]  /*0c20*/  ISETP.LE.AND P2, PT, R39, R40, PT ;  /* 0x000000282700720c */ /* 0x000fe20003f43270 */
[----:B------:R-:W-:Y:S01]  /*0c30*/  IMAD.MOV.U32 R32, RZ, RZ, R6 ;  /* 0x000000ffff207224 */ /* 0x000fe200078e0006 */
[C---:B------:R-:W-:Y:S01]  /*0c40*/  ISETP.GE.U32.AND P1, PT, R30.reuse, 0x9, PT ;  /* 0x000000091e00780c */ /* 0x040fe20003f26070 */
[----:B------:R-:W-:Y:S01]  /*0c50*/  VIADD R30, R30, 0x1 ;  /* 0x000000011e1e7836 */ /* 0x000fe20000000000 */
        /* <DEDUP_REMOVED lines=9> */
[----:B------:R-:W-:Y:S01]  /*0cf0*/  IMAD.MOV.U32 R34, RZ, RZ, R14 ;  /* 0x000000ffff227224 */ /* 0x000fe200078e000e */
[----:B------:R-:W-:Y:S06]  /*0d00*/  @!P1 BRA P2, `(.L_x_50) ;  /* 0xfffffffc00849947 */ /* 0x000fec000103ffff */
.L_x_49:
[----:B------:R-:W-:Y:S05]  /*0d10*/  BSYNC.RECONVERGENT B0 ;  /* 0x0000000000007941 */ /* 0x000fea0003800200 */
.L_x_48:
[----:B0-----:R-:W0:Y:S01]  /*0d20*/  @!P0 LDS.64 R8, [R38+0x28] ;  /* 0x0000280026088984 */ /* 0x001e220000000a00 */
[C---:B------:R-:W-:Y:S01]  /*0d30*/  LOP3.LUT R22, R29.reuse, 0x3fc, RZ, 0xc0, !PT ;  /* 0x000003fc1d167812 */ /* 0x040fe200078ec0ff */
[----:B------:R-:W-:Y:S01]  /*0d40*/  BSSY.RECONVERGENT B0, `(.L_x_51) ;  /* 0x0000049000007945 */ /* 0x000fe20003800200 */
[----:B------:R-:W-:Y:S01]  /*0d50*/  LOP3.LUT R25, R29, 0x3, RZ, 0xc0, !PT ;  /* 0x000000031d197812 */ /* 0x000fe200078ec0ff */
[----:B------:R-:W1:Y:S01]  /*0d60*/  @!P0 LDS.64 R10, [R38+0x30] ;  /* 0x00003000260a8984 */ /* 0x000e620000000a00 */
[C---:B------:R-:W-:Y:S02]  /*0d70*/  VIMNMX.U32 R6, PT, PT, R22.reuse, 0xfe, PT ;  /* 0x000000fe16067848 */ /* 0x040fe40003fe0000 */
[C---:B------:R-:W-:Y:S01]  /*0d80*/  VIMNMX.U32 R23, PT, PT, R22.reuse, 0xfc, PT ;  /* 0x000000fc16177848 */ /* 0x040fe20003fe0000 */
[----:B------:R-:W-:Y:S01]  /*0d90*/  BAR.SYNC.DEFER_BLOCKING 0x0 ;  /* 0x0000000000007b1d */ /* 0x000fe20000010000 */
[----:B------:R-:W-:Y:S01]  /*0da0*/  VIMNMX.U32 R22, PT, PT, R22, 0x100, PT ;  /* 0x0000010016167848 */ /* 0x000fe20003fe0000 */
[----:B------:R-:W-:-:S02]  /*0db0*/  VIADD R30, R6, 0x2 ;  /* 0x00000002061e7836 */ /* 0x000fc40000000000 */
[----:B------:R-:W-:-:S03]  /*0dc0*/  VIADD R23, R23, 0x4 ;  /* 0x0000000417177836 */ /* 0x000fc60000000000 */
[----:B------:R-:W-:Y:S01]  /*0dd0*/  VIADDMNMX R31, R30, -R22, R25, PT ;  /* 0x800000161e1f7246 */ /* 0x000fe20003800119 */
[----:B------:R-:W-:Y:S04]  /*0de0*/  STS.64 [R0], R32 ;  /* 0x0000002000007388 */ /* 0x000fe80000000a00 */
[----:B------:R-:W-:Y:S04]  /*0df0*/  STS.64 [R0+0x8], R36 ;  /* 0x0000082400007388 */ /* 0x000fe80000000a00 */
[----:B0-----:R0:W-:Y:S04]  /*0e00*/  @!P0 STL.64 [R1], R8 ;  /* 0x0000000801008387 */ /* 0x0011e80000100a00 */
[----:B-1----:R1:W-:Y:S04]  /*0e10*/  @!P0 STL.64 [R1+0x8], R10 ;  /* 0x0000080a01008387 */ /* 0x0023e80000100a00 */
[----:B------:R1:W-:Y:S01]  /*0e20*/  STS.64 [R0+0x10], R4 ;  /* 0x0000100400007388 */ /* 0x0003e20000000a00 */
[----:B0-----:R-:W-:-:S03]  /*0e30*/  IMAD.IADD R8, R23, 0x1, -R30 ;  /* 0x0000000117087824 */ /* 0x001fc600078e0a1e */
[----:B------:R1:W-:Y:S02]  /*0e40*/  STS.64 [R0+0x18], R2 ;  /* 0x0000180200007388 */ /* 0x0003e40000000a00 */
[CC--:B------:R-:W-:Y:S02]  /*0e50*/  ISETP.GE.AND P0, PT, R25.reuse, R8.reuse, PT ;  /* 0x000000081900720c */ /* 0x0c0fe40003f06270 */
[----:B------:R1:W-:Y:S01]  /*0e60*/  STS.64 [R0+0x20], R34 ;  /* 0x0000202200007388 */ /* 0x0003e20000000a00 */
[----:B------:R-:W-:-:S04]  /*0e70*/  IADD3 R8, PT, PT, R25, -R8, RZ ;  /* 0x8000000819087210 */ /* 0x000fc80007ffe0ff */
[----:B------:R-:W-:Y:S01]  /*0e80*/  SEL R24, R8, RZ, P0 ;  /* 0x000000ff08187207 */ /* 0x000fe20000000000 */
[----:B------:R-:W-:Y:S03]  /*0e90*/  BAR.SYNC.DEFER_BLOCKING 0x0 ;  /* 0x0000000000007b1d */ /* 0x000fe60000010000 */
[----:B------:R-:W-:-:S13]  /*0ea0*/  ISETP.GE.AND P0, PT, R24, R31, PT ;  /* 0x0000001f1800720c */ /* 0x000fda0003f06270 */
[----:B-1----:R-:W-:Y:S05]  /*0eb0*/  @P0 BRA `(.L_x_52) ;  /* 0x0000000000c40947 */ /* 0x002fea0003800000 */
.L_x_56:
[----:B------:R-:W0:Y:S01]  /*0ec0*/  S2R R3, SR_CgaCtaId ;  /* 0x0000000000037919 */ /* 0x000e220000008800 */
[----:B------:R-:W-:Y:S01]  /*0ed0*/  IMAD.IADD R2, R31, 0x1, -R24 ;  /* 0x000000011f027824 */ /* 0x000fe200078e0a18 */
[----:B------:R-:W-:Y:S04]  /*0ee0*/  BSSY.RECONVERGENT B1, `(.L_x_53) ;  /* 0x000002b000017945 */ /* 0x000fe80003800200 */
[----:B------:R-:W-:Y:S02]  /*0ef0*/  LEA.HI R35, R2, R2, RZ, 0x1 ;  /* 0x0000000202237211 */ /* 0x000fe400078f08ff */
[----:B------:R-:W-:Y:S02]  /*0f00*/  MOV R2, 0x400 ;  /* 0x0000040000027802 */ /* 0x000fe40000000f00 */
[----:B------:R-:W-:-:S02]  /*0f10*/  LEA.HI.SX32 R35, R35, R24, 0x1f ;  /* 0x0000001823237211 */ /* 0x000fc400078ffaff */
[----:B0-----:R-:W-:-:S03]  /*0f20*/  LEA R34, R3, R2, 0x18 ;  /* 0x0000000203227211 */ /* 0x001fc600078ec0ff */
[----:B------:R-:W-:Y:S01]  /*0f30*/  IMAD.IADD R2, R22, 0x1, R35 ;  /* 0x0000000116027824 */ /* 0x000fe200078e0223 */
[----:B------:R-:W-:-:S03]  /*0f40*/  LOP3.LUT R3, RZ, R35, RZ, 0x33, !PT ;  /* 0x00000023ff037212 */ /* 0x000fc600078e33ff */
[----:B------:R-:W-:Y:S01]  /*0f50*/  IMAD R7, R2, 0x28, R34 ;  /* 0x0000002802077824 */ /* 0x000fe200078e0222 */
[----:B------:R-:W-:-:S04]  /*0f60*/  IADD3 R3, PT, PT, R3, R6, R25 ;  /* 0x0000000603037210 */ /* 0x000fc80007ffe019 */
[----:B------:R-:W0:Y:S01]  /*0f70*/  LDS.64 R4, [R7+0x8] ;  /* 0x0000080007047984 */ /* 0x000e220000000a00 */
[----:B------:R-:W-:-:S03]  /*0f80*/  IMAD R34, R3, 0x28, R34 ;  /* 0x0000002803227824 */ /* 0x000fc600078e0222 */
        /* <DEDUP_REMOVED lines=20> */
[----:B0-----:R-:W-:-:S07]  /*10d0*/  HFMA2 R2, -RZ, RZ, 0, 0 ;  /* 0x00000000ff027431 */ /* 0x001fce00000001ff */
.L_x_55:
        /* <DEDUP_REMOVED lines=11> */
.L_x_54:
[----:B------:R-:W-:Y:S05]  /*1190*/  BSYNC.RECONVERGENT B1 ;  /* 0x0000000000017941 */ /* 0x000fea0003800200 */
.L_x_53:
[----:B------:R-:W-:-:S04]  /*11a0*/  @P0 IADD3 R24, PT, PT, R35, 0x1, RZ ;  /* 0x0000000123180810 */ /* 0x000fc80007ffe0ff */
[----:B------:R-:W-:-:S13]  /*11b0*/  ISETP.GE.AND P0, PT, R24, R31, PT ;  /* 0x0000001f1800720c */ /* 0x000fda0003f06270 */
[----:B------:R-:W-:Y:S05]  /*11c0*/  @!P0 BRA `(.L_x_56) ;  /* 0xfffffffc003c8947 */ /* 0x000fea000383ffff */
.L_x_52:
[----:B------:R-:W-:Y:S05]  /*11d0*/  BSYNC.RECONVERGENT B0 ;  /* 0x0000000000007941 */ /* 0x000fea0003800200 */
.L_x_51:
[----:B------:R-:W0:Y:S01]  /*11e0*/  S2R R3, SR_CgaCtaId ;  /* 0x0000000000037919 */ /* 0x000e220000008800 */
[----:B------:R-:W-:Y:S01]  /*11f0*/  MOV R2, 0x400 ;  /* 0x0000040000027802 */ /* 0x000fe20000000f00 */
[----:B------:R-:W-:Y:S01]  /*1200*/  IMAD.IADD R31, R22, 0x1, R24 ;  /* 0x00000001161f7824 */ /* 0x000fe200078e0218 */
[----:B------:R-:W-:Y:S01]  /*1210*/  IADD3 R6, PT, PT, -R24, R6, R25 ;  /* 0x0000000618067210 */ /* 0x000fe20007ffe119 */
[----:B------:R-:W-:Y:S01]  /*1220*/  BSSY.RECONVERGENT B0, `(.L_x_57) ;  /* 0x0000053000007945 */ /* 0x000fe20003800200 */
[----:B------:R-:W-:Y:S02]  /*1230*/  PLOP3.LUT P0, PT, PT, PT, PT, 0x8, 0x80 ;  /* 0x000000000080781c */ /* 0x000fe40003f0e170 */
[----:B0-----:R-:W-:-:S05]  /*1240*/  LEA R2, R3, R2, 0x18 ;  /* 0x0000000203027211 */ /* 0x001fca00078ec0ff */
[--C-:B------:R-:W-:Y:S02]  /*1250*/  IMAD R32, R31, 0x28, R2.reuse ;  /* 0x000000281f207824 */ /* 0x100fe400078e0202 */
[----:B------:R-:W-:-:S03]  /*1260*/  IMAD R22, R6, 0x28, R2 ;  /* 0x0000002806167824 */ /* 0x000fc600078e0202 */
[----:B------:R-:W0:Y:S04]  /*1270*/  LDS.64 R20, [R32] ;  /* 0x0000000020147984 */ /* 0x000e280000000a00 */
        /* <DEDUP_REMOVED lines=10> */
[----:B------:R-:W-:-:S02]  /*1320*/  IMAD.MOV.U32 R36, RZ, RZ, R20 ;  /* 0x000000ffff247224 */ /* 0x000fc400078e0014 */
[----:B------:R-:W-:Y:S01]  /*1330*/  IMAD.MOV.U32 R37, RZ, RZ, R21 ;  /* 0x000000ffff257224 */ /* 0x000fe200078e0015 */
[----:B-1----:R0:W-:Y:S01]  /*1340*/  STL.64 [R1+0x8], R18 ;  /* 0x0000081201007387 */ /* 0x0021e20000100a00 */
[----:B------:R-:W-:Y:S01]  /*1350*/  IADD3 R22, PT, PT, -R24, R30, R25 ;  /* 0x0000001e18167210 */ /* 0x000fe20007ffe119 */
[----:B------:R-:W-:Y:S01]  /*1360*/  IMAD.MOV.U32 R39, RZ, RZ, R19 ;  /* 0x000000ffff277224 */ /* 0x000fe200078e0013 */
[----:B------:R-:W-:Y:S01]  /*1370*/  MOV R38, R18 ;  /* 0x0000001200267202 */ /* 0x000fe20000000f00 */
[----:B--2---:R0:W-:Y:S01]  /*1380*/  STL.64 [R1+0x10], R16 ;  /* 0x0000101001007387 */ /* 0x0041e20000100a00 */
[----:B------:R-:W-:Y:S01]  /*1390*/  ISETP.GE.AND P1, PT, R22, R23, PT ;  /* 0x000000171600720c */ /* 0x000fe20003f26270 */
[----:B------:R-:W-:Y:S02]  /*13a0*/  IMAD.MOV.U32 R22, RZ, RZ, R16 ;  /* 0x000000ffff167224 */ /* 0x000fe400078e0010 */
[----:B---3--:R0:W-:Y:S01]  /*13b0*/  STL.64 [R1+0x18], R14 ;  /* 0x0000180e01007387 */ /* 0x0081e20000100a00 */
[----:B------:R-:W-:Y:S01]  /*13c0*/  IMAD.MOV.U32 R23, RZ, RZ, R17 ;  /* 0x000000ffff177224 */ /* 0x000fe200078e0011 */
[----:B------:R-:W-:Y:S01]  /*13d0*/  MOV R24, R14 ;  /* 0x0000000e00187202 */ /* 0x000fe20000000f00 */
[----:B------:R-:W-:Y:S01]  /*13e0*/  IMAD.MOV.U32 R25, RZ, RZ, R15 ;  /* 0x000000ffff197224 */ /* 0x000fe200078e000f */
[----:B----4-:R0:W-:Y:S01]  /*13f0*/  STL.64 [R1+0x20], R12 ;  /* 0x0000200c01007387 */ /* 0x0101e20000100a00 */
[----:B------:R-:W-:-:S02]  /*1400*/  IMAD.MOV.U32 R34, RZ, RZ, R12 ;  /* 0x000000ffff227224 */ /* 0x000fc400078e000c */
[----:B------:R-:W-:Y:S01]  /*1410*/  IMAD.MOV.U32 R35, RZ, RZ, R13 ;  /* 0x000000ffff237224 */ /* 0x000fe200078e000d */
[----:B-----5:R0:W-:Y:S04]  /*1420*/  STL.64 [R1+0x28], R10 ;  /* 0x0000280a01007387 */ /* 0x0201e80000100a00 */
[----:B------:R0:W-:Y:S04]  /*1430*/  STL.64 [R1+0x30], R8 ;  /* 0x0000300801007387 */ /* 0x0001e80000100a00 */
[----:B------:R0:W-:Y:S04]  /*1440*/  STL.64 [R1+0x38], R6 ;  /* 0x0000380601007387 */ /* 0x0001e80000100a00 */
[----:B------:R0:W-:Y:S04]  /*1450*/  STL.64 [R1+0x40], R4 ;  /* 0x0000400401007387 */ /* 0x0001e80000100a00 */
[----:B------:R0:W-:Y:S01]  /*1460*/  STL.64 [R1+0x48], R2 ;  /* 0x0000480201007387 */ /* 0x0001e20000100a00 */
[----:B------:R-:W-:Y:S05]  /*1470*/  @P1 BRA `(.L_x_58) ;  /* 0x0000000000b41947 */ /* 0x000fea0003800000 */
[----:B------:R-:W-:Y:S01]  /*1480*/  ISETP.GE.AND P1, PT, R31, R30, PT ;  /* 0x0000001e1f00720c */ /* 0x000fe20003f26270 */
[----:B------:R-:W-:Y:S01]  /*1490*/  IMAD.MOV.U32 R37, RZ, RZ, R11 ;  /* 0x000000ffff257224 */ /* 0x000fe200078e000b */
[----:B------:R-:W-:Y:S01]  /*14a0*/  PLOP3.LUT P0, PT, PT, PT, PT, 0x80, 0x8 ;  /* 0x000000000008781c */ /* 0x000fe20003f0f070 */
[----:B------:R-:W-:Y:S01]  /*14b0*/  IMAD.MOV.U32 R38, RZ, RZ, R8 ;  /* 0x000000ffff267224 */ /* 0x000fe200078e0008 */
[----:B------:R-:W-:Y:S01]  /*14c0*/  MOV R36, R10 ;  /* 0x0000000a00247202 */ /* 0x000fe20000000f00 */
[----:B------:R-:W-:Y:S01]  /*14d0*/  IMAD.MOV.U32 R39, RZ, RZ, R9 ;  /* 0x000000ffff277224 */ /* 0x000fe200078e0009 */
[----:B------:R-:W-:Y:S01]  /*14e0*/  MOV R22, R6 ;  /* 0x0000000600167202 */ /* 0x000fe20000000f00 */
[----:B------:R-:W-:Y:S01]  /*14f0*/  IMAD.MOV.U32 R23, RZ, RZ, R7 ;  /* 0x000000ffff177224 */ /* 0x000fe200078e0007 */
[----:B------:R-:W-:Y:S01]  /*1500*/  MOV R34, R2 ;  /* 0x0000000200227202 */ /* 0x000fe20000000f00 */
[----:B------:R-:W-:Y:S02]  /*1510*/  IMAD.MOV.U32 R24, RZ, RZ, R4 ;  /* 0x000000ffff187224 */ /* 0x000fe400078e0004 */
[----:B------:R-:W-:-:S02]  /*1520*/  IMAD.MOV.U32 R25, RZ, RZ, R5 ;  /* 0x000000ffff197224 */ /* 0x000fc400078e0005 */
[----:B------:R-:W-:Y:S01]  /*1530*/  IMAD.MOV.U32 R35, RZ, RZ, R3 ;  /* 0x000000ffff237224 */ /* 0x000fe200078e0003 */
[----:B------:R-:W-:Y:S06]  /*1540*/  @P1 BRA `(.L_x_58) ;  /* 0x0000000000801947 */ /* 0x000fec0003800000 */
[----:B------:R-:W-:-:S07]  /*1550*/  IMAD.MOV.U32 R30, RZ, RZ, RZ ;  /* 0x000000ffff1e7224 */ /* 0x000fce00078e00ff */
.L_x_59:
        /* <DEDUP_REMOVED lines=29> */
[----:B------:R-:W-:Y:S01]  /*1730*/  IMAD.MOV.U32 R35, RZ, RZ, R13 ;  /* 0x000000ffff237224 */ /* 0x000fe200078e000d */
[----:B------:R-:W-:Y:S06]  /*1740*/  @!P1 BRA P2, `(.L_x_59) ;  /* 0xfffffffc00849947 */ /* 0x000fec000103ffff */
.L_x_58:
[----:B------:R-:W-:Y:S05]  /*1750*/  BSYNC.RECONVERGENT B0 ;  /* 0x0000000000007941 */ /* 0x000fea0003800200 */
.L_x_57:
[----:B0-----:R-:W0:Y:S01]  /*1760*/  @!P0 LDS.64 R4, [R32+0x28] ;  /* 0x0000280020048984 */ /* 0x001e220000000a00 */
[C---:B------:R-:W-:Y:S01]  /*1770*/  LOP3.LUT R3, R29.reuse, 0x3f8, RZ, 0xc0, !PT ;  /* 0x000003f81d037812 */ /* 0x040fe200078ec0ff */
[----:B------:R-:W-:Y:S01]  /*1780*/  BSSY.RECONVERGENT B0, `(.L_x_60) ;  /* 0x000004a000007945 */ /* 0x000fe20003800200 */
[----:B------:R-:W-:Y:S01]  /*1790*/  LOP3.LUT R33, R29, 0x7, RZ, 0xc0, !PT ;  /* 0x000000071d217812 */ /* 0x000fe200078ec0ff */
[----:B------:R1:W2:Y:S01]  /*17a0*/  @!P0 LDS.64 R6, [R32+0x30] ;  /* 0x0000300020068984 */ /* 0x0002a20000000a00 */
[C---:B------:R-:W-:Y:S02]  /*17b0*/  VIMNMX.U32 R2, PT, PT, R3.reuse, 0xfc, PT ;  /* 0x000000fc03027848 */ /* 0x040fe40003fe0000 */
[----:B------:R-:W-:Y:S01]  /*17c0*/  VIMNMX.U32 R31, PT, PT, R3, 0xf8, PT ;  /* 0x000000f8031f7848 */ /* 0x000fe20003fe0000 */
[----:B------:R-:W-:Y:S02]  /*17d0*/  BAR.SYNC.DEFER_BLOCKING 0x0 ;  /* 0x0000000000007b1d */ /* 0x000fe40000010000 */
[----:B------:R-:W-:Y:S01]  /*17e0*/  VIADD R30, R2, 0x4 ;  /* 0x00000004021e7836 */ /* 0x000fe20000000000 */
[----:B------:R-:W-:-:S02]  /*17f0*/  IADD3 R31, PT, PT, R31, 0x8, RZ ;  /* 0x000000081f1f7810 */ /* 0x000fc40007ffe0ff */
[----:B-1----:R-:W-:-:S04]  /*1800*/  VIMNMX.U32 R32, PT, PT, R3, 0x100, PT ;  /* 0x0000010003207848 */ /* 0x002fc80003fe0000 */
[----:B------:R-:W-:Y:S01]  /*1810*/  VIADDMNMX R3, R30, -R32, R33, PT ;  /* 0x800000201e037246 */ /* 0x000fe20003800121 */
[----:B------:R-:W-:Y:S04]  /*1820*/  STS.64 [R0+0x18], R24 ;  /* 0x0000181800007388 */ /* 0x000fe80000000a00 */
[----:B------:R-:W-:Y:S04]  /*1830*/  STS.64 [R0], R36 ;  /* 0x0000002400007388 */ /* 0x000fe80000000a00 */
[----:B0-----:R0:W-:Y:S04]  /*1840*/  @!P0 STL.64 [R1], R4 ;  /* 0x0000000401008387 */ /* 0x0011e80000100a00 */
[----:B--2---:R1:W-:Y:S04]  /*1850*/  @!P0 STL.64 [R1+0x8], R6 ;  /* 0x0000080601008387 */ /* 0x0043e80000100a00 */
[----:B------:R1:W-:Y:S01]  /*1860*/  STS.64 [R0+0x8], R38 ;  /* 0x0000082600007388 */ /* 0x0003e20000000a00 */
[----:B0-----:R-:W-:-:S03]  /*1870*/  IMAD.IADD R4, R31, 0x1, -R30 ;  /* 0x000000011f047824 */ /* 0x001fc600078e0a1e */
[----:B------:R1:W-:Y:S02]  /*1880*/  STS.64 [R0+0x10], R22 ;  /* 0x0000101600007388 */ /* 0x0003e40000000a00 */
[C---:B------:R-:W-:Y:S01]  /*1890*/  ISETP.GE.AND P0, PT, R33.reuse, R4, PT ;  /* 0x000000042100720c */ /* 0x040fe20003f06270 */
[----:B------:R-:W-:Y:S01]  /*18a0*/  IMAD.IADD R4, R33, 0x1, -R4 ;  /* 0x0000000121047824 */ /* 0x000fe200078e0a04 */
[----:B------:R1:W-:Y:S04]  /*18b0*/  STS.64 [R0+0x20], R34 ;  /* 0x0000202200007388 */ /* 0x0003e80000000a00 */
[----:B------:R-:W-:Y:S01]  /*18c0*/  SEL R25, R4, RZ, P0 ;  /* 0x000000ff04197207 */ /* 0x000fe20000000000 */
[----:B------:R-:W-:Y:S03]  /*18d0*/  BAR.SYNC.DEFER_BLOCKING 0x0 ;  /* 0x0000000000007b1d */ /* 0x000fe60000010000 */
[----:B------:R-:W-:-:S13]  /*18e0*/  ISETP.GE.AND P0, PT, R25, R3, PT ;  /* 0x000000031900720c */ /* 0x000fda0003f06270 */
[----:B-1----:R-:W-:Y:S05]  /*18f0*/  @P0 BRA `(.L_x_61) ;  /* 0x0000000000c80947 */ /* 0x002fea0003800000 */
[----:B------:R-:W-:-:S07]  /*1900*/  MOV R34, R3 ;  /* 0x0000000300227202 */ /* 0x000fce0000000f00 */
.L_x_65:
[----:B------:R-:W0:Y:S01]  /*1910*/  S2R R6, SR_CgaCtaId ;  /* 0x0000000000067919 */ /* 0x000e220000008800 */
[----:B------:R-:W-:Y:S01]  /*1920*/  IMAD.IADD R3, R34, 0x1, -R25 ;  /* 0x0000000122037824 */ /* 0x000fe200078e0a19 */
[----:B------:R-:W-:Y:S04]  /*1930*/  BSSY.RECONVERGENT B1, `(.L_x_62) ;  /* 0x000002b000017945 */ /* 0x000fe80003800200 */
[----:B------:R-:W-:Y:S02]  /*1940*/  LEA.HI R4, R3, R3, RZ, 0x1 ;  /* 0x0000000303047211 */ /* 0x000fe400078f08ff */
[----:B------:R-:W-:Y:S02]  /*1950*/  MOV R3, 0x400 ;  /* 0x0000040000037802 */ /* 0x000fe40000000f00 */
[----:B------:R-:W-:-:S04]  /*1960*/  LEA.HI.SX32 R35, R4, R25, 0x1f ;  /* 0x0000001904237211 */ /* 0x000fc800078ffaff */
[----:B------:R-:W-:-:S04]  /*1970*/  LOP3.LUT R4, RZ, R35, RZ, 0x33, !PT ;  /* 0x00000023ff047212 */ /* 0x000fc800078e33ff */
[----:B------:R-:W-:Y:S02]  /*1980*/  IADD3 R4, PT, PT, R4, R2, R33 ;  /* 0x0000000204047210 */ /* 0x000fe40007ffe021 */
[----:B0-----:R-:W-:Y:S01]  /*1990*/  LEA R6, R6, R3, 0x18 ;  /* 0x0000000306067211 */ /* 0x001fe200078ec0ff */
[----:B------:R-:W-:-:S04]  /*19a0*/  IMAD.IADD R3, R32, 0x1, R35 ;  /* 0x0000000120037824 */ /* 0x000fc800078e0223 */
[--C-:B------:R-:W-:Y:S02]  /*19b0*/  IMAD R3, R3, 0x28, R6.reuse ;  /* 0x0000002803037824 */ /* 0x100fe400078e0206 */
[----:B------:R-:W-:-:S03]  /*19c0*/  IMAD R24, R4, 0x28, R6 ;  /* 0x0000002804187824 */ /* 0x000fc600078e0206 */
[----:B------:R-:W0:Y:S04]  /*19d0*/  LDS.64 R4, [R3] ;  /* 0x0000000003047984 */ /* 0x000e280000000a00 */
[----:B------:R-:W1:Y:S04]  /*19e0*/  LDS.64 R6, [R3+0x8] ;  /* 0x0000080003067984 */ /* 0x000e680000000a00 */
[----:B------:R-:W2:Y:S04]  /*19f0*/  LDS.64 R8, [R3+0x10] ;  /* 0x0000100003087984 */ /* 0x000ea80000000a00 */
[----:B------:R-:W3:Y:S04]  /*1a00*/  LDS.64 R10, [R3+0x18] ;  /* 0x00001800030a7984 */ /* 0x000ee80000000a00 */
[----:B------:R4:W5:Y:S04]  /*1a10*/  LDS.64 R12, [R3+0x20] ;  /* 0x00002000030c7984 */ /* 0x0009680000000a00 */
[----:B------:R-:W5:Y:S04]  /*1a20*/  LDS.64 R14, [R24+0xa0] ;  /* 0x0000a000180e7984 */ /* 0x000f680000000a00 */
[----:B------:R-:W5:Y:S01]  /*1a30*/  LDS.64 R16, [R24+0xa8] ;  /* 0x0000a80018107984 */ /* 0x000f620000000a00 */
[----:B----4-:R-:W-:-:S03]  /*1a40*/  HFMA2 R3, -RZ, RZ, 0, 0 ;  /* 0x00000000ff037431 */ /* 0x010fc600000001ff */
[----:B------:R-:W4:Y:S04]  /*1a50*/  LDS.64 R18, [R24+0xb0] ;  /* 0x0000b00018127984 */ /* 0x000f280000000a00 */
[----:B------:R-:W4:Y:S04]  /*1a60*/  LDS.64 R20, [R24+0xb8] ;  /* 0x0000b80018147984 */ /* 0x000f280000000a00 */
[----:B------:R1:W4:Y:S04]  /*1a70*/  LDS.64 R22, [R24+0xc0] ;  /* 0x0000c00018167984 */ /* 0x0003280000000a00 */
[----:B0-----:R0:W-:Y:S04]  /*1a80*/  STL.64 [R1], R4 ;  /* 0x0000000401007387 */ /* 0x0011e80000100a00 */
[----:B-1----:R0:W-:Y:S01]  /*1a90*/  STL.64 [R1+0x8], R6 ;  /* 0x0000080601007387 */ /* 0x0021e20000100a00 */
[----:B------:R-:W-:-:S03]  /*1aa0*/  IMAD.MOV.U32 R24, RZ, RZ, R34 ;  /* 0x000000ffff187224 */ /* 0x000fc600078e0022 */
[----:B--2---:R0:W-:Y:S04]  /*1ab0*/  STL.64 [R1+0x10], R8 ;  /* 0x0000100801007387 */ /* 0x0041e80000100a00 */
[----:B---3--:R0:W-:Y:S04]  /*1ac0*/  STL.64 [R1+0x18], R10 ;  /* 0x0000180a01007387 */ /* 0x0081e80000100a00 */
[----:B-----5:R0:W-:Y:S04]  /*1ad0*/  STL.64 [R1+0x20], R12 ;  /* 0x0000200c01007387 */ /* 0x0201e80000100a00 */
[----:B------:R0:W-:Y:S04]  /*1ae0*/  STL.64 [R1+0x28], R14 ;  /* 0x0000280e01007387 */ /* 0x0001e80000100a00 */
[----:B------:R0:W-:Y:S04]  /*1af0*/  STL.64 [R1+0x30], R16 ;  /* 0x0000301001007387 */ /* 0x0001e80000100a00 */
[----:B----4-:R0:W-:Y:S04]  /*1b00*/  STL.64 [R1+0x38], R18 ;  /* 0x0000381201007387 */ /* 0x0101e80000100a00 */
[----:B------:R0:W-:Y:S04]  /*1b10*/  STL.64 [R1+0x40], R20 ;  /* 0x0000401401007387 */ /* 0x0001e80000100a00 */
[----:B------:R0:W-:Y:S02]  /*1b20*/  STL.64 [R1+0x48], R22 ;  /* 0x0000481601007387 */ /* 0x0001e40000100a00 */
.L_x_64:
[----:B0-----:R-:W-:-:S05]  /*1b30*/  LEA R4, R3, UR4, 0x2 ;  /* 0x0000000403047c11 */ /* 0x001fca000f8e10ff */
        /* <DEDUP_REMOVED lines=10> */
.L_x_63:
[----:B------:R-:W-:Y:S05]  /*1be0*/  BSYNC.RECONVERGENT B1 ;  /* 0x0000000000017941 */ /* 0x000fea0003800200 */
.L_x_62:
[----:B------:R-:W-:-:S04]  /*1bf0*/  @P0 IADD3 R25, PT, PT, R35, 0x1, RZ ;  /* 0x0000000123190810 */ /* 0x000fc80007ffe0ff */
[----:B------:R-:W-:-:S13]  /*1c00*/  ISETP.GE.AND P0, PT, R25, R34, PT ;  /* 0x000000221900720c */ /* 0x000fda0003f06270 */
[----:B------:R-:W-:Y:S05]  /*1c10*/  @!P0 BRA `(.L_x_65) ;  /* 0xfffffffc003c8947 */ /* 0x000fea000383ffff */
.L_x_61:
[----:B------:R-:W-:Y:S05]  /*1c20*/  BSYNC.RECONVERGENT B0 ;  /* 0x0000000000007941 */ /* 0x000fea0003800200 */
.L_x_60:
        /* <DEDUP_REMOVED lines=56> */
.L_x_68:
        /* <DEDUP_REMOVED lines=31> */
.L_x_67:
[----:B------:R-:W-:Y:S05]  /*21a0*/  BSYNC.RECONVERGENT B0 ;  /* 0x0000000000007941 */ /* 0x000fea0003800200 */
.L_x_66:
        /* <DEDUP_REMOVED lines=27> */
.L_x_74:
        /* <DEDUP_REMOVED lines=34> */
.L_x_73:
        /* <DEDUP_REMOVED lines=11> */
.L_x_72:
[----:B------:R-:W-:Y:S05]  /*2630*/  BSYNC.RECONVERGENT B1 ;  /* 0x0000000000017941 */ /* 0x000fea0003800200 */
.L_x_71:
[----:B------:R-:W-:-:S04]  /*2640*/  @P0 IADD3 R25, PT, PT, R35, 0x1, RZ ;  /* 0x0000000123190810 */ /* 0x000fc80007ffe0ff */
[----:B------:R-:W-:-:S13]  /*2650*/  ISETP.GE.AND P0, PT, R25, R34, PT ;  /* 0x000000221900720c */ /* 0x000fda0003f06270 */
[----:B------:R-:W-:Y:S05]  /*2660*/  @!P0 BRA `(.L_x_74) ;  /* 0xfffffffc003c8947 */ /* 0x000fea000383ffff */
.L_x_70:
[----:B------:R-:W-:Y:S05]  /*2670*/  BSYNC.RECONVERGENT B0 ;  /* 0x0000000000007941 */ /* 0x000fea0003800200 */
.L_x_69:
        /* <DEDUP_REMOVED lines=56> */
.L_x_77:
        /* <DEDUP_REMOVED lines=31> */
.L_x_76:
[----:B------:R-:W-:Y:S05]  /*2bf0*/  BSYNC.RECONVERGENT B0 ;  /* 0x0000000000007941 */ /* 0x000fea0003800200 */
.L_x_75:
        /* <DEDUP_REMOVED lines=27> */
.L_x_83:
        /* <DEDUP_REMOVED lines=34> */
.L_x_82:
        /* <DEDUP_REMOVED lines=11> */
.L_x_81:
[----:B------:R-:W-:Y:S05]  /*3080*/  BSYNC.RECONVERGENT B1 ;  /* 0x0000000000017941 */ /* 0x000fea0003800200 */
.L_x_80:
[----:B------:R-:W-:-:S04]  /*3090*/  @P0 IADD3 R25, PT, PT, R35, 0x1, RZ ;  /* 0x0000000123190810 */ /* 0x000fc80007ffe0ff */
[----:B------:R-:W-:-:S13]  /*30a0*/  ISETP.GE.AND P0, PT, R25, R34, PT ;  /* 0x000000221900720c */ /* 0x000fda0003f06270 */
[----:B------:R-:W-:Y:S05]  /*30b0*/  @!P0 BRA `(.L_x_83) ;  /* 0xfffffffc003c8947 */ /* 0x000fea000383ffff */
.L_x_79:
[----:B------:R-:W-:Y:S05]  /*30c0*/  BSYNC.RECONVERGENT B0 ;  /* 0x0000000000007941 */ /* 0x000fea0003800200 */
.L_x_78:
        /* <DEDUP_REMOVED lines=56> */
.L_x_86:
        /* <DEDUP_REMOVED lines=31> */
.L_x_85:
[----:B------:R-:W-:Y:S05]  /*3640*/  BSYNC.RECONVERGENT B0 ;  /* 0x0000000000007941 */ /* 0x000fea0003800200 */
.L_x_84:
        /* <DEDUP_REMOVED lines=27> */
.L_x_92:
        /* <DEDUP_REMOVED lines=34> */
.L_x_91:
        /* <DEDUP_REMOVED lines=11> */
.L_x_90:
[----:B------:R-:W-:Y:S05]  /*3ad0*/  BSYNC.RECONVERGENT B1 ;  /* 0x0000000000017941 */ /* 0x000fea0003800200 */
.L_x_89:
[----:B------:R-:W-:-:S04]  /*3ae0*/  @P0 IADD3 R25, PT, PT, R35, 0x1, RZ ;  /* 0x0000000123190810 */ /* 0x000fc80007ffe0ff */
[----:B------:R-:W-:-:S13]  /*3af0*/  ISETP.GE.AND P0, PT, R25, R34, PT ;  /* 0x000000221900720c */ /* 0x000fda0003f06270 */
[----:B------:R-:W-:Y:S05]  /*3b00*/  @!P0 BRA `(.L_x_92) ;  /* 0xfffffffc003c8947 */ /* 0x000fea000383ffff */
.L_x_88:
[----:B------:R-:W-:Y:S05]  /*3b10*/  BSYNC.RECONVERGENT B0 ;  /* 0x0000000000007941 */ /* 0x000fea0003800200 */
.L_x_87:
        /* <DEDUP_REMOVED lines=56> */
.L_x_95:
        /* <DEDUP_REMOVED lines=31> */
.L_x_94:
[----:B------:R-:W-:Y:S05]  /*4090*/  BSYNC.RECONVERGENT B0 ;  /* 0x0000000000007941 */ /* 0x000fea0003800200 */
.L_x_93:
        /* <DEDUP_REMOVED lines=9> */
[----:B------:R-:W-:Y:S01]  /*4130*/  VIADD R2, R4, 0x40 ;  /* 0x0000004004027836 */ /* 0x000fe20000000000 */
[----:B------:R-:W-:-:S03]  /*4140*/  IADD3 R3, PT, PT, R3, 0x80, RZ ;  /* 0x0000008003037810 */ /* 0x000fc60007ffe0ff */
[----:B------:R-:W-:Y:S04]  /*4150*/  STS.64 [R0+0x20], R32 ;  /* 0x0000202000007388 */ /* 0x000fe80000000a00 */
[----:B------:R-:W-:Y:S04]  /*4160*/  STS.64 [R0], R34 ;  /* 0x0000002200007388 */ /* 0x000fe80000000a00 */
[----:B0-----:R0:W-:Y:S04]  /*4170*/  @!P0 STL.64 [R1], R6 ;  /* 0x0000000601008387 */ /* 0x0011e80000100a00 */
[----:B-1----:R1:W-:Y:S04]  /*4180*/  @!P0 STL.64 [R1+0x8], R8 ;  /* 0x0000080801008387 */ /* 0x0023e80000100a00 */
[----:B------:R1:W-:Y:S01]  /*4190*/  STS.64 [R0+0x8], R36 ;  /* 0x0000082400007388 */ /* 0x0003e20000000a00 */
[----:B0-----:R-:W-:Y:S01]  /*41a0*/  IMAD.IADD R6, R3, 0x1, -R2 ;  /* 0x0000000103067824 */ /* 0x001fe200078e0a02 */
[----:B------:R-:W-:-:S02]  /*41b0*/  VIADDMNMX R7, R2, -R31, R5, PT ;  /* 0x8000001f02077246 */ /* 0x000fc40003800105 */
        /* <DEDUP_REMOVED lines=9> */
.L_x_101:
        /* <DEDUP_REMOVED lines=34> */
.L_x_100:
        /* <DEDUP_REMOVED lines=11> */
.L_x_99:
[----:B------:R-:W-:Y:S05]  /*4520*/  BSYNC.RECONVERGENT B1 ;  /* 0x0000000000017941 */ /* 0x000fea0003800200 */
.L_x_98:
[----:B------:R-:W-:-:S04]  /*4530*/  @P0 IADD3 R32, PT, PT, R34, 0x1, RZ ;  /* 0x0000000122200810 */ /* 0x000fc80007ffe0ff */
[----:B------:R-:W-:-:S13]  /*4540*/  ISETP.GE.AND P0, PT, R32, R33, PT ;  /* 0x000000212000720c */ /* 0x000fda0003f06270 */
[----:B------:R-:W-:Y:S05]  /*4550*/  @!P0 BRA `(.L_x_101) ;  /* 0xfffffffc003c8947 */ /* 0x000fea000383ffff */
.L_x_97:
[----:B------:R-:W-:Y:S05]  /*4560*/  BSYNC.RECONVERGENT B0 ;  /* 0x0000000000007941 */ /* 0x000fea0003800200 */
.L_x_96:
        /* <DEDUP_REMOVED lines=56> */
.L_x_104:
        /* <DEDUP_REMOVED lines=31> */
.L_x_103:
[----:B------:R-:W-:Y:S05]  /*4ae0*/  BSYNC.RECONVERGENT B0 ;  /* 0x0000000000007941 */ /* 0x000fea0003800200 */
.L_x_102:
[----:B0-----:R-:W0:Y:S01]  /*4af0*/  @!P0 LDS.64 R6, [R38+0x28] ;  /* 0x0000280026068984 */ /* 0x001e220000000a00 */
[C---:B------:R-:W-:Y:S01]  /*4b00*/  LOP3.LUT R25, R29.reuse, 0x300, RZ, 0xc0, !PT ;  /* 0x000003001d197812 */ /* 0x040fe200078ec0ff */
[----:B------:R-:W-:Y:S01]  /*4b10*/  BSSY.RECONVERGENT B0, `(.L_x_105) ;  /* 0x0000047000007945 */ /* 0x000fe20003800200 */
[----:B------:R-:W-:Y:S01]  /*4b20*/  LOP3.LUT R2, R29, 0xff, RZ, 0xc0, !PT ;  /* 0x000000ff1d027812 */ /* 0x000fe200078ec0ff */
[----:B------:R-:W1:Y:S01]  /*4b30*/  @!P0 LDS.64 R8, [R38+0x30] ;  /* 0x0000300026088984 */ /* 0x000e620000000a00 */
[C---:B------:R-:W-:Y:S02]  /*4b40*/  VIMNMX.U32 R3, PT, PT, R25.reuse, 0x80, PT ;  /* 0x0000008019037848 */ /* 0x040fe40003fe0000 */
[----:B------:R-:W-:Y:S01]  /*4b50*/  VIMNMX.U32 R25, PT, PT, R25, 0x100, PT ;  /* 0x0000010019197848 */ /* 0x000fe20003fe0000 */
[----:B------:R-:W-:Y:S01]  /*4b60*/  BAR.SYNC.DEFER_BLOCKING 0x0 ;  /* 0x0000000000007b1d */ /* 0x000fe20000010000 */
[----:B------:R-:W-:-:S05]  /*4b70*/  LOP3.LUT R11, R3, 0x80, RZ, 0x3c, !PT ;  /* 0x00000080030b7812 */ /* 0x000fca00078e3cff */
[----:B------:R2:W-:Y:S04]  /*4b80*/  STS.64 [R0], R34 ;  /* 0x0000002200007388 */ /* 0x0005e80000000a00 */
[----:B------:R-:W-:Y:S04]  /*4b90*/  STS.64 [R0+0x10], R30 ;  /* 0x0000101e00007388 */ /* 0x000fe80000000a00 */
[----:B0-----:R0:W-:Y:S01]  /*4ba0*/  @!P0 STL.64 [R1], R6 ;  /* 0x0000000601008387 */ /* 0x0011e20000100a00 */
[----:B--2---:R-:W-:-:S03]  /*4bb0*/  IADD3 R35, PT, PT, R3, 0x80, RZ ;  /* 0x0000008003237810 */ /* 0x004fc60007ffe0ff */
[----:B-1----:R1:W-:Y:S04]  /*4bc0*/  @!P0 STL.64 [R1+0x8], R8 ;  /* 0x0000080801008387 */ /* 0x0023e80000100a00 */
[----:B------:R1:W-:Y:S01]  /*4bd0*/  STS.64 [R0+0x8], R32 ;  /* 0x0000082000007388 */ /* 0x0003e20000000a00 */
[----:B0-----:R-:W-:-:S03]  /*4be0*/  VIMNMX.U32 R6, PT, PT, R2, R11, !PT ;  /* 0x0000000b02067248 */ /* 0x001fc60007fe0000 */
[----:B------:R1:W-:Y:S02]  /*4bf0*/  STS.64 [R0+0x18], R4 ;  /* 0x0000180400007388 */ /* 0x0003e40000000a00 */
[----:B------:R-:W-:Y:S01]  /*4c00*/  IMAD.IADD R30, R6, 0x1, -R11 ;  /* 0x00000001061e7824 */ /* 0x000fe200078e0a0b */
[----:B------:R-:W-:Y:S01]  /*4c10*/  VIADDMNMX R6, R35, -R25, R2, PT ;  /* 0x8000001923067246 */ /* 0x000fe20003800102 */
[----:B------:R1:W-:Y:S01]  /*4c20*/  STS.64 [R0+0x20], R36 ;  /* 0x0000202400007388 */ /* 0x0003e20000000a00 */
[----:B------:R-:W-:Y:S02]  /*4c30*/  BAR.SYNC.DEFER_BLOCKING 0x0 ;  /* 0x0000000000007b1d */ /* 0x000fe40000010000 */
[----:B------:R-:W-:-:S13]  /*4c40*/  ISETP.GE.AND P0, PT, R30, R6, PT ;  /* 0x000000061e00720c */ /* 0x000fda0003f06270 */
[----:B-1----:R-:W-:Y:S05]  /*4c50*/  @P0 BRA `(.L_x_106) ;  /* 0x0000000000c80947 */ /* 0x002fea0003800000 */
[----:B------:R-:W-:-:S07]  /*4c60*/  IMAD.MOV.U32 R31, RZ, RZ, R6 ;  /* 0x000000ffff1f7224 */ /* 0x000fce00078e0006 */
.L_x_110:
        /* <DEDUP_REMOVED lines=8> */
[----:B0-----:R-:W-:Y:S02]  /*4cf0*/  LEA R7, R7, R0, 0x18 ;  /* 0x0000000007077211 */ /* 0x001fe400078ec0ff */
[----:B------:R-:W-:-:S03]  /*4d00*/  IADD3 R0, PT, PT, R25, R32, RZ ;  /* 0x0000002019007210 */ /* 0x000fc60007ffe0ff */
[--C-:B------:R-:W-:Y:S02]  /*4d10*/  IMAD R24, R4, 0x28, R7.reuse ;  /* 0x0000002804187824 */ /* 0x100fe400078e0207 */
[----:B------:R-:W-:-:S03]  /*4d20*/  IMAD R0, R0, 0x28, R7 ;  /* 0x0000002800007824 */ /* 0x000fc600078e0207 */
[----:B------:R-:W0:Y:S04]  /*4d30*/  LDS.64 R14, [R24+0x1400] ;  /* 0x00140000180e7984 */ /* 0x000e280000000a00 */
[----:B------:R-:W1:Y:S04]  /*4d40*/  LDS.64 R4, [R0] ;  /* 0x0000000000047984 */ /* 0x000e680000000a00 */
[----:B------:R-:W2:Y:S04]  /*4d50*/  LDS.64 R6, [R0+0x8] ;  /* 0x0000080000067984 */ /* 0x000ea80000000a00 */
[----:B------:R-:W3:Y:S04]  /*4d60*/  LDS.64 R8, [R0+0x10] ;  /* 0x0000100000087984 */ /* 0x000ee80000000a00 */
[----:B------:R-:W4:Y:S04]  /*4d70*/  LDS.64 R10, [R0+0x18] ;  /* 0x00001800000a7984 */ /* 0x000f280000000a00 */
[----:B------:R5:W4:Y:S04]  /*4d80*/  LDS.64 R12, [R0+0x20] ;  /* 0x00002000000c7984 */ /* 0x000b280000000a00 */
[----:B------:R-:W4:Y:S04]  /*4d90*/  LDS.64 R16, [R24+0x1408] ;  /* 0x0014080018107984 */ /* 0x000f280000000a00 */
[----:B------:R-:W4:Y:S01]  /*4da0*/  LDS.64 R18, [R24+0x1410] ;  /* 0x0014100018127984 */ /* 0x000f220000000a00 */
[----:B-----5:R-:W-:-:S03]  /*4db0*/  IMAD.MOV.U32 R0, RZ, RZ, RZ ;  /* 0x000000ffff007224 */ /* 0x020fc600078e00ff */
[----:B------:R-:W5:Y:S04]  /*4dc0*/  LDS.64 R20, [R24+0x1418] ;  /* 0x0014180018147984 */ /* 0x000f680000000a00 */
[----:B------:R1:W5:Y:S04]  /*4dd0*/  LDS.64 R22, [R24+0x1420] ;  /* 0x0014200018167984 */ /* 0x0003680000000a00 */
[----:B0-----:R0:W-:Y:S04]  /*4de0*/  STL.64 [R1+0x28], R14 ;  /* 0x0000280e01007387 */ /* 0x0011e80000100a00 */
[----:B-1----:R0:W-:Y:S01]  /*4df0*/  STL.64 [R1], R4 ;  /* 0x0000000401007387 */ /* 0x0021e20000100a00 */
[----:B------:R-:W-:-:S03]  /*4e00*/  IMAD.MOV.U32 R24, RZ, RZ, R31 ;  /* 0x000000ffff187224 */ /* 0x000fc600078e001f */
[----:B--2---:R0:W-:Y:S04]  /*4e10*/  STL.64 [R1+0x8], R6 ;  /* 0x0000080601007387 */ /* 0x0041e80000100a00 */
[----:B---3--:R0:W-:Y:S04]  /*4e20*/  STL.64 [R1+0x10], R8 ;  /* 0x0000100801007387 */ /* 0x0081e80000100a00 */
[----:B----4-:R0:W-:Y:S04]  /*4e30*/  STL.64 [R1+0x18], R10 ;  /* 0x0000180a01007387 */ /* 0x0101e80000100a00 */
[----:B------:R0:W-:Y:S04]  /*4e40*/  STL.64 [R1+0x20], R12 ;  /* 0x0000200c01007387 */ /* 0x0001e80000100a00 */
[----:B------:R0:W-:Y:S04]  /*4e50*/  STL.64 [R1+0x30], R16 ;  /* 0x0000301001007387 */ /* 0x0001e80000100a00 */
[----:B------:R0:W-:Y:S04]  /*4e60*/  STL.64 [R1+0x38], R18 ;  /* 0x0000381201007387 */ /* 0x0001e80000100a00 */
[----:B-----5:R0:W-:Y:S04]  /*4e70*/  STL.64 [R1+0x40], R20 ;  /* 0x0000401401007387 */ /* 0x0201e80000100a00 */
[----:B------:R0:W-:Y:S02]  /*4e80*/  STL.64 [R1+0x48], R22 ;  /* 0x0000481601007387 */ /* 0x0001e40000100a00 */
.L_x_109:
        /* <DEDUP_REMOVED lines=11> */
.L_x_108:
[----:B------:R-:W-:Y:S05]  /*4f40*/  BSYNC.RECONVERGENT B1 ;  /* 0x0000000000017941 */ /* 0x000fea0003800200 */
.L_x_107:
[----:B------:R-:W-:-:S05]  /*4f50*/  @P0 VIADD R30, R32, 0x1 ;  /* 0x00000001201e0836 */ /* 0x000fca0000000000 */
[----:B------:R-:W-:-:S13]  /*4f60*/  ISETP.GE.AND P0, PT, R30, R31, PT ;  /* 0x0000001f1e00720c */ /* 0x000fda0003f06270 */
[----:B------:R-:W-:Y:S05]  /*4f70*/  @!P0 BRA `(.L_x_110) ;  /* 0xfffffffc003c8947 */ /* 0x000fea000383ffff */
.L_x_106:
[----:B------:R-:W-:Y:S05]  /*4f80*/  BSYNC.RECONVERGENT B0 ;  /* 0x0000000000007941 */ /* 0x000fea0003800200 */
.L_x_105:
[----:B------:R-:W0:Y:S01]  /*4f90*/  S2R R5, SR_CgaCtaId ;  /* 0x0000000000057919 */ /* 0x000e220000008800 */
[----:B------:R-:W-:Y:S01]  /*4fa0*/  MOV R4, 0x400 ;  /* 0x0000040000047802 */ /* 0x000fe20000000f00 */
[----:B------:R-:W-:Y:S01]  /*4fb0*/  IMAD.IADD R0, R25, 0x1, R30 ;  /* 0x0000000119007824 */ /* 0x000fe200078e021e */
[C-C-:B------:R-:W-:Y:S01]  /*4fc0*/  IADD3 R3, PT, PT, -R30.reuse, R3, R2.reuse ;  /* 0x000000031e037210 */ /* 0x140fe20007ffe102 */
[----:B------:R-:W-:Y:S01]  /*4fd0*/  BSSY.RECONVERGENT B0, `(.L_x_111) ;  /* 0x000004f000007945 */ /* 0x000fe20003800200 */
[----:B------:R-:W-:-:S04]  /*4fe0*/  IADD3 R2, PT, PT, -R30, R35, R2 ;  /* 0x000000231e027210 */ /* 0x000fc80007ffe102 */
[----:B------:R-:W-:Y:S02]  /*4ff0*/  ISETP.GT.AND P0, PT, R2, 0xff, PT ;  /* 0x000000ff0200780c */ /* 0x000fe40003f04270 */
        /* <DEDUP_REMOVED lines=20> */
[----:B----4-:R-:W-:Y:S01]  /*5140*/  MOV R24, R8 ;  /* 0x0000000800187202 */ /* 0x010fe20000000f00 */
[----:B------:R-:W-:Y:S02]  /*5150*/  IMAD.MOV.U32 R25, RZ, RZ, R9 ;  /* 0x000000ffff197224 */ /* 0x000fe400078e0009 */
[----:B---3--:R0:W-:Y:S01]  /*5160*/  STL.64 [R1+0x18], R10 ;  /* 0x0000180a01007387 */ /* 0x0081e20000100a00 */
[----:B------:R-:W-:Y:S02]  /*5170*/  IMAD.MOV.U32 R2, RZ, RZ, R10 ;  /* 0x000000ffff027224 */ /* 0x000fe400078e000a */
[----:B------:R-:W-:Y:S01]  /*5180*/  IMAD.MOV.U32 R3, RZ, RZ, R11 ;  /* 0x000000ffff037224 */ /* 0x000fe200078e000b */
[----:B-----5:R0:W-:Y:S01]  /*5190*/  STL.64 [R1+0x20], R12 ;  /* 0x0000200c01007387 */ /* 0x0201e20000100a00 */
[----:B------:R-:W-:Y:S01]  /*51a0*/  MOV R36, R12 ;  /* 0x0000000c00247202 */ /* 0x000fe20000000f00 */
[----:B------:R-:W-:-:S02]  /*51b0*/  IMAD.MOV.U32 R37, RZ, RZ, R13 ;  /* 0x000000ffff257224 */ /* 0x000fc400078e000d */
        /* <DEDUP_REMOVED lines=18> */
[----:B------:R-:W-:-:S07]  /*52e0*/  HFMA2 R0, -RZ, RZ, 0, 0 ;  /* 0x00000000ff007431 */ /* 0x000fce00000001ff */
.L_x_113:
[----:B------:R-:W-:-:S05]  /*52f0*/  LEA R34, R0, UR4, 0x2 ;  /* 0x0000000400227c11 */ /* 0x000fca000f8e10ff */
[----:B------:R-:W2:Y:S04]  /*5300*/  LDL R35, [R34+0x28] ;  /* 0x0000280022237983 */ /* 0x000ea80000100800 */
[----:B------:R-:W2:Y:S01]  /*5310*/  LDL R38, [R34] ;  /* 0x0000000022267983 */ /* 0x000ea20000100800 */
        /* <DEDUP_REMOVED lines=19> */
[----:B------:R-:W-:Y:S01]  /*5450*/  IMAD.MOV.U32 R31, RZ, RZ, R7 ;  /* 0x000000ffff1f7224 */ /* 0x000fe200078e0007 */
[----:B------:R-:W-:Y:S01]  /*5460*/  MOV R36, R12 ;  /* 0x0000000c00247202 */ /* 0x000fe20000000f00 */
[----:B------:R-:W-:Y:S02]  /*5470*/  IMAD.MOV.U32 R25, RZ, RZ, R9 ;  /* 0x000000ffff197224 */ /* 0x000fe400078e0009 */
[----:B------:R-:W-:-:S02]  /*5480*/  IMAD.MOV.U32 R2, RZ, RZ, R10 ;  /* 0x000000ffff027224 */ /* 0x000fc400078e000a */
[----:B------:R-:W-:Y:S02]  /*5490*/  IMAD.MOV.U32 R3, RZ, RZ, R11 ;  /* 0x000000ffff037224 */ /* 0x000fe400078e000b */
[----:B------:R-:W-:Y:S01]  /*54a0*/  IMAD.MOV.U32 R37, RZ, RZ, R13 ;  /* 0x000000ffff257224 */ /* 0x000fe200078e000d */
[----:B------:R-:W-:Y:S06]  /*54b0*/  @!P0 BRA P1, `(.L_x_113) ;  /* 0xfffffffc008c8947 */ /* 0x000fec000083ffff */
.L_x_112:
[----:B------:R-:W-:Y:S05]  /*54c0*/  BSYNC.RECONVERGENT B0 ;  /* 0x0000000000007941 */ /* 0x000fea0003800200 */
.L_x_111:
[----:B------:R-:W1:Y:S02]  /*54d0*/  LDCU.U8 UR4, c[0x0][0x380] ;  /* 0x00007000ff0477ac */ /* 0x000e640008000000 */
[----:B-1----:R-:W-:-:S04]  /*54e0*/  UPRMT UR4, UR4, 0x8880, URZ ;  /* 0x0000888004047896 */ /* 0x002fc800080000ff */
[----:B------:R-:W-:Y:S01]  /*54f0*/  UISETP.NE.AND UP0, UPT, UR4, URZ, UPT ;  /* 0x000000ff0400728c */ /* 0x000fe2000bf05270 */
[----:B------:R-:W-:Y:S08]  /*5500*/  BAR.SYNC.DEFER_BLOCKING 0x0 ;  /* 0x0000000000007b1d */ /* 0x000ff00000010000 */
[----:B------:R-:W-:Y:S05]  /*5510*/  BRA.U !UP0, `(.L_x_114) ;  /* 0x0000000108807547 */ /* 0x000fea000b800000 */
[----:B0-----:R-:W0:Y:S01]  /*5520*/  S2R R4, SR_TID.X ;  /* 0x0000000000047919 */ /* 0x001e220000002100 */
[----:B------:R-:W1:Y:S01]  /*5530*/  LDC.64 R6, c[0x0][0x398] ;  /* 0x0000e600ff067b82 */ /* 0x000e620000000a00 */
[----:B------:R-:W-:Y:S01]  /*5540*/  IMAD.MOV.U32 R5, RZ, RZ, RZ ;  /* 0x000000ffff057224 */ /* 0x000fe200078e00ff */
[----:B------:R-:W2:Y:S01]  /*5550*/  S2R R19, SR_CTAID.X ;  /* 0x0000000000137919 */ /* 0x000ea20000002500 */
[----:B------:R-:W-:Y:S04]  /*5560*/  STS.64 [R26], R32 ;  /* 0x000000201a007388 */ /* 0x000fe80000000a00 */
[----:B------:R-:W-:Y:S04]  /*5570*/  STS.64 [R26+0x8], R30 ;  /* 0x0000081e1a007388 */ /* 0x000fe80000000a00 */
[----:B------:R-:W-:Y:S04]  /*5580*/  STS.64 [R26+0x10], R24 ;  /* 0x000010181a007388 */ /* 0x000fe80000000a00 */
[----:B------:R3:W-:Y:S04]  /*5590*/  STS.64 [R26+0x18], R2 ;  /* 0x000018021a007388 */ /* 0x0007e80000000a00 */
[----:B------:R-:W-:Y:S01]  /*55a0*/  STS.64 [R26+0x20], R36 ;  /* 0x000020241a007388 */ /* 0x000fe20000000a00 */
[----:B------:R-:W-:-:S03]  /*55b0*/  NOP ;  /* 0x0000000000007918 */ /* 0x000fc60000000000 */
[----:B------:R-:W4:Y:S01]  /*55c0*/  LDS.64 R8, [R26] ;  /* 0x000000001a087984 */ /* 0x000f220000000a00 */
[----:B0-----:R-:W-:-:S03]  /*55d0*/  LOP3.LUT R4, R4, 0x3e0, RZ, 0xc0, !PT ;  /* 0x000003e004047812 */ /* 0x001fc600078ec0ff */
[----:B------:R-:W0:Y:S02]  /*55e0*/  LDS.64 R10, [R26+0x8] ;  /* 0x000008001a0a7984 */ /* 0x000e240000000a00 */
[----:B--2---:R-:W-:Y:S02]  /*55f0*/  IMAD.WIDE.U32 R4, R19, 0x100, R4 ;  /* 0x0000010013047825 */ /* 0x004fe400078e0004 */
[----:B------:R-:W2:Y:S02]  /*5600*/  LDS.64 R12, [R26+0x10] ;  /* 0x000010001a0c7984 */ /* 0x000ea40000000a00 */
[----:B------:R-:W-:Y:S01]  /*5610*/  IMAD R5, R5, 0x28, RZ ;  /* 0x0000002805057824 */ /* 0x000fe200078e02ff */
[----:B---3--:R-:W-:Y:S01]  /*5620*/  LOP3.LUT R3, R4, 0x1f, R29, 0xf8, !PT ;  /* 0x0000001f04037812 */ /* 0x008fe200078ef81d */
[----:B------:R-:W3:Y:S04]  /*5630*/  LDS.64 R14, [R26+0x18] ;  /* 0x000018001a0e7984 */ /* 0x000ee80000000a00 */
[----:B------:R-:W5:Y:S01]  /*5640*/  LDS.64 R16, [R26+0x20] ;  /* 0x000020001a107984 */ /* 0x000f620000000a00 */
[----:B-1----:R-:W-:-:S04]  /*5650*/  IMAD.WIDE.U32 R2, R3, 0x28, R6 ;  /* 0x0000002803027825 */ /* 0x002fc800078e0006 */
[----:B------:R-:W-:-:S05]  /*5660*/  IMAD.IADD R3, R3, 0x1, R5 ;  /* 0x0000000103037824 */ /* 0x000fca00078e0205 */
[----:B----4-:R-:W-:Y:S04]  /*5670*/  STG.E desc[UR6][R2.64], R8 ;  /* 0x0000000802007986 */ /* 0x010fe8000c101906 */
[----:B------:R-:W-:Y:S04]  /*5680*/  STG.E desc[UR6][R2.64+0x4], R9 ;  /* 0x0000040902007986 */ /* 0x000fe8000c101906 */
[----:B0-----:R-:W-:Y:S04]  /*5690*/  STG.E desc[UR6][R2.64+0x8], R10 ;  /* 0x0000080a02007986 */ /* 0x001fe8000c101906 */
[----:B------:R-:W-:Y:S04]  /*56a0*/  STG.E desc[UR6][R2.64+0xc], R11 ;  /* 0x00000c0b02007986 */ /* 0x000fe8000c101906 */
[----:B--2---:R-:W-:Y:S04]  /*56b0*/  STG.E desc[UR6][R2.64+0x10], R12 ;  /* 0x0000100c02007986 */ /* 0x004fe8000c101906 */
[----:B------:R-:W-:Y:S04]  /*56c0*/  STG.E desc[UR6][R2.64+0x14], R13 ;  /* 0x0000140d02007986 */ /* 0x000fe8000c101906 */
[----:B---3--:R-:W-:Y:S04]  /*56d0*/  STG.E desc[UR6][R2.64+0x18], R14 ;  /* 0x0000180e02007986 */ /* 0x008fe8000c101906 */
[----:B------:R-:W-:Y:S04]  /*56e0*/  STG.E desc[UR6][R2.64+0x1c], R15 ;  /* 0x00001c0f02007986 */ /* 0x000fe8000c101906 */
[----:B-----5:R-:W-:Y:S04]  /*56f0*/  STG.E desc[UR6][R2.64+0x20], R16 ;  /* 0x0000201002007986 */ /* 0x020fe8000c101906 */
[----:B------:R-:W-:Y:S01]  /*5700*/  STG.E desc[UR6][R2.64+0x24], R17 ;  /* 0x0000241102007986 */ /* 0x000fe2000c101906 */
[----:B------:R-:W-:Y:S05]  /*5710*/  EXIT ;  /* 0x000000000000794d */ /* 0x000fea0003800000 */
.L_x_114:
[----:B------:R-:W-:Y:S01]  /*5720*/  STS.64 [R26], R32 ;  /* 0x000000201a007388 */ /* 0x000fe20000000a00 */
[----:B0-----:R-:W0:Y:S01]  /*5730*/  LDC.64 R4, c[0x0][0x3b0] ;  /* 0x0000ec00ff047b82 */ /* 0x001e220000000a00 */
[----:B------:R-:W-:Y:S02]  /*5740*/  IMAD R27, R27, 0x28, RZ ;  /* 0x000000281b1b7824 */ /* 0x000fe400078e02ff */
[----:B------:R-:W-:Y:S04]  /*5750*/  STS.64 [R26+0x8], R30 ;  /* 0x0000081e1a007388 */ /* 0x000fe80000000a00 */
[----:B------:R-:W-:Y:S04]  /*5760*/  STS.64 [R26+0x10], R24 ;  /* 0x000010181a007388 */ /* 0x000fe80000000a00 */
[----:B------:R1:W-:Y:S04]  /*5770*/  STS.64 [R26+0x18], R2 ;  /* 0x000018021a007388 */ /* 0x0003e80000000a00 */
[----:B------:R-:W-:Y:S01]  /*5780*/  STS.64 [R26+0x20], R36 ;  /* 0x000020241a007388 */ /* 0x000fe20000000a00 */
[----:B------:R-:W-:-:S03]  /*5790*/  NOP ;  /* 0x0000000000007918 */ /* 0x000fc60000000000 */
[----:B------:R-:W2:Y:S01]  /*57a0*/  LDS.64 R6, [R26] ;  /* 0x000000001a067984 */ /* 0x000ea20000000a00 */
[----:B0-----:R-:W-:-:S03]  /*57b0*/  IMAD.WIDE.U32 R28, R28, 0x28, R4 ;  /* 0x000000281c1c7825 */ /* 0x001fc600078e0004 */
[----:B------:R-:W0:Y:S01]  /*57c0*/  LDS.64 R8, [R26+0x8] ;  /* 0x000008001a087984 */ /* 0x000e220000000a00 */
[----:B-1----:R-:W-:Y:S01]  /*57d0*/  IMAD.MOV.U32 R2, RZ, RZ, R28 ;  /* 0x000000ffff027224 */ /* 0x002fe200078e001c */
[----:B------:R-:W-:Y:S02]  /*57e0*/  IADD3 R3, PT, PT, R27, R29, RZ ;  /* 0x0000001d1b037210 */ /* 0x000fe40007ffe0ff */
[----:B------:R-:W1:Y:S04]  /*57f0*/  LDS.64 R10, [R26+0x10] ;  /* 0x000010001a0a7984 */ /* 0x000e680000000a00 */
[----:B------:R-:W3:Y:S04]  /*5800*/  LDS.64 R12, [R26+0x18] ;  /* 0x000018001a0c7984 */ /* 0x000ee80000000a00 */
[----:B------:R-:W4:Y:S04]  /*5810*/  LDS.64 R14, [R26+0x20] ;  /* 0x000020001a0e7984 */ /* 0x000f280000000a00 */
[----:B--2---:R-:W-:Y:S04]  /*5820*/  STG.E desc[UR6][R2.64], R6 ;  /* 0x0000000602007986 */ /* 0x004fe8000c101906 */
[----:B------:R-:W-:Y:S04]  /*5830*/  STG.E desc[UR6][R2.64+0x4], R7 ;  /* 0x0000040702007986 */ /* 0x000fe8000c101906 */
[----:B0-----:R-:W-:Y:S04]  /*5840*/  STG.E desc[UR6][R2.64+0x8], R8 ;  /* 0x0000080802007986 */ /* 0x001fe8000c101906 */
[----:B------:R-:W-:Y:S04]  /*5850*/  STG.E desc[UR6][R2.64+0xc], R9 ;  /* 0x00000c0902007986 */ /* 0x000fe8000c101906 */
[----:B-1----:R-:W-:Y:S04]  /*5860*/  STG.E desc[UR6][R2.64+0x10], R10 ;  /* 0x0000100a02007986 */ /* 0x002fe8000c101906 */
[----:B------:R-:W-:Y:S04]  /*5870*/  STG.E desc[UR6][R2.64+0x14], R11 ;  /* 0x0000140b02007986 */ /* 0x000fe8000c101906 */
[----:B---3--:R-:W-:Y:S04]  /*5880*/  STG.E desc[UR6][R2.64+0x18], R12 ;  /* 0x0000180c02007986 */ /* 0x008fe8000c101906 */
[----:B------:R-:W-:Y:S04]  /*5890*/  STG.E desc[UR6][R2.64+0x1c], R13 ;  /* 0x00001c0d02007986 */ /* 0x000fe8000c101906 */
[----:B----4-:R-:W-:Y:S04]  /*58a0*/  STG.E desc[UR6][R2.64+0x20], R14 ;  /* 0x0000200e02007986 */ /* 0x010fe8000c101906 */
[----:B------:R-:W-:Y:S01]  /*58b0*/  STG.E desc[UR6][R2.64+0x24], R15 ;  /* 0x0000240f02007986 */ /* 0x000fe2000c101906 */
[----:B------:R-:W-:Y:S05]  /*58c0*/  EXIT ;  /* 0x000000000000794d */ /* 0x000fea0003800000 */
.L_x_41:
[----:B------:R-:W0:Y:S01]  /*58d0*/  LDC.64 R4, c[0x0][0x388] ;  /* 0x0000e200ff047b82 */ /* 0x000e220000000a00 */
[----:B------:R-:W-:Y:S01]  /*58e0*/  IMAD R3, R3, 0x28, RZ ;  /* 0x0000002803037824 */ /* 0x000fe200078e02ff */
[----:B------:R-:W-:Y:S01]  /*58f0*/  ACQBULK ;  /* 0x000000000000782e */ /* 0x000fe20000000000 */
[----:B------:R-:W1:Y:S05]  /*5900*/  S2R R8, SR_TID.X ;  /* 0x0000000000087919 */ /* 0x000e6a0000002100 */
[----:B------:R-:W2:Y:S01]  /*5910*/  LDC R0, c[0x0][0x3a8] ;  /* 0x0000ea00ff007b82 */ /* 0x000ea20000000800 */
[----:B0-----:R-:W-:-:S04]  /*5920*/  IMAD.WIDE.U32 R4, R2, 0x28, R4 ;  /* 0x0000002802047825 */ /* 0x001fc800078e0004 */
[----:B------:R-:W-:-:S05]  /*5930*/  IMAD.IADD R5, R5, 0x1, R3 ;  /* 0x0000000105057824 */ /* 0x000fca00078e0203 */
[----:B------:R-:W3:Y:S04]  /*5940*/  LDG.E R10, desc[UR6][R4.64] ;  /* 0x00000006040a7981 */ /* 0x000ee8000c1e1900 */
[----:B------:R-:W4:Y:S04]  /*5950*/  LDG.E R11, desc[UR6][R4.64+0x4] ;  /* 0x00000406040b7981 */ /* 0x000f28000c1e1900 */
[----:B------:R-:W5:Y:S04]  /*5960*/  LDG.E R14, desc[UR6][R4.64+0x8] ;  /* 0x00000806040e7981 */ /* 0x000f68000c1e1900 */
[----:B------:R-:W5:Y:S04]  /*5970*/  LDG.E R15, desc[UR6][R4.64+0xc] ;  /* 0x00000c06040f7981 */ /* 0x000f68000c1e1900 */
[----:B------:R-:W5:Y:S04]  /*5980*/  LDG.E R16, desc[UR6][R4.64+0x10] ;  /* 0x0000100604107981 */ /* 0x000f68000c1e1900 */
[----:B------:R-:W5:Y:S04]  /*5990*/  LDG.E R17, desc[UR6][R4.64+0x14] ;  /* 0x0000140604117981 */ /* 0x000f68000c1e1900 */
[----:B------:R-:W5:Y:S04]  /*59a0*/  LDG.E R18, desc[UR6][R4.64+0x18] ;  /* 0x0000180604127981 */ /* 0x000f68000c1e1900 */
[----:B------:R-:W5:Y:S04]  /*59b0*/  LDG.E R19, desc[UR6][R4.64+0x1c] ;  /* 0x00001c0604137981 */ /* 0x000f68000c1e1900 */
[----:B------:R-:W5:Y:S04]  /*59c0*/  LDG.E R20, desc[UR6][R4.64+0x20] ;  /* 0x0000200604147981 */ /* 0x000f68000c1e1900 */
[----:B------:R0:W5:Y:S01]  /*59d0*/  LDG.E R21, desc[UR6][R4.64+0x24] ;  /* 0x0000240604157981 */ /* 0x000162000c1e1900 */
[----:B------:R-:W-:-:S05]  /*59e0*/  IMAD.MOV R7, RZ, RZ, -R2 ;  /* 0x000000ffff077224 */ /* 0x000fca00078e0a02 */
[----:B--2---:R-:W-:-:S04]  /*59f0*/  VIADDMNMX R7, R7, R0, 0x100, PT ;  /* 0x0000010007077446 */ /* 0x004fc80003800100 */
[----:B-1----:R-:W-:-:S13]  /*5a00*/  ISETP.GE.AND P0, PT, R8, R7, PT ;  /* 0x000000070800720c */ /* 0x002fda0003f06270 */
[----:B------:R-:W-:-:S05]  /*5a10*/  @!P0 IMAD R3, R8, 0x28, RZ ;  /* 0x0000002808038824 */ /* 0x000fca00078e02ff */
[----:B------:R-:W-:-:S04]  /*5a20*/  @!P0 IADD3 R2, P1, PT, R3, R4, RZ ;  /* 0x0000000403028210 */ /* 0x000fc80007f3e0ff */
[----:B------:R-:W-:-:S05]  /*5a30*/  @!P0 IADD3.X R3, PT, PT, RZ, R5, RZ, P1, !PT ;  /* 0x00000005ff038210 */ /* 0x000fca0000ffe4ff */
[----:B---3--:R-:W2:Y:S04]  /*5a40*/  @!P0 LDG.E R10, desc[UR6][R2.64] ;  /* 0x00000006020a8981 */ /* 0x008ea8000c1e1900 */
[----:B----4-:R-:W2:Y:S04]  /*5a50*/  @!P0 LDG.E R11, desc[UR6][R2.64+0x4] ;  /* 0x00000406020b8981 */ /* 0x010ea8000c1e1900 */
[----:B-----5:R-:W3:Y:S04]  /*5a60*/  @!P0 LDG.E R14, desc[UR6][R2.64+0x8] ;  /* 0x00000806020e8981 */ /* 0x020ee8000c1e1900 */
[----:B------:R-:W3:Y:S04]  /*5a70*/  @!P0 LDG.E R15, desc[UR6][R2.64+0xc] ;  /* 0x00000c06020f8981 */ /* 0x000ee8000c1e1900 */
[----:B------:R-:W4:Y:S04]  /*5a80*/  @!P0 LDG.E R16, desc[UR6][R2.64+0x10] ;  /* 0x0000100602108981 */ /* 0x000f28000c1e1900 */
[----:B------:R-:W4:Y:S04]  /*5a90*/  @!P0 LDG.E R17, desc[UR6][R2.64+0x14] ;  /* 0x0000140602118981 */ /* 0x000f28000c1e1900 */
[----:B------:R-:W5:Y:S04]  /*5aa0*/  @!P0 LDG.E R18, desc[UR6][R2.64+0x18] ;  /* 0x0000180602128981 */ /* 0x000f68000c1e1900 */
[----:B------:R-:W5:Y:S04]  /*5ab0*/  @!P0 LDG.E R19, desc[UR6][R2.64+0x1c] ;  /* 0x00001c0602138981 */ /* 0x000f68000c1e1900 */
[----:B------:R-:W5:Y:S04]  /*5ac0*/  @!P0 LDG.E R20, desc[UR6][R2.64+0x20] ;  /* 0x0000200602148981 */ /* 0x000f68000c1e1900 */
[----:B------:R-:W5:Y:S01]  /*5ad0*/  @!P0 LDG.E R21, desc[UR6][R2.64+0x24] ;  /* 0x0000240602158981 */ /* 0x000f62000c1e1900 */
[----:B------:R-:W-:-:S02]  /*5ae0*/  MOV R31, 0x400 ;  /* 0x00000400001f7802 */ /* 0x000fc40000000f00 */
[----:B------:R-:W-:Y:S01]  /*5af0*/  LOP3.LUT R6, R8, 0x3e0, RZ, 0xc0, !PT ;  /* 0x000003e008067812 */ /* 0x000fe200078ec0ff */
[----:B------:R-:W1:Y:S01]  /*5b00*/  S2R R0, SR_CgaCtaId ;  /* 0x0000000000007919 */ /* 0x000e620000008800 */
[----:B0-----:R-:W0:Y:S01]  /*5b10*/  S2R R5, SR_LANEID ;  /* 0x0000000000057919 */ /* 0x001e220000000000 */
[----:B-1----:R-:W-:Y:S02]  /*5b20*/  LEA R31, R0, R31, 0x18 ;  /* 0x0000001f001f7211 */ /* 0x002fe400078ec0ff */
[----:B0-----:R-:W-:-:S04]  /*5b30*/  IMAD.IADD R12, R6, 0x1, R5 ;  /* 0x00000001060c7824 */ /* 0x001fc800078e0205 */
[----:B------:R-:W-:-:S05]  /*5b40*/  IMAD R12, R12, 0x28, R31 ;  /* 0x000000280c0c7824 */ /* 0x000fca00078e021f */
[----:B--2---:R-:W-:Y:S04]  /*5b50*/  STS.64 [R12], R10 ;  /* 0x0000000a0c007388 */ /* 0x004fe80000000a00 */
[----:B---3--:R0:W-:Y:S04]  /*5b60*/  STS.64 [R12+0x8], R14 ;  /* 0x0000080e0c007388 */ /* 0x0081e80000000a00 */
[----:B----4-:R-:W-:Y:S04]  /*5b70*/  STS.64 [R12+0x10], R16 ;  /* 0x000010100c007388 */ /* 0x010fe80000000a00 */
[----:B-----5:R-:W-:Y:S04]  /*5b80*/  STS.64 [R12+0x18], R18 ;  /* 0x000018120c007388 */ /* 0x020fe80000000a00 */
[----:B------:R-:W-:Y:S01]  /*5b90*/  STS.64 [R12+0x20], R20 ;  /* 0x000020140c007388 */ /* 0x000fe20000000a00 */
[----:B------:R-:W-:-:S03]  /*5ba0*/  NOP ;  /* 0x0000000000007918 */ /* 0x000fc60000000000 */
[----:B------:R-:W1:Y:S04]  /*5bb0*/  LDS.64 R2, [R12] ;  /* 0x000000000c027984 */ /* 0x000e680000000a00 */
[----:B------:R-:W2:Y:S04]  /*5bc0*/  LDS.64 R4, [R12+0x8] ;  /* 0x000008000c047984 */ /* 0x000ea80000000a00 */
[----:B------:R-:W3:Y:S04]  /*5bd0*/  LDS.64 R22, [R12+0x10] ;  /* 0x000010000c167984 */ /* 0x000ee80000000a00 */
[----:B------:R-:W4:Y:S04]  /*5be0*/  LDS.64 R24, [R12+0x18] ;  /* 0x000018000c187984 */ /* 0x000f280000000a00 */
[----:B------:R-:W5:Y:S01]  /*5bf0*/  LDS.64 R26, [R12+0x20] ;  /* 0x000020000c1a7984 */ /* 0x000f620000000a00 */
[----:B------:R-:W-:Y:S01]  /*5c00*/  BAR.SYNC.DEFER_BLOCKING 0x0 ;  /* 0x0000000000007b1d */ /* 0x000fe20000010000 */
[----:B------:R-:W-:-:S07]  /*5c10*/  LOP3.LUT R30, R8, 0x3fe, RZ, 0xc0, !PT ;  /* 0x000003fe081e7812 */ /* 0x000fce00078ec0ff */
[----:B------:R-:W-:Y:S01]  /*5c20*/  PREEXIT ;  /* 0x000000000000782d */ /* 0x000fe20000000000 */
[C---:B0-----:R-:W-:Y:S01]  /*5c30*/  LOP3.LUT R14, R8.reuse, 0x1, RZ, 0xc0, !PT ;  /* 0x00000001080e7812 */ /* 0x041fe200078ec0ff */
[----:B------:R-:W-:Y:S01]  /*5c40*/  IMAD R10, R8, 0x28, R31 ;  /* 0x00000028080a7824 */ /* 0x000fe200078e021f */
[----:B------:R-:W-:-:S05]  /*5c50*/  VIMNMX R30, PT, PT, R30, R7, PT ;  /* 0x000000071e1e7248 */ /* 0x000fca0003fe0100 */
[----:B------:R-:W-:Y:S01]  /*5c60*/  BAR.SYNC.DEFER_BLOCKING 0x0 ;  /* 0x0000000000007b1d */ /* 0x000fe20000010000 */
[----:B------:R-:W-:Y:S02]  /*5c70*/  VIMNMX R33, PT, PT, R14, R7, PT ;  /* 0x000000070e217248 */ /* 0x000fe40003fe0100 */
[----:B------:R-:W-:-:S03]  /*5c80*/  VIADDMNMX R0, R30, 0x1, R7, PT ;  /* 0x000000011e007846 */ /* 0x000fc60003800107 */
[----:B------:R-:W-:Y:S01]  /*5c90*/  BSSY.RECONVERGENT B0, `(.L_x_115) ;  /* 0x000003e000007945 */ /* 0x000fe20003800200 */
[C---:B------:R-:W-:Y:S02]  /*5ca0*/  VIADDMNMX R11, R0.reuse, 0x1, R7, PT ;  /* 0x00000001000b7846 */ /* 0x040fe40003800107 */
[----:B------:R-:W-:-:S03]  /*5cb0*/  VIADDMNMX R34, R0, -R30, R33, PT ;  /* 0x8000001e00227246 */ /* 0x000fc60003800121 */
[----:B------:R-:W-:-:S05]  /*5cc0*/  IMAD.IADD R14, R11, 0x1, -R0 ;  /* 0x000000010b0e7824 */ /* 0x000fca00078e0a00 */
[C---:B------:R-:W-:Y:S01]  /*5cd0*/  ISETP.GE.AND P0, PT, R33.reuse, R14, PT ;  /* 0x0000000e2100720c */ /* 0x040fe20003f06270 */
[----:B------:R-:W-:-:S05]  /*5ce0*/  IMAD.IADD R14, R33, 0x1, -R14 ;  /* 0x00000001210e7824 */ /* 0x000fca00078e0a0e */
[----:B------:R-:W-:Y:S01]  /*5cf0*/  SEL R35, R14, RZ, P0 ;  /* 0x000000ff0e237207 */ /* 0x000fe20000000000 */
[----:B-1----:R0:W-:Y:S03]  /*5d00*/  STS.64 [R10], R2 ;  /* 0x000000020a007388 */ /* 0x0021e60000000a00 */
[----:B------:R-:W-:Y:S01]  /*5d10*/  ISETP.GE.AND P0, PT, R35, R34, PT ;  /* 0x000000222300720c */ /* 0x000fe20003f06270 */
[----:B--2---:R0:W-:Y:S04]  /*5d20*/  STS.64 [R10+0x8], R4 ;  /* 0x000008040a007388 */ /* 0x0041e80000000a00 */
[----:B---3--:R0:W-:Y:S04]  /*5d30*/  STS.64 [R10+0x10], R22 ;  /* 0x000010160a007388 */ /* 0x0081e80000000a00 */
[----:B----4-:R0:W-:Y:S04]  /*5d40*/  STS.64 [R10+0x18], R24 ;  /* 0x000018180a007388 */ /* 0x0101e80000000a00 */
[----:B-----5:R0:W-:Y:S01]  /*5d50*/  STS.64 [R10+0x20], R26 ;  /* 0x0000201a0a007388 */ /* 0x0201e20000000a00 */
[----:B------:R-:W-:Y:S06]  /*5d60*/  BAR.SYNC.DEFER_BLOCKING 0x0 ;  /* 0x0000000000007b1d */ /* 0x000fec0000010000 */
[----:B------:R-:W-:Y:S05]  /*5d70*/  @P0 BRA `(.L_x_116) ;  /* 0x0000000000bc0947 */ /* 0x000fea0003800000 */
[----:B------:R-:W-:-:S07]  /*5d80*/  IADD3 R32, PT, PT, R33, R0, RZ ;  /* 0x0000000021207210 */ /* 0x000fce0007ffe0ff */
.L_x_120:
[----:B0-----:R-:W-:Y:S01]  /*5d90*/  IMAD.IADD R2, R34, 0x1, -R35 ;  /* 0x0000000122027824 */ /* 0x001fe200078e0a23 */
[----:B------:R-:W-:Y:S04]  /*5da0*/  BSSY.RECONVERGENT B1, `(.L_x_117) ;  /* 0x0000029000017945 */ /* 0x000fe80003800200 */
[----:B------:R-:W-:-:S04]  /*5db0*/  LEA.HI R2, R2, R2, RZ, 0x1 ;  /* 0x0000000202027211 */ /* 0x000fc800078f08ff */
[----:B------:R-:W-:-:S04]  /*5dc0*/  LEA.HI.SX32 R37, R2, R35, 0x1f ;  /* 0x0000002302257211 */ /* 0x000fc800078ffaff */
[----:B------:R-:W-:Y:S01]  /*5dd0*/  LOP3.LUT R3, RZ, R37, RZ, 0x33, !PT ;  /* 0x00000025ff037212 */ /* 0x000fe200078e33ff */
[----:B------:R-:W-:-:S04]  /*5de0*/  IMAD.IADD R2, R30, 0x1, R37 ;  /* 0x000000011e027824 */ /* 0x000fc800078e0225 */
[----:B------:R-:W-:Y:S02]  /*5df0*/  IMAD.IADD R4, R32, 0x1, R3 ;  /* 0x0000000120047824 */ /* 0x000fe400078e0203 */
[--C-:B------:R-:W-:Y:S02]  /*5e00*/  IMAD R13, R2, 0x28, R31.reuse ;  /* 0x00000028020d7824 */ /* 0x100fe400078e021f */
[----:B------:R-:W-:-:S03]  /*5e10*/  IMAD R36, R4, 0x28, R31 ;  /* 0x0000002804247824 */ /* 0x000fc600078e021f */
[----:B------:R-:W0:Y:S04]  /*5e20*/  LDS.64 R4, [R13+0x8] ;  /* 0x000008000d047984 */ /* 0x000e280000000a00 */
        /* <DEDUP_REMOVED lines=11> */
[----:B------:R-:W-:-:S03]  /*5ee0*/  MOV R13, R34 ;  /* 0x00000022000d7202 */ /* 0x000fc60000000f00 */
        /* <DEDUP_REMOVED lines=9> */
.L_x_119:
[----:B------:R-:W-:-:S05]  /*5f80*/  LEA R3, R2, UR4, 0x2 ;  /* 0x0000000402037c11 */ /* 0x000fca000f8e10ff */
[----:B------:R-:W2:Y:S04]  /*5f90*/  LDL R4, [R3+0x28] ;  /* 0x0000280003047983 */ /* 0x000ea80000100800 */
[----:B------:R-:W2:Y:S01]  /*5fa0*/  LDL R5, [R3] ;  /* 0x0000000003057983 */ /* 0x000ea20000100800 */
[----:B------:R-:W-:Y:S01]  /*5fb0*/  IMAD.MOV.U32 R34, RZ, RZ, R37 ;  /* 0x000000ffff227224 */ /* 0x000fe200078e0025 */
[----:B--2---:R-:W-:-:S13]  /*5fc0*/  ISETP.GE.AND P0, PT, R4, R5, PT ;  /* 0x000000050400720c */ /* 0x004fda0003f06270 */
[----:B------:R-:W-:Y:S05]  /*5fd0*/  @!P0 BRA `(.L_x_118) ;  /* 0x0000000000148947 */ /* 0x000fea0003800000 */
[----:B------:R-:W-:Y:S02]  /*5fe0*/  ISETP.LE.AND P2, PT, R4, R5, PT ;  /* 0x000000050400720c */ /* 0x000fe40003f43270 */
[C---:B------:R-:W-:Y:S01]  /*5ff0*/  ISETP.GE.U32.AND P1, PT, R2.reuse, 0x9, PT ;  /* 0x000000090200780c */ /* 0x040fe20003f26070 */
[----:B------:R-:W-:Y:S01]  /*6000*/  VIADD R2, R2, 0x1 ;  /* 0x0000000102027836 */ /* 0x000fe20000000000 */
[----:B------:R-:W-:-:S11]  /*6010*/  MOV R34, R13 ;  /* 0x0000000d00227202 */ /* 0x000fd60000000f00 */
[----:B------:R-:W-:Y:S05]  /*6020*/  @!P1 BRA P2, `(.L_x_119) ;  /* 0xfffffffc00d49947 */ /* 0x000fea000103ffff */
.L_x_118:
[----:B------:R-:W-:Y:S05]  /*6030*/  BSYNC.RECONVERGENT B1 ;  /* 0x0000000000017941 */ /* 0x000fea0003800200 */
.L_x_117:
[----:B------:R-:W-:-:S05]  /*6040*/  @P0 VIADD R35, R37, 0x1 ;  /* 0x0000000125230836 */ /* 0x000fca0000000000 */
[----:B------:R-:W-:-:S13]  /*6050*/  ISETP.GE.AND P0, PT, R35, R34, PT ;  /* 0x000000222300720c */ /* 0x000fda0003f06270 */
[----:B------:R-:W-:Y:S05]  /*6060*/  @!P0 BRA `(.L_x_120) ;  /* 0xfffffffc00488947 */ /* 0x000fea000383ffff */
.L_x_116:
[----:B------:R-:W-:Y:S05]  /*6070*/  BSYNC.RECONVERGENT B0 ;  /* 0x0000000000007941 */ /* 0x000fea0003800200 */
.L_x_115:
[----:B0-----:R-:W0:Y:S01]  /*6080*/  S2R R3, SR_CgaCtaId ;  /* 0x0000000000037919 */ /* 0x001e220000008800 */
[----:B------:R-:W-:Y:S01]  /*6090*/  MOV R2, 0x400 ;  /* 0x0000040000027802 */ /* 0x000fe20000000f00 */
[----:B------:R-:W-:Y:S01]  /*60a0*/  IMAD.IADD R41, R30, 0x1, R35 ;  /* 0x000000011e297824 */ /* 0x000fe200078e0223 */
[----:B------:R-:W-:Y:S01]  /*60b0*/  BSSY.RECONVERGENT B0, `(.L_x_121) ;  /* 0x0000053000007945 */ /* 0x000fe20003800200 */
[----:B------:R-:W-:Y:S02]  /*60c0*/  PLOP3.LUT P0, PT, PT, PT, PT, 0x8, 0x80 ;  /* 0x000000000080781c */ /* 0x000fe40003f0e170 */
[----:B0-----:R-:W-:Y:S02]  /*60d0*/  LEA R3, R3, R2, 0x18 ;  /* 0x0000000203037211 */ /* 0x001fe400078ec0ff */
[----:B------:R-:W-:-:S03]  /*60e0*/  IADD3 R2, PT, PT, -R35, R0, R33 ;  /* 0x0000000023027210 */ /* 0x000fc60007ffe121 */
[--C-:B------:R-:W-:Y:S01]  /*60f0*/  IMAD R13, R41, 0x28, R3.reuse ;  /* 0x00000028290d7824 */ /* 0x100fe200078e0203 */
[C---:B------:R-:W-:Y:S01]  /*6100*/  ISETP.GE.AND P1, PT, R2.reuse, R11, PT ;  /* 0x0000000b0200720c */ /* 0x040fe20003f26270 */
[----:B------:R-:W-:-:S03]  /*6110*/  IMAD R3, R2, 0x28, R3 ;  /* 0x0000002802037824 */ /* 0x000fc600078e0203 */
[----:B------:R-:W0:Y:S04]  /*6120*/  LDS.64 R18, [R13] ;  /* 0x000000000d127984 */ /* 0x000e280000000a00 */
[----:B------:R-:W1:Y:S04]  /*6130*/  LDS.64 R20, [R13+0x8] ;  /* 0x000008000d147984 */ /* 0x000e680000000a00 */
[----:B------:R-:W2:Y:S04]  /*6140*/  LDS.64 R22, [R13+0x10] ;  /* 0x000010000d167984 */ /* 0x000ea80000000a00 */
[----:B------:R-:W3:Y:S04]  /*6150*/  LDS.64 R24, [R13+0x18] ;  /* 0x000018000d187984 */ /* 0x000ee80000000a00 */
[----:B------:R-:W4:Y:S04]  /*6160*/  LDS.64 R26, [R13+0x20] ;  /* 0x000020000d1a7984 */ /* 0x000f280000000a00 */
[----:B------:R-:W5:Y:S04]  /*6170*/  LDS.64 R28, [R3] ;  /* 0x00000000031c7984 */ /* 0x000f680000000a00 */
[----:B------:R-:W5:Y:S04]  /*6180*/  LDS.64 R30, [R3+0x8] ;  /* 0x00000800031e7984 */ /* 0x000f680000000a00 */
[----:B------:R-:W5:Y:S04]  /*6190*/  LDS.64 R32, [R3+0x10] ;  /* 0x0000100003207984 */ /* 0x000f680000000a00 */
[----:B------:R-:W5:Y:S04]  /*61a0*/  LDS.64 R34, [R3+0x18] ;  /* 0x0000180003227984 */ /* 0x000f680000000a00 */
[----:B------:R2:W5:Y:S04]  /*61b0*/  LDS.64 R38, [R3+0x20] ;  /* 0x0000200003267984 */ /* 0x0005680000000a00 */
[----:B0-----:R0:W-:Y:S01]  /*61c0*/  STL.64 [R1], R18 ;  /* 0x0000001201007387 */ /* 0x0011e20000100a00 */
[----:B------:R-:W-:Y:S01]  /*61d0*/  IMAD.MOV.U32 R16, RZ, RZ, R18 ;  /* 0x000000ffff107224 */ /* 0x000fe200078e0012 */
[----:B------:R-:W-:-:S02]  /*61e0*/  MOV R17, R19 ;  /* 0x0000001300117202 */ /* 0x000fc40000000f00 */
        /* <DEDUP_REMOVED lines=32> */
.L_x_123:
        /* <DEDUP_REMOVED lines=31> */
.L_x_122:
[----:B------:R-:W-:Y:S05]  /*65e0*/  BSYNC.RECONVERGENT B0 ;  /* 0x0000000000007941 */ /* 0x000fea0003800200 */
.L_x_121:
[----:B0-----:R-:W0:Y:S01]  /*65f0*/  @!P0 LDS.64 R18, [R13+0x28] ;  /* 0x000028000d128984 */ /* 0x001e220000000a00 */
[C---:B------:R-:W-:Y:S01]  /*6600*/  LOP3.LUT R30, R8.reuse, 0x3fc, RZ, 0xc0, !PT ;  /* 0x000003fc081e7812 */ /* 0x040fe200078ec0ff */
[----:B------:R-:W-:Y:S01]  /*6610*/  BSSY.RECONVERGENT B0, `(.L_x_124) ;  /* 0x0000049000007945 */ /* 0x000fe20003800200 */
[----:B------:R-:W-:Y:S01]  /*6620*/  LOP3.LUT R22, R8, 0x3, RZ, 0xc0, !PT ;  /* 0x0000000308167812 */ /* 0x000fe200078ec0ff */
[----:B------:R1:W2:Y:S01]  /*6630*/  @!P0 LDS.64 R20, [R13+0x30] ;  /* 0x000030000d148984 */ /* 0x0002a20000000a00 */
[-C--:B------:R-:W-:Y:S01]  /*6640*/  VIMNMX R30, PT, PT, R30, R7.reuse, PT ;  /* 0x000000071e1e7248 */ /* 0x080fe20003fe0100 */
[----:B------:R-:W-:Y:S03]  /*6650*/  BAR.SYNC.DEFER_BLOCKING 0x0 ;  /* 0x0000000000007b1d */ /* 0x000fe60000010000 */
[----:B------:R-:W-:Y:S02]  /*6660*/  VIADDMNMX R0, R30, 0x2, R7, PT ;  /* 0x000000021e007846 */ /* 0x000fe40003800107 */
[----:B-1----:R-:W-:-:S02]  /*6670*/  VIMNMX R13, PT, PT, R22, R7, PT ;  /* 0x00000007160d7248 */ /* 0x002fc40003fe0100 */
[C---:B------:R-:W-:Y:S02]  /*6680*/  VIADDMNMX R11, R0.reuse, 0x2, R7, PT ;  /* 0x00000002000b7846 */ /* 0x040fe40003800107 */
[----:B------:R-:W-:Y:S01]  /*6690*/  VIADDMNMX R32, R0, -R30, R13, PT ;  /* 0x8000001e00207246 */ /* 0x000fe2000380010d */
[----:B------:R-:W-:Y:S04]  /*66a0*/  STS.64 [R10], R16 ;  /* 0x000000100a007388 */ /* 0x000fe80000000a00 */
[----:B------:R-:W-:Y:S04]  /*66b0*/  STS.64 [R10+0x8], R14 ;  /* 0x0000080e0a007388 */ /* 0x000fe80000000a00 */
        /* <DEDUP_REMOVED lines=12> */
[----:B------:R-:W-:-:S07]  /*6780*/  IMAD.IADD R33, R13, 0x1, R0 ;  /* 0x000000010d217824 */ /* 0x000fce00078e0200 */
.L_x_129:
[----:B------:R-:W0:Y:S01]  /*6790*/  S2R R4, SR_CgaCtaId ;  /* 0x0000000000047919 */ /* 0x000e220000008800 */
[----:B------:R-:W-:Y:S01]  /*67a0*/  IADD3 R2, PT, PT, R32, -R35, RZ ;  /* 0x8000002320027210 */ /* 0x000fe20007ffe0ff */
[----:B------:R-:W-:Y:S01]  /*67b0*/  BSSY.RECONVERGENT B1, `(.L_x_126) ;  /* 0x000002b000017945 */ /* 0x000fe20003800200 */
[----:B------:R-:W-:Y:S02]  /*67c0*/  MOV R3, 0x400 ;  /* 0x0000040000037802 */ /* 0x000fe40000000f00 */
[----:B------:R-:W-:-:S04]  /*67d0*/  LEA.HI R2, R2, R2, RZ, 0x1 ;  /* 0x0000000202027211 */ /* 0x000fc800078f08ff */
[----:B------:R-:W-:-:S05]  /*67e0*/  LEA.HI.SX32 R37, R2, R35, 0x1f ;  /* 0x0000002302257211 */ /* 0x000fca00078ffaff */
[----:B------:R-:W-:Y:S01]  /*67f0*/  IMAD.IADD R2, R30, 0x1, R37 ;  /* 0x000000011e027824 */ /* 0x000fe200078e0225 */
[----:B0-----:R-:W-:Y:S02]  /*6800*/  LEA R3, R4, R3, 0x18 ;  /* 0x0000000304037211 */ /* 0x001fe400078ec0ff */
[----:B------:R-:W-:-:S03]  /*6810*/  LOP3.LUT R4, RZ, R37, RZ, 0x33, !PT ;  /* 0x00000025ff047212 */ /* 0x000fc600078e33ff */
[----:B------:R-:W-:Y:S02]  /*6820*/  IMAD R31, R2, 0x28, R3 ;  /* 0x00000028021f7824 */ /* 0x000fe400078e0203 */
[----:B------:R-:W-:-:S03]  /*6830*/  IMAD.IADD R4, R33, 0x1, R4 ;  /* 0x0000000121047824 */ /* 0x000fc600078e0204 */
[----:B------:R-:W0:Y:S01]  /*6840*/  LDS.64 R14, [R31+0x10] ;  /* 0x000010001f0e7984 */ /* 0x000e220000000a00 */
[----:B------:R-:W-:-:S03]  /*6850*/  IMAD R34, R4, 0x28, R3 ;  /* 0x0000002804227824 */ /* 0x000fc600078e0203 */
        /* <DEDUP_REMOVED lines=21> */
.L_x_128:
        /* <DEDUP_REMOVED lines=11> */
.L_x_127:
[----:B------:R-:W-:Y:S05]  /*6a60*/  BSYNC.RECONVERGENT B1 ;  /* 0x0000000000017941 */ /* 0x000fea0003800200 */
.L_x_126:
[----:B------:R-:W-:-:S04]  /*6a70*/  @P0 IADD3 R35, PT, PT, R37, 0x1, RZ ;  /* 0x0000000125230810 */ /* 0x000fc80007ffe0ff */
[----:B------:R-:W-:-:S13]  /*6a80*/  ISETP.GE.AND P0, PT, R35, R32, PT ;  /* 0x000000202300720c */ /* 0x000fda0003f06270 */
[----:B------:R-:W-:Y:S05]  /*6a90*/  @!P0 BRA `(.L_x_129) ;  /* 0xfffffffc003c8947 */ /* 0x000fea000383ffff */
.L_x_125:
[----:B------:R-:W-:Y:S05]  /*6aa0*/  BSYNC.RECONVERGENT B0 ;  /* 0x0000000000007941 */ /* 0x000fea0003800200 */
.L_x_124:
[----:B------:R-:W0:Y:S01]  /*6ab0*/  S2R R3, SR_CgaCtaId ;  /* 0x0000000000037919 */ /* 0x000e220000008800 */
        /* <DEDUP_REMOVED lines=23> */
[----:B------:R-:W-:Y:S01]  /*6c30*/  MOV R14, R20 ;  /* 0x00000014000e7202 */ /* 0x000fe20000000f00 */
[----:B------:R-:W-:Y:S02]  /*6c40*/  IMAD.MOV.U32 R15, RZ, RZ, R21 ;  /* 0x000000ffff0f7224 */ /* 0x000fe400078e0015 */
[----:B--2---:R0:W-:Y:S01]  /*6c50*/  STL.64 [R1+0x10], R22 ;  /* 0x0000101601007387 */ /* 0x0041e20000100a00 */
[----:B------:R-:W-:Y:S02]  /*6c60*/  IMAD.MOV.U32 R2, RZ, RZ, R22 ;  /* 0x000000ffff027224 */ /* 0x000fe400078e0016 */
[----:B------:R-:W-:Y:S01]  /*6c70*/  IMAD.MOV.U32 R3, RZ, RZ, R23 ;  /* 0x000000ffff037224 */ /* 0x000fe200078e0017 */
[----:B---3--:R0:W-:Y:S01]  /*6c80*/  STL.64 [R1+0x18], R24 ;  /* 0x0000181801007387 */ /* 0x0081e20000100a00 */
[----:B------:R-:W-:Y:S01]  /*6c90*/  MOV R4, R24 ;  /* 0x0000001800047202 */ /* 0x000fe20000000f00 */
[----:B------:R-:W-:-:S02]  /*6ca0*/  IMAD.MOV.U32 R5, RZ, RZ, R25 ;  /* 0x000000ffff057224 */ /* 0x000fc400078e0019 */
[----:B----4-:R0:W-:Y:S01]  /*6cb0*/  STL.64 [R1+0x20], R26 ;  /* 0x0000201a01007387 */ /* 0x0101e20000100a00 */
[----:B------:R-:W-:Y:S02]  /*6cc0*/  IMAD.MOV.U32 R36, RZ, RZ, R26 ;  /* 0x000000ffff247224 */ /* 0x000fe400078e001a */
        /* <DEDUP_REMOVED lines=21> */
.L_x_132:
        /* <DEDUP_REMOVED lines=31> */
.L_x_131:
[----:B------:R-:W-:Y:S05]  /*7010*/  BSYNC.RECONVERGENT B0 ;  /* 0x0000000000007941 */ /* 0x000fea0003800200 */
.L_x_130:
        /* <DEDUP_REMOVED lines=10> */
[C---:B------:R-:W-:Y:S01]  /*70c0*/  VIADDMNMX R32, R0.reuse, -R30, R13, PT ;  /* 0x8000001e00207246 */ /* 0x040fe2000380010d */
[----:B------:R-:W-:Y:S04]  /*70d0*/  STS.64 [R10], R16 ;  /* 0x000000100a007388 */ /* 0x000fe80000000a00 */
[----:B------:R-:W-:Y:S04]  /*70e0*/  STS.64 [R10+0x8], R14 ;  /* 0x0000080e0a007388 */ /* 0x000fe80000000a00 */
[----:B0-----:R0:W-:Y:S04]  /*70f0*/  @!P0 STL.64 [R1], R18 ;  /* 0x0000001201008387 */ /* 0x0011e80000100a00 */
[----:B--2---:R1:W-:Y:S04]  /*7100*/  @!P0 STL.64 [R1+0x8], R20 ;  /* 0x0000081401008387 */ /* 0x0043e80000100a00 */
[----:B------:R1:W-:Y:S01]  /*7110*/  STS.64 [R10+0x10], R2 ;  /* 0x000010020a007388 */ /* 0x0003e20000000a00 */
[----:B0-----:R-:W-:-:S03]  /*7120*/  IADD3 R18, PT, PT, -R0, R11, RZ ;  /* 0x0000000b00127210 */ /* 0x001fc60007ffe1ff */
[----:B------:R1:W-:Y:S01]  /*7130*/  STS.64 [R10+0x18], R4 ;  /* 0x000018040a007388 */ /* 0x0003e20000000a00 */
[C---:B------:R-:W-:Y:S01]  /*7140*/  ISETP.GE.AND P0, PT, R13.reuse, R18, PT ;  /* 0x000000120d00720c */ /* 0x040fe20003f06270 */
[----:B------:R-:W-:Y:S02]  /*7150*/  IMAD.IADD R18, R13, 0x1, -R18 ;  /* 0x000000010d127824 */ /* 0x000fe400078e0a12 */
[----:B------:R1:W-:Y:S03]  /*7160*/  STS.64 [R10+0x20], R36 ;  /* 0x000020240a007388 */ /* 0x0003e60000000a00 */
[----:B------:R-:W-:Y:S01]  /*7170*/  SEL R35, R18, RZ, P0 ;  /* 0x000000ff12237207 */ /* 0x000fe20000000000 */
[----:B------:R-:W-:Y:S03]  /*7180*/  BAR.SYNC.DEFER_BLOCKING 0x0 ;  /* 0x0000000000007b1d */ /* 0x000fe60000010000 */
[----:B------:R-:W-:-:S13]  /*7190*/  ISETP.GE.AND P0, PT, R35, R32, PT ;  /* 0x000000202300720c */ /* 0x000fda0003f06270 */
[----:B-1----:R-:W-:Y:S05]  /*71a0*/  @P0 BRA `(.L_x_134) ;  /* 0x0000000000c80947 */ /* 0x002fea0003800000 */
[----:B------:R-:W-:-:S07]  /*71b0*/  IMAD.IADD R33, R13, 0x1, R0 ;  /* 0x000000010d217824 */ /* 0x000fce00078e0200 */
.L_x_138:
[----:B------:R-:W0:Y:S01]  /*71c0*/  S2R R4, SR_CgaCtaId ;  /* 0x0000000000047919 */ /* 0x000e220000008800 */
[----:B------:R-:W-:Y:S01]  /*71d0*/  IMAD.IADD R2, R32, 0x1, -R35 ;  /* 0x0000000120027824 */ /* 0x000fe200078e0a23 */
[----:B------:R-:W-:Y:S01]  /*71e0*/  MOV R3, 0x400 ;  /* 0x0000040000037802 */ /* 0x000fe20000000f00 */
[----:B------:R-:W-:Y:S03]  /*71f0*/  BSSY.RECONVERGENT B1, `(.L_x_135) ;  /* 0x000002a000017945 */ /* 0x000fe60003800200 */
[----:B------:R-:W-:-:S04]  /*7200*/  LEA.HI R2, R2, R2, RZ, 0x1 ;  /* 0x0000000202027211 */ /* 0x000fc800078f08ff */
[----:B------:R-:W-:-:S04]  /*7210*/  LEA.HI.SX32 R37, R2, R35, 0x1f ;  /* 0x0000002302257211 */ /* 0x000fc800078ffaff */
[----:B------:R-:W-:Y:S02]  /*7220*/  IADD3 R2, PT, PT, R30, R37, RZ ;  /* 0x000000251e027210 */ /* 0x000fe40007ffe0ff */
        /* <DEDUP_REMOVED lines=27> */
.L_x_137:
[----:B------:R-:W-:-:S05]  /*73e0*/  LEA R3, R2, UR4, 0x2 ;  /* 0x0000000402037c11 */ /* 0x000fca000f8e10ff */
[----:B------:R-:W2:Y:S04]  /*73f0*/  LDL R4, [R3+0x28] ;  /* 0x0000280003047983 */ /* 0x000ea80000100800 */
[----:B------:R-:W2:Y:S01]  /*7400*/  LDL R5, [R3] ;  /* 0x0000000003057983 */ /* 0x000ea20000100800 */
[----:B------:R-:W-:Y:S02]  /*7410*/  MOV R32, R37 ;  /* 0x0000002500207202 */ /* 0x000fe40000000f00 */
[----:B--2---:R-:W-:-:S13]  /*7420*/  ISETP.GE.AND P0, PT, R4, R5, PT ;  /* 0x000000050400720c */ /* 0x004fda0003f06270 */
[----:B------:R-:W-:Y:S05]  /*7430*/  @!P0 BRA `(.L_x_136) ;  /* 0x0000000000148947 */ /* 0x000fea0003800000 */
[----:B------:R-:W-:Y:S01]  /*7440*/  ISETP.LE.AND P2, PT, R4, R5, PT ;  /* 0x000000050400720c */ /* 0x000fe20003f43270 */
[----:B------:R-:W-:Y:S01]  /*7450*/  IMAD.MOV.U32 R32, RZ, RZ, R31 ;  /* 0x000000ffff207224 */ /* 0x000fe200078e001f */
[C---:B------:R-:W-:Y:S01]  /*7460*/  ISETP.GE.U32.AND P1, PT, R2.reuse, 0x9, PT ;  /* 0x000000090200780c */ /* 0x040fe20003f26070 */
[----:B------:R-:W-:-:S12]  /*7470*/  VIADD R2, R2, 0x1 ;  /* 0x0000000102027836 */ /* 0x000fd80000000000 */
[----:B------:R-:W-:Y:S05]  /*7480*/  @!P1 BRA P2, `(.L_x_137) ;  /* 0xfffffffc00d49947 */ /* 0x000fea000103ffff */
.L_x_136:
[----:B------:R-:W-:Y:S05]  /*7490*/  BSYNC.RECONVERGENT B1 ;  /* 0x0000000000017941 */ /* 0x000fea0003800200 */
.L_x_135:
[----:B------:R-:W-:-:S05]  /*74a0*/  @P0 VIADD R35, R37, 0x1 ;  /* 0x0000000125230836 */ /* 0x000fca0000000000 */
[----:B------:R-:W-:-:S13]  /*74b0*/  ISETP.GE.AND P0, PT, R35, R32, PT ;  /* 0x000000202300720c */ /* 0x000fda0003f06270 */
[----:B------:R-:W-:Y:S05]  /*74c0*/  @!P0 BRA `(.L_x_138) ;  /* 0xfffffffc003c8947 */ /* 0x000fea000383ffff */
.L_x_134:
[----:B------:R-:W-:Y:S05]  /*74d0*/  BSYNC.RECONVERGENT B0 ;  /* 0x0000000000007941 */ /* 0x000fea0003800200 */
.L_x_133:
[----:B------:R-:W0:Y:S01]  /*74e0*/  S2R R3, SR_CgaCtaId ;  /* 0x0000000000037919 */ /* 0x000e220000008800 */
[----:B------:R-:W-:Y:S01]  /*74f0*/  MOV R2, 0x400 ;  /* 0x0000040000027802 */ /* 0x000fe20000000f00 */
[----:B------:R-:W-:Y:S01]  /*7500*/  BSSY.RECONVERGENT B0, `(.L_x_139) ;  /* 0x0000054000007945 */ /* 0x000fe20003800200 */
[----:B------:R-:W-:Y:S02]  /*7510*/  IADD3 R41, PT, PT, R30, R35, RZ ;  /* 0x000000231e297210 */ /* 0x000fe40007ffe0ff */
        /* <DEDUP_REMOVED lines=20> */
[----:B------:R-:W-:Y:S01]  /*7660*/  IMAD.MOV.U32 R14, RZ, RZ, R20 ;  /* 0x000000ffff0e7224 */ /* 0x000fe200078e0014 */
[----:B------:R-:W-:Y:S02]  /*7670*/  MOV R15, R21 ;  /* 0x00000015000f7202 */ /* 0x000fe40000000f00 */
[----:B--2---:R0:W-:Y:S01]  /*7680*/  STL.64 [R1+0x10], R22 ;  /* 0x0000101601007387 */ /* 0x0041e20000100a00 */
[----:B------:R-:W-:Y:S02]  /*7690*/  IMAD.MOV.U32 R2, RZ, RZ, R22 ;  /* 0x000000ffff027224 */ /* 0x000fe400078e0016 */
[----:B------:R-:W-:Y:S01]  /*76a0*/  IMAD.MOV.U32 R3, RZ, RZ, R23 ;  /* 0x000000ffff037224 */ /* 0x000fe200078e0017 */
[----:B---3--:R0:W-:Y:S01]  /*76b0*/  STL.64 [R1+0x18], R24 ;  /* 0x0000181801007387 */ /* 0x0081e20000100a00 */
[----:B------:R-:W-:Y:S01]  /*76c0*/  IMAD.MOV.U32 R4, RZ, RZ, R24 ;  /* 0x000000ffff047224 */ /* 0x000fe200078e0018 */
[----:B------:R-:W-:-:S02]  /*76d0*/  MOV R5, R25 ;  /* 0x0000001900057202 */ /* 0x000fc40000000f00 */
        /* <DEDUP_REMOVED lines=23> */
.L_x_141:
        /* <DEDUP_REMOVED lines=8> */
[----:B------:R-:W-:-:S02]  /*78d0*/  IMAD.MOV.U32 R15, RZ, RZ, R31 ;  /* 0x000000ffff0f7224 */ /* 0x000fc400078e001f */
[----:B------:R-:W-:Y:S02]  /*78e0*/  IMAD.MOV.U32 R2, RZ, RZ, R32 ;  /* 0x000000ffff027224 */ /* 0x000fe400078e0020 */
        /* <DEDUP_REMOVED lines=9> */
[----:B------:R-:W-:Y:S01]  /*7980*/  IMAD.MOV.U32 R17, RZ, RZ, R19 ;  /* 0x000000ffff117224 */ /* 0x000fe200078e0013 */
[----:B------:R-:W-:Y:S01]  /*7990*/  PLOP3.LUT P0, PT, PT, PT, PT, 0x8, 0x80 ;  /* 0x000000000080781c */ /* 0x000fe20003f0e170 */
[----:B------:R-:W-:Y:S01]  /*79a0*/  IMAD.MOV.U32 R14, RZ, RZ, R20 ;  /* 0x000000ffff0e7224 */ /* 0x000fe200078e0014 */
[----:B------:R-:W-:Y:S01]  /*79b0*/  IADD3 R0, PT, PT, R0, 0x1, RZ ;  /* 0x0000000100007810 */ /* 0x000fe20007ffe0ff */
        /* <DEDUP_REMOVED lines=8> */
.L_x_140:
[----:B------:R-:W-:Y:S05]  /*7a40*/  BSYNC.RECONVERGENT B0 ;  /* 0x0000000000007941 */ /* 0x000fea0003800200 */
.L_x_139:
        /* <DEDUP_REMOVED lines=25> */
[----:B------:R-:W-:-:S07]  /*7be0*/  IMAD.IADD R33, R13, 0x1, R0 ;  /* 0x000000010d217824 */ /* 0x000fce00078e0200 */
.L_x_147:
[----:B------:R-:W0:Y:S01]  /*7bf0*/  S2R R4, SR_CgaCtaId ;  /* 0x0000000000047919 */ /* 0x000e220000008800 */
[----:B------:R-:W-:Y:S01]  /*7c00*/  IMAD.IADD R2, R32, 0x1, -R35 ;  /* 0x0000000120027824 */ /* 0x000fe200078e0a23 */
[----:B------:R-:W-:Y:S01]  /*7c10*/  MOV R3, 0x400 ;  /* 0x0000040000037802 */ /* 0x000fe20000000f00 */
[----:B------:R-:W-:Y:S03]  /*7c20*/  BSSY.RECONVERGENT B1, `(.L_x_144) ;  /* 0x000002a000017945 */ /* 0x000fe60003800200 */
[----:B------:R-:W-:-:S04]  /*7c30*/  LEA.HI R2, R2, R2, RZ, 0x1 ;  /* 0x0000000202027211 */ /* 0x000fc800078f08ff */
[----:B------:R-:W-:-:S05]  /*7c40*/  LEA.HI.SX32 R37, R2, R35, 0x1f ;  /* 0x0000002302257211 */ /* 0x000fca00078ffaff */
[----:B------:R-:W-:Y:S01]  /*7c50*/  IMAD.IADD R2, R30, 0x1, R37 ;  /* 0x000000011e027824 */ /* 0x000fe200078e0225 */
[----:B0-----:R-:W-:Y:S02]  /*7c60*/  LEA R3, R4, R3, 0x18 ;  /* 0x0000000304037211 */ /* 0x001fe400078ec0ff */
[----:B------:R-:W-:-:S03]  /*7c70*/  LOP3.LUT R4, RZ, R37, RZ, 0x33, !PT ;  /* 0x00000025ff047212 */ /* 0x000fc600078e33ff */
[----:B------:R-:W-:Y:S01]  /*7c80*/  IMAD R31, R2, 0x28, R3 ;  /* 0x00000028021f7824 */ /* 0x000fe200078e0203 */
[----:B------:R-:W-:-:S04]  /*7c90*/  IADD3 R4, PT, PT, R33, R4, RZ ;  /* 0x0000000421047210 */ /* 0x000fc80007ffe0ff */
        /* <DEDUP_REMOVED lines=23> */
.L_x_146:
        /* <DEDUP_REMOVED lines=11> */
.L_x_145:
[----:B------:R-:W-:Y:S05]  /*7ec0*/  BSYNC.RECONVERGENT B1 ;  /* 0x0000000000017941 */ /* 0x000fea0003800200 */
.L_x_144:
[----:B------:R-:W-:-:S05]  /*7ed0*/  @P0 VIADD R35, R37, 0x1 ;  /* 0x0000000125230836 */ /* 0x000fca0000000000 */
[----:B------:R-:W-:-:S13]  /*7ee0*/  ISETP.GE.AND P0, PT, R35, R32, PT ;  /* 0x000000202300720c */ /* 0x000fda0003f06270 */
[----:B------:R-:W-:Y:S05]  /*7ef0*/  @!P0 BRA `(.L_x_147) ;  /* 0xfffffffc003c8947 */ /* 0x000fea000383ffff */
.L_x_143:
[----:B------:R-:W-:Y:S05]  /*7f00*/  BSYNC.RECONVERGENT B0 ;  /* 0x0000000000007941 */ /* 0x000fea0003800200 */
.L_x_142:
        /* <DEDUP_REMOVED lines=27> */
[----:B------:R-:W-:Y:S01]  /*80c0*/  MOV R2, R22 ;  /* 0x0000001600027202 */ /* 0x000fe20000000f00 */
[----:B------:R-:W-:Y:S02]  /*80d0*/  IMAD.MOV.U32 R3, RZ, RZ, R23 ;  /* 0x000000ffff037224 */ /* 0x000fe400078e0017 */
[----:B---3--:R0:W-:Y:S01]  /*80e0*/  STL.64 [R1+0x18], R24 ;  /* 0x0000181801007387 */ /* 0x0081e20000100a00 */
[----:B------:R-:W-:Y:S02]  /*80f0*/  IMAD.MOV.U32 R4, RZ, RZ, R24 ;  /* 0x000000ffff047224 */ /* 0x000fe400078e0018 */
[----:B------:R-:W-:Y:S01]  /*8100*/  IMAD.MOV.U32 R5, RZ, RZ, R25 ;  /* 0x000000ffff057224 */ /* 0x000fe200078e0019 */
[----:B----4-:R0:W-:Y:S01]  /*8110*/  STL.64 [R1+0x20], R26 ;  /* 0x0000201a01007387 */ /* 0x0101e20000100a00 */
[----:B------:R-:W-:Y:S01]  /*8120*/  MOV R36, R26 ;  /* 0x0000001a00247202 */ /* 0x000fe20000000f00 */
[----:B------:R-:W-:-:S02]  /*8130*/  IMAD.MOV.U32 R37, RZ, RZ, R27 ;  /* 0x000000ffff257224 */ /* 0x000fc400078e001b */
        /* <DEDUP_REMOVED lines=19> */
[----:B------:R-:W-:-:S07]  /*8270*/  HFMA2 R0, -RZ, RZ, 0, 0 ;  /* 0x00000000ff007431 */ /* 0x000fce00000001ff */
.L_x_150:
        /* <DEDUP_REMOVED lines=31> */
.L_x_149:
[----:B------:R-:W-:Y:S05]  /*8470*/  BSYNC.RECONVERGENT B0 ;  /* 0x0000000000007941 */ /* 0x000fea0003800200 */
.L_x_148:
[----:B0-----:R-:W0:Y:S01]  /*8480*/  @!P0 LDS.64 R18, [R13+0x28] ;  /* 0x000028000d128984 */ /* 0x001e220000000a00 */
[-C--:B------:R-:W-:Y:S01]  /*8490*/  VIMNMX R30, PT, PT, R6, R7.reuse, PT ;  /* 0x00000007061e7248 */ /* 0x080fe20003fe0100 */
[----:B------:R-:W-:Y:S01]  /*84a0*/  BSSY.RECONVERGENT B0, `(.L_x_151) ;  /* 0x0000048000007945 */ /* 0x000fe20003800200 */
[----:B------:R-:W-:Y:S01]  /*84b0*/  LOP3.LUT R22, R8, 0x1f, RZ, 0xc0, !PT ;  /* 0x0000001f08167812 */ /* 0x000fe200078ec0ff */
[----:B------:R1:W2:Y:S01]  /*84c0*/  @!P0 LDS.64 R20, [R13+0x30] ;  /* 0x000030000d148984 */ /* 0x0002a20000000a00 */
[--C-:B------:R-:W-:Y:S01]  /*84d0*/  VIADDMNMX R0, R30, 0x10, R7.reuse, PT ;  /* 0x000000101e007846 */ /* 0x100fe20003800107 */
[----:B------:R-:W-:Y:S03]  /*84e0*/  BAR.SYNC.DEFER_BLOCKING 0x0 ;  /* 0x0000000000007b1d */ /* 0x000fe60000010000 */
[----:B------:R-:W-:Y:S02]  /*84f0*/  VIADDMNMX R11, R0, 0x10, R7, PT ;  /* 0x00000010000b7846 */ /* 0x000fe40003800107 */
[----:B-1----:R-:W-:-:S04]  /*8500*/  VIMNMX R13, PT, PT, R22, R7, PT ;  /* 0x00000007160d7248 */ /* 0x002fc80003fe0100 */
        /* <DEDUP_REMOVED lines=15> */
[----:B------:R-:W-:-:S07]  /*8600*/  IADD3 R33, PT, PT, R13, R0, RZ ;  /* 0x000000000d217210 */ /* 0x000fce0007ffe0ff */
.L_x_156:
        /* <DEDUP_REMOVED lines=34> */
.L_x_155:
        /* <DEDUP_REMOVED lines=11> */
.L_x_154:
[----:B------:R-:W-:Y:S05]  /*88e0*/  BSYNC.RECONVERGENT B1 ;  /* 0x0000000000017941 */ /* 0x000fea0003800200 */
.L_x_153:
[----:B------:R-:W-:-:S05]  /*88f0*/  @P0 VIADD R35, R37, 0x1 ;  /* 0x0000000125230836 */ /* 0x000fca0000000000 */
[----:B------:R-:W-:-:S13]  /*8900*/  ISETP.GE.AND P0, PT, R35, R32, PT ;  /* 0x000000202300720c */ /* 0x000fda0003f06270 */
[----:B------:R-:W-:Y:S05]  /*8910*/  @!P0 BRA `(.L_x_156) ;  /* 0xfffffffc003c8947 */ /* 0x000fea000383ffff */
.L_x_152:
[----:B------:R-:W-:Y:S05]  /*8920*/  BSYNC.RECONVERGENT B0 ;  /* 0x0000000000007941 */ /* 0x000fea0003800200 */
.L_x_151:
        /* <DEDUP_REMOVED lines=55> */
.L_x_159:
        /* <DEDUP_REMOVED lines=31> */
.L_x_158:
[----:B------:R-:W-:Y:S05]  /*8e90*/  BSYNC.RECONVERGENT B0 ;  /* 0x0000000000007941 */ /* 0x000fea0003800200 */
.L_x_157:
        /* <DEDUP_REMOVED lines=26> */
.L_x_165:
        /* <DEDUP_REMOVED lines=34> */
.L_x_164:
        /* <DEDUP_REMOVED lines=11> */
.L_x_163:
[----:B------:R-:W-:Y:S05]  /*9310*/  BSYNC.RECONVERGENT B1 ;  /* 0x0000000000017941 */ /* 0x000fea0003800200 */
.L_x_162:
[----:B------:R-:W-:-:S04]  /*9320*/  @P0 IADD3 R35, PT, PT, R37, 0x1, RZ ;  /* 0x0000000125230810 */ /* 0x000fc80007ffe0ff */
[----:B------:R-:W-:-:S13]  /*9330*/  ISETP.GE.AND P0, PT, R35, R32, PT ;  /* 0x000000202300720c */ /* 0x000fda0003f06270 */
[----:B------:R-:W-:Y:S05]  /*9340*/  @!P0 BRA `(.L_x_165) ;  /* 0xfffffffc003c8947 */ /* 0x000fea000383ffff */
.L_x_161:
[----:B------:R-:W-:Y:S05]  /*9350*/  BSYNC.RECONVERGENT B0 ;  /* 0x0000000000007941 */ /* 0x000fea0003800200 */
.L_x_160:
        /* <DEDUP_REMOVED lines=55> */
.L_x_168:
        /* <DEDUP_REMOVED lines=31> */
.L_x_167:
[----:B------:R-:W-:Y:S05]  /*98c0*/  BSYNC.RECONVERGENT B0 ;  /* 0x0000000000007941 */ /* 0x000fea0003800200 */
.L_x_166:
        /* <DEDUP_REMOVED lines=26> */
.L_x_174:
        /* <DEDUP_REMOVED lines=34> */
.L_x_173:
        /* <DEDUP_REMOVED lines=11> */
.L_x_172:
[----:B------:R-:W-:Y:S05]  /*9d40*/  BSYNC.RECONVERGENT B1 ;  /* 0x0000000000017941 */ /* 0x000fea0003800200 */
.L_x_171:
[----:B------:R-:W-:-:S05]  /*9d50*/  @P0 VIADD R35, R37, 0x1 ;  /* 0x0000000125230836 */ /* 0x000fca0000000000 */
[----:B------:R-:W-:-:S13]  /*9d60*/  ISETP.GE.AND P0, PT, R35, R32, PT ;  /* 0x000000202300720c */ /* 0x000fda0003f06270 */
[----:B------:R-:W-:Y:S05]  /*9d70*/  @!P0 BRA `(.L_x_174) ;  /* 0xfffffffc003c8947 */ /* 0x000fea000383ffff */
.L_x_170:
[----:B------:R-:W-:Y:S05]  /*9d80*/  BSYNC.RECONVERGENT B0 ;  /* 0x0000000000007941 */ /* 0x000fea0003800200 */
.L_x_169:
        /* <DEDUP_REMOVED lines=55> */
.L_x_177:
        /* <DEDUP_REMOVED lines=31> */
.L_x_176:
[----:B------:R-:W-:Y:S05]  /*a2f0*/  BSYNC.RECONVERGENT B0 ;  /* 0x0000000000007941 */ /* 0x000fea0003800200 */
.L_x_175:
        /* <DEDUP_REMOVED lines=26> */
.L_x_183:
[----:B------:R-:W0:Y:S01]  /*a4a0*/  S2R R3, SR_CgaCtaId ;  /* 0x0000000000037919 */ /* 0x000e220000008800 */
[----:B------:R-:W-:Y:S01]  /*a4b0*/  IMAD.IADD R2, R33, 0x1, -R32 ;  /* 0x0000000121027824 */ /* 0x000fe200078e0a20 */
[----:B------:R-:W-:Y:S04]  /*a4c0*/  BSSY.RECONVERGENT B1, `(.L_x_180) ;  /* 0x000002b000017945 */ /* 0x000fe80003800200 */
[----:B------:R-:W-:Y:S02]  /*a4d0*/  LEA.HI R35, R2, R2, RZ, 0x1 ;  /* 0x0000000202237211 */ /* 0x000fe400078f08ff */
[----:B------:R-:W-:Y:S02]  /*a4e0*/  MOV R2, 0x400 ;  /* 0x0000040000027802 */ /* 0x000fe40000000f00 */
[----:B------:R-:W-:-:S04]  /*a4f0*/  LEA.HI.SX32 R35, R35, R32, 0x1f ;  /* 0x0000002023237211 */ /* 0x000fc800078ffaff */
[----:B------:R-:W-:-:S04]  /*a500*/  LOP3.LUT R4, RZ, R35, RZ, 0x33, !PT ;  /* 0x00000023ff047212 */ /* 0x000fc800078e33ff */
[----:B------:R-:W-:Y:S02]  /*a510*/  IADD3 R4, PT, PT, R29, R4, RZ ;  /* 0x000000041d047210 */ /* 0x000fe40007ffe0ff */
        /* <DEDUP_REMOVED lines=26> */
.L_x_182:
        /* <DEDUP_REMOVED lines=11> */
.L_x_181:
[----:B------:R-:W-:Y:S05]  /*a770*/  BSYNC.RECONVERGENT B1 ;  /* 0x0000000000017941 */ /* 0x000fea0003800200 */
.L_x_180:
[----:B------:R-:W-:-:S05]  /*a780*/  @P0 VIADD R32, R35, 0x1 ;  /* 0x0000000123200836 */ /* 0x000fca0000000000 */
[----:B------:R-:W-:-:S13]  /*a790*/  ISETP.GE.AND P0, PT, R32, R33, PT ;  /* 0x000000212000720c */ /* 0x000fda0003f06270 */
[----:B------:R-:W-:Y:S05]  /*a7a0*/  @!P0 BRA `(.L_x_183) ;  /* 0xfffffffc003c8947 */ /* 0x000fea000383ffff */
.L_x_179:
[----:B------:R-:W-:Y:S05]  /*a7b0*/  BSYNC.RECONVERGENT B0 ;  /* 0x0000000000007941 */ /* 0x000fea0003800200 */
.L_x_178:
[----:B------:R-:W0:Y:S01]  /*a7c0*/  S2R R3, SR_CgaCtaId ;  /* 0x0000000000037919 */ /* 0x000e220000008800 */
[----:B------:R-:W-:Y:S01]  /*a7d0*/  MOV R2, 0x400 ;  /* 0x0000040000027802 */ /* 0x000fe20000000f00 */
[----:B------:R-:W-:Y:S01]  /*a7e0*/  IMAD.IADD R39, R28, 0x1, R32 ;  /* 0x000000011c277824 */ /* 0x000fe200078e0220 */
[----:B------:R-:W-:Y:S01]  /*a7f0*/  IADD3 R32, PT, PT, -R32, R0, R13 ;  /* 0x0000000020207210 */ /* 0x000fe20007ffe10d */
[----:B------:R-:W-:Y:S03]  /*a800*/  BSSY.RECONVERGENT B0, `(.L_x_184) ;  /* 0x000004e000007945 */ /* 0x000fe60003800200 */
        /* <DEDUP_REMOVED lines=13> */
[----:B------:R-:W5:Y:S04]  /*a8e0*/  LDS.64 R2, [R13+0x20] ;  /* 0x000020000d027984 */ /* 0x000f680000000a00 */
        /* <DEDUP_REMOVED lines=34> */
.L_x_186:
[----:B------:R-:W-:-:S05]  /*ab10*/  LEA R11, R0, UR4, 0x2 ;  /* 0x00000004000b7c11 */ /* 0x000fca000f8e10ff */
        /* <DEDUP_REMOVED lines=28> */
.L_x_185:
[----:B------:R-:W-:Y:S05]  /*ace0*/  BSYNC.RECONVERGENT B0 ;  /* 0x0000000000007941 */ /* 0x000fea0003800200 */
.L_x_184:
[----:B------:R-:W1:Y:S01]  /*acf0*/  LDCU.U8 UR4, c[0x0][0x380] ;  /* 0x00007000ff0477ac */ /* 0x000e620008000000 */
[----:B0-----:R-:W0:Y:S01]  /*ad00*/  S2R R3, SR_CTAID.X ;  /* 0x0000000000037919 */ /* 0x001e220000002500 */
[----:B-1----:R-:W-:-:S04]  /*ad10*/  UPRMT UR4, UR4, 0x8880, URZ ;  /* 0x0000888004047896 */ /* 0x002fc800080000ff */
[----:B------:R-:W-:Y:S01]  /*ad20*/  UISETP.NE.AND UP0, UPT, UR4, URZ, UPT ;  /* 0x000000ff0400728c */ /* 0x000fe2000bf05270 */
[----:B------:R-:W-:Y:S08]  /*ad30*/  BAR.SYNC.DEFER_BLOCKING 0x0 ;  /* 0x0000000000007b1d */ /* 0x000ff00000010000 */
[----:B------:R-:W-:Y:S05]  /*ad40*/  BRA.U !UP0, `(.L_x_187) ;  /* 0x0000000108a47547 */ /* 0x000fea000b800000 */
[----:B------:R-:W1:Y:S01]  /*ad50*/  S2UR UR5, SR_CgaCtaId ;  /* 0x00000000000579c3 */ /* 0x000e620000008800 */
[----:B------:R-:W-:Y:S01]  /*ad60*/  ISETP.NE.AND P0, PT, R8, RZ, PT ;  /* 0x000000ff0800720c */ /* 0x000fe20003f05270 */
[----:B------:R-:W-:Y:S01]  /*ad70*/  UMOV UR4, 0x400 ;  /* 0x0000040000047882 */ /* 0x000fe20000000000 */
[----:B------:R-:W-:Y:S04]  /*ad80*/  STS.64 [R12], R36 ;  /* 0x000000240c007388 */ /* 0x000fe80000000a00 */
[----:B------:R-:W-:Y:S01]  /*ad90*/  STS.64 [R12+0x8], R34 ;  /* 0x000008220c007388 */ /* 0x000fe20000000a00 */
[----:B------:R-:W2:Y:S03]  /*ada0*/  LDC.64 R4, c[0x0][0x398] ;  /* 0x0000e600ff047b82 */ /* 0x000ea60000000a00 */
[----:B------:R-:W-:Y:S04]  /*adb0*/  STS.64 [R12+0x10], R32 ;  /* 0x000010200c007388 */ /* 0x000fe80000000a00 */
[----:B------:R-:W-:Y:S04]  /*adc0*/  STS.64 [R12+0x18], R30 ;  /* 0x0000181e0c007388 */ /* 0x000fe80000000a00 */
[----:B------:R-:W-:Y:S01]  /*add0*/  STS.64 [R12+0x20], R10 ;  /* 0x0000200a0c007388 */ /* 0x000fe20000000a00 */
[----:B------:R-:W-:Y:S01]  /*ade0*/  NOP ;  /* 0x0000000000007918 */ /* 0x000fe20000000000 */
[----:B-1----:R-:W-:-:S02]  /*adf0*/  ULEA UR4, UR5, UR4, 0x18 ;  /* 0x0000000405047291 */ /* 0x002fc4000f8ec0ff */
[----:B------:R-:W-:Y:S04]  /*ae00*/  LDS.64 R8, [R12] ;  /* 0x000000000c087984 */ /* 0x000fe80000000a00 */
[----:B------:R-:W-:Y:S04]  /*ae10*/  LDS.64 R14, [R12+0x8] ;  /* 0x000008000c0e7984 */ /* 0x000fe80000000a00 */
[----:B------:R-:W-:Y:S04]  /*ae20*/  LDS.64 R16, [R12+0x10] ;  /* 0x000010000c107984 */ /* 0x000fe80000000a00 */
[----:B------:R-:W-:Y:S04]  /*ae30*/  LDS.64 R18, [R12+0x18] ;  /* 0x000018000c127984 */ /* 0x000fe80000000a00 */
[----:B------:R-:W-:Y:S04]  /*ae40*/  LDS.64 R20, [R12+0x20] ;  /* 0x000020000c147984 */ /* 0x000fe80000000a00 */
[----:B------:R1:W-:Y:S01]  /*ae50*/  @!P0 STS [UR4+0x2800], R7 ;  /* 0x00280007ff008988 */ /* 0x0003e20008000804 */
[----:B------:R-:W-:Y:S01]  /*ae60*/  BAR.SYNC.DEFER_BLOCKING 0x0 ;  /* 0x0000000000007b1d */ /* 0x000fe20000010000 */
[----:B-1----:R-:W-:-:S05]  /*ae70*/  IMAD.MOV.U32 R7, RZ, RZ, RZ ;  /* 0x000000ffff077224 */ /* 0x002fca00078e00ff */
[----:B------:R-:W1:Y:S01]  /*ae80*/  S2R R13, SR_TID.X ;  /* 0x00000000000d7919 */ /* 0x000e620000002100 */
[----:B0-----:R-:W-:Y:S01]  /*ae90*/  IMAD.WIDE.U32 R2, R3, 0x100, R6 ;  /* 0x0000010003027825 */ /* 0x001fe200078e0006 */
[----:B------:R-:W0:Y:S01]  /*aea0*/  LDS R0, [UR4+0x2800] ;  /* 0x00280004ff007984 */ /* 0x000e220008000800 */
[----:B-1----:R-:W-:-:S04]  /*aeb0*/  LOP3.LUT R11, R13, 0x1f, RZ, 0xc0, !PT ;  /* 0x0000001f0d0b7812 */ /* 0x002fc800078ec0ff */
[----:B------:R-:W-:-:S05]  /*aec0*/  IADD3 R11, P0, PT, R11, R2, RZ ;  /* 0x000000020b0b7210 */ /* 0x000fca0007f1e0ff */
[----:B------:R-:W-:Y:S02]  /*aed0*/  IMAD.X R6, RZ, RZ, R3, P0 ;  /* 0x000000ffff067224 */ /* 0x000fe400000e0603 */
[----:B--2---:R-:W-:-:S04]  /*aee0*/  IMAD.WIDE.U32 R2, R11, 0x28, R4 ;  /* 0x000000280b027825 */ /* 0x004fc800078e0004 */
[----:B------:R-:W-:-:S05]  /*aef0*/  IMAD R5, R6, 0x28, RZ ;  /* 0x0000002806057824 */ /* 0x000fca00078e02ff */
[----:B------:R-:W-:Y:S02]  /*af00*/  IADD3 R3, PT, PT, R3, R5, RZ ;  /* 0x0000000503037210 */ /* 0x000fe40007ffe0ff */
        /* <DEDUP_REMOVED lines=13> */
.L_x_187:
[----:B------:R-:W1:Y:S01]  /*afe0*/  S2UR UR5, SR_CgaCtaId ;  /* 0x00000000000579c3 */ /* 0x000e620000008800 */
[----:B------:R-:W-:Y:S01]  /*aff0*/  ISETP.NE.AND P0, PT, R8, RZ, PT ;  /* 0x000000ff0800720c */ /* 0x000fe20003f05270 */
[----:B------:R-:W-:Y:S01]  /*b000*/  UMOV UR4, 0x400 ;  /* 0x0000040000047882 */ /* 0x000fe20000000000 */
[----:B------:R-:W-:Y:S01]  /*b010*/  STS.64 [R12], R36 ;  /* 0x000000240c007388 */ /* 0x000fe20000000a00 */
[----:B------:R-:W-:-:S03]  /*b020*/  IMAD.MOV.U32 R9, RZ, RZ, RZ ;  /* 0x000000ffff097224 */ /* 0x000fc600078e00ff */
[----:B------:R-:W-:Y:S01]  /*b030*/  STS.64 [R12+0x8], R34 ;  /* 0x000008220c007388 */ /* 0x000fe20000000a00 */
[----:B------:R-:W2:Y:S01]  /*b040*/  LDC.64 R4, c[0x0][0x3b0] ;  /* 0x0000ec00ff047b82 */ /* 0x000ea20000000a00 */
[----:B0-----:R-:W-:Y:S02]  /*b050*/  IMAD.WIDE.U32 R2, R3, 0x100, R8 ;  /* 0x0000010003027825 */ /* 0x001fe400078e0008 */
[----:B------:R-:W-:Y:S02]  /*b060*/  STS.64 [R12+0x10], R32 ;  /* 0x000010200c007388 */ /* 0x000fe40000000a00 */
[----:B------:R-:W-:Y:S02]  /*b070*/  IMAD R9, R3, 0x28, RZ ;  /* 0x0000002803097824 */ /* 0x000fe400078e02ff */
[----:B------:R-:W-:Y:S04]  /*b080*/  STS.64 [R12+0x18], R30 ;  /* 0x0000181e0c007388 */ /* 0x000fe80000000a00 */
[----:B------:R-:W-:Y:S01]  /*b090*/  STS.64 [R12+0x20], R10 ;  /* 0x0000200a0c007388 */ /* 0x000fe20000000a00 */
[----:B------:R-:W-:Y:S01]  /*b0a0*/  NOP ;  /* 0x0000000000007918 */ /* 0x000fe20000000000 */
[----:B-1----:R-:W-:-:S02]  /*b0b0*/  ULEA UR4, UR5, UR4, 0x18 ;  /* 0x0000000405047291 */ /* 0x002fc4000f8ec0ff */
[----:B------:R-:W-:Y:S04]  /*b0c0*/  LDS.64 R14, [R12] ;  /* 0x000000000c0e7984 */ /* 0x000fe80000000a00 */
[----:B------:R-:W-:Y:S01]  /*b0d0*/  LDS.64 R16, [R12+0x8] ;  /* 0x000008000c107984 */ /* 0x000fe20000000a00 */
[----:B--2---:R-:W-:-:S03]  /*b0e0*/  IMAD.WIDE.U32 R2, R2, 0x28, R4 ;  /* 0x0000002802027825 */ /* 0x004fc600078e0004 */
[----:B------:R-:W-:Y:S01]  /*b0f0*/  LDS.64 R18, [R12+0x10] ;  /* 0x000010000c127984 */ /* 0x000fe20000000a00 */
[----:B------:R-:W-:-:S03]  /*b100*/  IMAD.IADD R3, R3, 0x1, R9 ;  /* 0x0000000103037824 */ /* 0x000fc600078e0209 */
[----:B------:R-:W-:Y:S04]  /*b110*/  LDS.64 R20, [R12+0x18] ;  /* 0x000018000c147984 */ /* 0x000fe80000000a00 */
[----:B------:R-:W-:Y:S04]  /*b120*/  LDS.64 R22, [R12+0x20] ;  /* 0x000020000c167984 */ /* 0x000fe80000000a00 */
[----:B------:R-:W-:Y:S01]  /*b130*/  @!P0 STS [UR4+0x2800], R7 ;  /* 0x00280007ff008988 */ /* 0x000fe20008000804 */
[----:B------:R-:W-:Y:S06]  /*b140*/  BAR.SYNC.DEFER_BLOCKING 0x0 ;  /* 0x0000000000007b1d */ /* 0x000fec0000010000 */
[----:B------:R-:W0:Y:S02]  /*b150*/  LDS R11, [UR4+0x2800] ;  /* 0x00280004ff0b7984 */ /* 0x000e240008000800 */
        /* <DEDUP_REMOVED lines=13> */
.L_x_188:
        /* <DEDUP_REMOVED lines=13> */
.L_x_551:


//--------------------- .text._ZN3cub18CUB_300001_SM_10006detail10merge_sort26DeviceMergeSortMergeKernelINS2_10policy_hubIN6thrust24THRUST_300001_SM_1000_NS6detail15normal_iteratorINS6_10device_ptrI8ColoringEEEEE9Policy600ESC_PNS0_8NullTypeESC_SG_jN4cuda3std3__44lessISA_EESA_SF_EEvbT2_T3_T4_PT6_PT7_T5_PSO_SO_NS1_7vsmem_tE --------------------------
	.section	.text._ZN3cub18CUB_300001_SM_10006detail10merge_sort26DeviceMergeSortMergeKernelINS2_10policy_hubIN6thrust24THRUST_300001_SM_1000_NS6detail15normal_iteratorINS6_10device_ptrI8ColoringEEEEE9Policy600ESC_PNS0_8NullTypeESC_SG_jN4cuda3std3__44lessISA_EESA_SF_EEvbT2_T3_T4_PT6_PT7_T5_PSO_SO_NS1_7vsmem_tE,"ax",@progbits
	.align	128
        .global         _ZN3cub18CUB_300001_SM_10006detail10merge_sort26DeviceMergeSortMergeKernelINS2_10policy_hubIN6thrust24THRUST_300001_SM_1000_NS6detail15normal_iteratorINS6_10device_ptrI8ColoringEEEEE9Policy600ESC_PNS0_8NullTypeESC_SG_jN4cuda3std3__44lessISA_EESA_SF_EEvbT2_T3_T4_PT6_PT7_T5_PSO_SO_NS1_7vsmem_tE
        .type           _ZN3cub18CUB_300001_SM_10006detail10merge_sort26DeviceMergeSortMergeKernelINS2_10policy_hubIN6thrust24THRUST_300001_SM_1000_NS6detail15normal_iteratorINS6_10device_ptrI8ColoringEEEEE9Policy600ESC_PNS0_8NullTypeESC_SG_jN4cuda3std3__44lessISA_EESA_SF_EEvbT2_T3_T4_PT6_PT7_T5_PSO_SO_NS1_7vsmem_tE,@function
        .size           _ZN3cub18CUB_300001_SM_10006detail10merge_sort26DeviceMergeSortMergeKernelINS2_10policy_hubIN6thrust24THRUST_300001_SM_1000_NS6detail15normal_iteratorINS6_10device_ptrI8ColoringEEEEE9Policy600ESC_PNS0_8NullTypeESC_SG_jN4cuda3std3__44lessISA_EESA_SF_EEvbT2_T3_T4_PT6_PT7_T5_PSO_SO_NS1_7vsmem_tE,(.L_x_552 - _ZN3cub18CUB_300001_SM_10006detail10merge_sort26DeviceMergeSortMergeKernelINS2_10policy_hubIN6thrust24THRUST_300001_SM_1000_NS6detail15normal_iteratorINS6_10device_ptrI8ColoringEEEEE9Policy600ESC_PNS0_8NullTypeESC_SG_jN4cuda3std3__44lessISA_EESA_SF_EEvbT2_T3_T4_PT6_PT7_T5_PSO_SO_NS1_7vsmem_tE)
        .other          _ZN3cub18CUB_300001_SM_10006detail10merge_sort26DeviceMergeSortMergeKernelINS2_10policy_hubIN6thrust24THRUST_300001_SM_1000_NS6detail15normal_iteratorINS6_10device_ptrI8ColoringEEEEE9Policy600ESC_PNS0_8NullTypeESC_SG_jN4cuda3std3__44lessISA_EESA_SF_EEvbT2_T3_T4_PT6_PT7_T5_PSO_SO_NS1_7vsmem_tE,@"STO_CUDA_ENTRY STV_DEFAULT"
_ZN3cub18CUB_300001_SM_10006detail10merge_sort26DeviceMergeSortMergeKernelINS2_10policy_hubIN6thrust24THRUST_300001_SM_1000_NS6detail15normal_iteratorINS6_10device_ptrI8ColoringEEEEE9Policy600ESC_PNS0_8NullTypeESC_SG_jN4cuda3std3__44lessISA_EESA_SF_EEvbT2_T3_T4_PT6_PT7_T5_PSO_SO_NS1_7vsmem_tE:
.text._ZN3cub18CUB_300001_SM_10006detail10merge_sort26DeviceMergeSortMergeKernelINS2_10policy_hubIN6thrust24THRUST_300001_SM_1000_NS6detail15normal_iteratorINS6_10device_ptrI8ColoringEEEEE9Policy600ESC_PNS0_8NullTypeESC_SG_jN4cuda3std3__44lessISA_EESA_SF_EEvbT2_T3_T4_PT6_PT7_T5_PSO_SO_NS1_7vsmem_tE:
[----:B------:R-:W0:Y:S01]  /*0000*/  LDC R1, c[0x0][0x37c] ;  /* 0x0000df00ff017b82 */ /* 0x000e220000000800 */
[----:B------:R-:W1:Y:S01]  /*0010*/  S2R R11, SR_CTAID.X ;  /* 0x00000000000b7919 */ /* 0x000e620000002500 */
[----:B------:R-:W2:Y:S06]  /*0020*/  LDCU UR4, c[0x0][0x370] ;  /* 0x00006e00ff0477ac */ /* 0x000eac0008000800 */
[----:B------:R-:W3:Y:S01]  /*0030*/  LDC R0, c[0x0][0x3c0] ;  /* 0x0000f000ff007b82 */ /* 0x000ee20000000800 */
[----:B0-----:R-:W-:Y:S01]  /*0040*/  VIADD R1, R1, 0xffffffb0 ;  /* 0xffffffb001017836 */ /* 0x001fe20000000000 */
[----:B------:R-:W0:Y:S01]  /*0050*/  S2R R3, SR_TID.X ;  /* 0x0000000000037919 */ /* 0x000e220000002100 */
[----:B------:R-:W4:Y:S01]  /*0060*/  LDCU.64 UR6, c[0x0][0x358] ;  /* 0x00006b00ff0677ac */ /* 0x000f220008000a00 */
[----:B--2---:R-:W-:Y:S01]  /*0070*/  UIADD3 UR4, UPT, UPT, UR4, -0x1, URZ ;  /* 0xffffffff04047890 */ /* 0x004fe2000fffe0ff */
[----:B---3--:R-:W-:-:S05]  /*0080*/  IMAD.SHL.U32 R17, R0, 0x80, RZ ;  /* 0x0000008000117824 */ /* 0x008fca00078e00ff */
[----:B-1----:R-:W-:-:S13]  /*0090*/  ISETP.GE.U32.AND P0, PT, R11, UR4, PT ;  /* 0x000000040b007c0c */ /* 0x002fda000bf06070 */
[----:B----4-:R-:W-:Y:S05]  /*00a0*/  @P0 BRA `(.L_x_189) ;  /* 0x0000001400380947 */ /* 0x010fea0003800000 */
[----:B------:R-:W1:Y:S01]  /*00b0*/  LDC.64 R4, c[0x0][0x3b8] ;  /* 0x0000ee00ff047b82 */ /* 0x000e620000000a00 */
[----:B------:R-:W-:Y:S01]  /*00c0*/  IMAD.MOV R2, RZ, RZ, -R0 ;  /* 0x000000ffff027224 */ /* 0x000fe200078e0a00 */
[----:B------:R-:W2:Y:S06]  /*00d0*/  LDCU.U8 UR4, c[0x0][0x380] ;  /* 0x00007000ff0477ac */ /* 0x000eac0008000000 */
[----:B------:R-:W3:Y:S01]  /*00e0*/  LDC R13, c[0x0][0x398] ;  /* 0x0000e600ff0d7b82 */ /* 0x000ee20000000800 */
[----:B-1----:R-:W-:-:S05]  /*00f0*/  IMAD.WIDE.U32 R4, R11, 0x4, R4 ;  /* 0x000000040b047825 */ /* 0x002fca00078e0004 */
[----:B------:R-:W4:Y:S04]  /*0100*/  LDG.E R9, desc[UR6][R4.64+0x4] ;  /* 0x0000040604097981 */ /* 0x000f28000c1e1900 */
[----:B------:R1:W5:Y:S01]  /*0110*/  LDG.E R7, desc[UR6][R4.64] ;  /* 0x0000000604077981 */ /* 0x000362000c1e1900 */
[CC--:B------:R-:W-:Y:S01]  /*0120*/  LOP3.LUT R14, R11.reuse, R2.reuse, RZ, 0xc0, !PT ;  /* 0x000000020b0e7212 */ /* 0x0c0fe200078ec0ff */
[----:B--2---:R-:W-:Y:S01]  /*0130*/  UPRMT UR4, UR4, 0x8880, URZ ;  /* 0x0000888004047896 */ /* 0x004fe200080000ff */
[----:B------:R-:W-:Y:S01]  /*0140*/  LOP3.LUT R2, R11, R2, RZ, 0xfc, !PT ;  /* 0x000000020b027212 */ /* 0x000fe200078efcff */
[----:B------:R-:W-:Y:S01]  /*0150*/  BSSY.RECONVERGENT B0, `(.L_x_190) ;  /* 0x0000061000007945 */ /* 0x000fe20003800200 */
[C---:B------:R-:W-:Y:S01]  /*0160*/  IADD3 R0, PT, PT, -R14.reuse, R11, RZ ;  /* 0x0000000b0e007210 */ /* 0x040fe20007ffe1ff */
[----:B------:R-:W-:Y:S01]  /*0170*/  IMAD.SHL.U32 R14, R14, 0x100, RZ ;  /* 0x000001000e0e7824 */ /* 0x000fe200078e00ff */
[----:B------:R-:W-:Y:S01]  /*0180*/  ISETP.NE.AND P1, PT, R2, -0x1, PT ;  /* 0xffffffff0200780c */ /* 0x000fe20003f25270 */
[----:B------:R-:W-:Y:S01]  /*0190*/  UISETP.NE.AND UP0, UPT, UR4, URZ, UPT ;  /* 0x000000ff0400728c */ /* 0x000fe2000bf05270 */
[----:B------:R-:W-:Y:S01]  /*01a0*/  LOP3.LUT R17, R17, 0xffffff00, RZ, 0xc0, !PT ;  /* 0xffffff0011117812 */ /* 0x000fe200078ec0ff */
[----:B------:R-:W-:Y:S01]  /*01b0*/  IMAD.SHL.U32 R0, R0, 0x100, RZ ;  /* 0x0000010000007824 */ /* 0x000fe200078e00ff */
[----:B------:R-:W-:Y:S01]  /*01c0*/  ACQBULK ;  /* 0x000000000000782e */ /* 0x000fe20000000000 */
[----:B---3--:R-:W-:-:S02]  /*01d0*/  IMAD.IADD R2, R13, 0x1, -R14 ;  /* 0x000000010d027824 */ /* 0x008fc400078e0a0e */
[C---:B-1----:R-:W-:Y:S01]  /*01e0*/  VIADD R5, R0.reuse, 0xff ;  /* 0x000000ff00057836 */ /* 0x042fe20000000000 */
[----:B------:R-:W-:Y:S02]  /*01f0*/  ISETP.NE.AND P0, PT, R0, -0x100, PT ;  /* 0xffffff000000780c */ /* 0x000fe40003f05270 */
[----:B------:R-:W-:-:S05]  /*0200*/  VIMNMX.U32 R6, PT, PT, R17, R2, !PT ;  /* 0x0000000211067248 */ /* 0x000fca0007fe0000 */
[----:B------:R-:W-:-:S06]  /*0210*/  IMAD.IADD R6, R6, 0x1, -R17 ;  /* 0x0000000106067824 */ /* 0x000fcc00078e0a11 */
[----:B------:R-:W-:Y:S01]  /*0220*/  @P0 VIADD R5, R0, 0x100 ;  /* 0x0000010000050836 */ /* 0x000fe20000000000 */
[-C--:B----4-:R-:W-:Y:S02]  /*0230*/  IADD3 R4, PT, PT, R9, -R14.reuse, RZ ;  /* 0x8000000e09047210 */ /* 0x090fe40007ffe0ff */
[----:B-----5:R-:W-:-:S03]  /*0240*/  IADD3 R7, PT, PT, R7, -R14, RZ ;  /* 0x8000000e07077210 */ /* 0x020fc60007ffe0ff */
[----:B------:R-:W-:Y:S01]  /*0250*/  IMAD.IADD R8, R5, 0x1, -R4 ;  /* 0x0000000105087824 */ /* 0x000fe200078e0a04 */
[C---:B------:R-:W-:Y:S02]  /*0260*/  @!P1 VIMNMX.U32 R4, PT, PT, R17.reuse, R2, PT ;  /* 0x0000000211049248 */ /* 0x040fe40003fe0000 */
[----:B------:R-:W-:Y:S02]  /*0270*/  VIADDMNMX.U32 R2, R0, -R7, R6, PT ;  /* 0x8000000700027246 */ /* 0x000fe40003800006 */
[----:B------:R-:W-:Y:S01]  /*0280*/  SEL R15, R17, R8, !P1 ;  /* 0x00000008110f7207 */ /* 0x000fe20004800000 */
[----:B------:R-:W-:-:S03]  /*0290*/  IMAD.IADD R0, R4, 0x1, -R7 ;  /* 0x0000000104007824 */ /* 0x000fc600078e0a07 */
[----:B------:R-:W-:Y:S01]  /*02a0*/  VIMNMX.U32 R15, PT, PT, R6, R15, PT ;  /* 0x0000000f060f7248 */ /* 0x000fe20003fe0000 */
[----:B------:R-:W-:Y:S06]  /*02b0*/  BRA.U !UP0, `(.L_x_191) ;  /* 0x00000001089c7547 */ /* 0x000fec000b800000 */
[----:B0-----:R-:W-:-:S13]  /*02c0*/  ISETP.GE.AND P0, PT, R3, R0, PT ;  /* 0x000000000300720c */ /* 0x001fda0003f06270 */
[----:B------:R-:W-:Y:S05]  /*02d0*/  @P0 BRA `(.L_x_192) ;  /* 0x0000000000440947 */ /* 0x000fea0003800000 */
[----:B------:R-:W0:Y:S01]  /*02e0*/  LDC.64 R16, c[0x0][0x388] ;  /* 0x0000e200ff107b82 */ /* 0x000e220000000a00 */
[----:B------:R-:W-:-:S04]  /*02f0*/  IADD3 R7, P0, P1, R7, R14, R3 ;  /* 0x0000000e07077210 */ /* 0x000fc8000791e003 */
[----:B------:R-:W-:-:S05]  /*0300*/  IADD3.X R4, PT, PT, RZ, RZ, RZ, P0, P1 ;  /* 0x000000ffff047210 */ /* 0x000fca00007e24ff */
[----:B------:R-:W-:Y:S02]  /*0310*/  IMAD R5, R4, 0x28, RZ ;  /* 0x0000002804057824 */ /* 0x000fe400078e02ff */
[----:B0-----:R-:W-:-:S04]  /*0320*/  IMAD.WIDE.U32 R16, R7, 0x28, R16 ;  /* 0x0000002807107825 */ /* 0x001fc800078e0010 */
[----:B------:R-:W-:-:S05]  /*0330*/  IMAD.IADD R17, R17, 0x1, R5 ;  /* 0x0000000111117824 */ /* 0x000fca00078e0205 */
[----:B------:R0:W5:Y:S04]  /*0340*/  LDG.E R4, desc[UR6][R16.64] ;  /* 0x0000000610047981 */ /* 0x000168000c1e1900 */
        /* <DEDUP_REMOVED lines=8> */
[----:B------:R0:W5:Y:S01]  /*03d0*/  LDG.E R13, desc[UR6][R16.64+0x24] ;  /* 0x00002406100d7981 */ /* 0x000162000c1e1900 */
[----:B------:R-:W-:Y:S05]  /*03e0*/  BRA `(.L_x_193) ;  /* 0x0000000000dc7947 */ /* 0x000fea0003800000 */
.L_x_192:
[----:B------:R-:W0:Y:S01]  /*03f0*/  LDC.64 R4, c[0x0][0x388] ;  /* 0x0000e200ff047b82 */ /* 0x000e220000000a00 */
[----:B------:R-:W-:Y:S02]  /*0400*/  IADD3 R17, P0, P1, R2, R14, R17 ;  /* 0x0000000e02117210 */ /* 0x000fe4000791e011 */
[----:B------:R-:W-:Y:S02]  /*0410*/  IADD3 R6, PT, PT, -R0, R3, RZ ;  /* 0x0000000300067210 */ /* 0x000fe40007ffe1ff */
[----:B------:R-:W-:Y:S02]  /*0420*/  IADD3.X R7, PT, PT, RZ, RZ, RZ, P0, P1 ;  /* 0x000000ffff077210 */ /* 0x000fe400007e24ff */
[----:B------:R-:W-:-:S04]  /*0430*/  IADD3 R17, P2, PT, R6, R17, RZ ;  /* 0x0000001106117210 */ /* 0x000fc80007f5e0ff */
[----:B------:R-:W-:Y:S01]  /*0440*/  LEA.HI.X.SX32 R6, R6, R7, 0x1, P2 ;  /* 0x0000000706067211 */ /* 0x000fe200010f0eff */
[----:B0-----:R-:W-:-:S04]  /*0450*/  IMAD.WIDE.U32 R16, R17, 0x28, R4 ;  /* 0x0000002811107825 */ /* 0x001fc800078e0004 */
[----:B------:R-:W-:-:S04]  /*0460*/  IMAD R5, R6, 0x28, RZ ;  /* 0x0000002806057824 */ /* 0x000fc800078e02ff */
        /* <DEDUP_REMOVED lines=12> */
.L_x_191:
[----:B------:R-:W1:Y:S01]  /*0530*/  LDC.64 R18, c[0x0][0x3a0] ;  /* 0x0000e800ff127b82 */ /* 0x000e620000000a00 */
[----:B0-----:R-:W-:-:S13]  /*0540*/  ISETP.GE.AND P0, PT, R3, R0, PT ;  /* 0x000000000300720c */ /* 0x001fda0003f06270 */
[----:B------:R-:W-:-:S04]  /*0550*/  @!P0 IADD3 R21, P1, P2, R7, R14, R3 ;  /* 0x0000000e07158210 */ /* 0x000fc80007a3e003 */
[----:B------:R-:W-:-:S05]  /*0560*/  @!P0 IADD3.X R4, PT, PT, RZ, RZ, RZ, P1, P2 ;  /* 0x000000ffff048210 */ /* 0x000fca0000fe44ff */
        /* <DEDUP_REMOVED lines=13> */
[----:B------:R-:W-:Y:S01]  /*0640*/  @P0 IADD3 R17, P1, P2, R2, R14, R17 ;  /* 0x0000000e02110210 */ /* 0x000fe20007a3e011 */
[----:B------:R-:W-:-:S05]  /*0650*/  @P0 IMAD.IADD R14, R3, 0x1, -R0 ;  /* 0x00000001030e0824 */ /* 0x000fca00078e0a00 */
[----:B------:R-:W-:Y:S02]  /*0660*/  @P0 IADD3 R23, P3, PT, R14, R17, RZ ;  /* 0x000000110e170210 */ /* 0x000fe40007f7e0ff */
[----:B------:R-:W-:-:S04]  /*0670*/  @P0 IADD3.X R17, PT, PT, RZ, RZ, RZ, P1, P2 ;  /* 0x000000ffff110210 */ /* 0x000fc80000fe44ff */
[----:B------:R-:W-:Y:S01]  /*0680*/  @P0 LEA.HI.X.SX32 R14, R14, R17, 0x1, P3 ;  /* 0x000000110e0e0211 */ /* 0x000fe200018f0eff */
[----:B------:R-:W-:-:S04]  /*0690*/  @P0 IMAD.WIDE.U32 R16, R23, 0x28, R18 ;  /* 0x0000002817100825 */ /* 0x000fc800078e0012 */
[----:B------:R-:W-:-:S05]  /*06a0*/  @P0 IMAD R19, R14, 0x28, RZ ;  /* 0x000000280e130824 */ /* 0x000fca00078e02ff */
[----:B------:R-:W-:-:S05]  /*06b0*/  @P0 IADD3 R17, PT, PT, R19, R17, RZ ;  /* 0x0000001113110210 */ /* 0x000fca0007ffe0ff */
        /* <DEDUP_REMOVED lines=10> */
.L_x_193:
[----:B------:R-:W-:Y:S05]  /*0760*/  BSYNC.RECONVERGENT B0 ;  /* 0x0000000000007941 */ /* 0x000fea0003800200 */
.L_x_190:
[----:B012---:R-:W0:Y:S01]  /*0770*/  S2R R17, SR_CgaCtaId ;  /* 0x0000000000117919 */ /* 0x007e220000008800 */
[----:B------:R-:W-:Y:S01]  /*0780*/  MOV R24, 0x400 ;  /* 0x0000040000187802 */ /* 0x000fe20000000f00 */
[----:B------:R-:W-:-:S03]  /*0790*/  IMAD.IADD R2, R15, 0x1, -R2 ;  /* 0x000000010f027824 */ /* 0x000fc600078e0a02 */
        /* <DEDUP_REMOVED lines=18> */
[----:B------:R-:W-:-:S07]  /*08c0*/  IADD3 R26, PT, PT, R0, R25, RZ ;  /* 0x00000019001a7210 */ /* 0x000fce0007ffe0ff */
.L_x_199:
[----:B------:R-:W-:Y:S01]  /*08d0*/  IMAD.IADD R2, R27, 0x1, -R33 ;  /* 0x000000011b027824 */ /* 0x000fe200078e0a21 */
[----:B------:R-:W-:Y:S04]  /*08e0*/  BSSY.RECONVERGENT B1, `(.L_x_196) ;  /* 0x0000028000017945 */ /* 0x000fe80003800200 */
[----:B------:R-:W-:-:S04]  /*08f0*/  LEA.HI R2, R2, R2, RZ, 0x1 ;  /* 0x0000000202027211 */ /* 0x000fc800078f08ff */
[----:B------:R-:W-:-:S04]  /*0900*/  LEA.HI.SX32 R29, R2, R33, 0x1f ;  /* 0x00000021021d7211 */ /* 0x000fc800078ffaff */
[----:B------:R-:W-:Y:S01]  /*0910*/  LOP3.LUT R3, RZ, R29, RZ, 0x33, !PT ;  /* 0x0000001dff037212 */ /* 0x000fe200078e33ff */
[----:B------:R-:W-:-:S04]  /*0920*/  IMAD R23, R29, 0x28, R24 ;  /* 0x000000281d177824 */ /* 0x000fc800078e0218 */
[----:B------:R-:W-:Y:S01]  /*0930*/  IMAD.IADD R5, R26, 0x1, R3 ;  /* 0x000000011a057824 */ /* 0x000fe200078e0203 */
        /* <DEDUP_REMOVED lines=23> */
.L_x_198:
[----:B------:R-:W-:-:S05]  /*0ab0*/  IMAD R3, R2, 0x4, R1 ;  /* 0x0000000402037824 */ /* 0x000fca00078e0201 */
        /* <DEDUP_REMOVED lines=10> */
.L_x_197:
[----:B------:R-:W-:Y:S05]  /*0b60*/  BSYNC.RECONVERGENT B1 ;  /* 0x0000000000017941 */ /* 0x000fea0003800200 */
.L_x_196:
[----:B------:R-:W-:-:S05]  /*0b70*/  @P0 VIADD R33, R29, 0x1 ;  /* 0x000000011d210836 */ /* 0x000fca0000000000 */
[----:B------:R-:W-:-:S13]  /*0b80*/  ISETP.GE.AND P0, PT, R33, R27, PT ;  /* 0x0000001b2100720c */ /* 0x000fda0003f06270 */
[----:B------:R-:W-:Y:S05]  /*0b90*/  @!P0 BRA `(.L_x_199) ;  /* 0xfffffffc004c8947 */ /* 0x000fea000383ffff */
.L_x_195:
[----:B------:R-:W-:Y:S05]  /*0ba0*/  BSYNC.RECONVERGENT B0 ;  /* 0x0000000000007941 */ /* 0x000fea0003800200 */
.L_x_194:
[----:B------:R-:W-:Y:S01]  /*0bb0*/  IADD3 R25, PT, PT, R0, R25, -R33 ;  /* 0x0000001900197210 */ /* 0x000fe20007ffe821 */
[--C-:B------:R-:W-:Y:S01]  /*0bc0*/  IMAD R23, R33, 0x28, R24.reuse ;  /* 0x0000002821177824 */ /* 0x100fe200078e0218 */
[----:B------:R-:W-:Y:S02]  /*0bd0*/  BSSY.RECONVERGENT B0, `(.L_x_200) ;  /* 0x000004c000007945 */ /* 0x000fe40003800200 */
[C---:B------:R-:W-:Y:S01]  /*0be0*/  ISETP.GE.AND P0, PT, R25.reuse, R22, PT ;  /* 0x000000161900720c */ /* 0x040fe20003f06270 */
[----:B------:R-:W-:Y:S01]  /*0bf0*/  IMAD R24, R25, 0x28, R24 ;  /* 0x0000002819187824 */ /* 0x000fe200078e0218 */
        /* <DEDUP_REMOVED lines=36> */
[----:B------:R-:W-:Y:S01]  /*0e40*/  IMAD.MOV.U32 R29, RZ, RZ, R15 ;  /* 0x000000ffff1d7224 */ /* 0x000fe200078e000f */
[----:B------:R-:W-:Y:S01]  /*0e50*/  MOV R22, R20 ;  /* 0x0000001400167202 */ /* 0x000fe20000000f00 */
[----:B------:R-:W-:Y:S02]  /*0e60*/  IMAD.MOV.U32 R27, RZ, RZ, R17 ;  /* 0x000000ffff1b7224 */ /* 0x000fe400078e0011 */
[----:B------:R-:W-:Y:S02]  /*0e70*/  IMAD.MOV.U32 R24, RZ, RZ, R18 ;  /* 0x000000ffff187224 */ /* 0x000fe400078e0012 */
[----:B------:R-:W-:-:S02]  /*0e80*/  IMAD.MOV.U32 R25, RZ, RZ, R19 ;  /* 0x000000ffff197224 */ /* 0x000fc400078e0013 */
[----:B------:R-:W-:Y:S01]  /*0e90*/  IMAD.MOV.U32 R23, RZ, RZ, R21 ;  /* 0x000000ffff177224 */ /* 0x000fe200078e0015 */
[----:B------:R-:W-:Y:S06]  /*0ea0*/  @P0 BRA `(.L_x_201) ;  /* 0x0000000000780947 */ /* 0x000fec0003800000 */
[----:B------:R-:W-:-:S07]  /*0eb0*/  IMAD.MOV.U32 R0, RZ, RZ, RZ ;  /* 0x000000ffff007224 */ /* 0x000fce00078e00ff */
.L_x_202:
[----:B------:R-:W-:-:S05]  /*0ec0*/  IMAD R23, R0, 0x4, R1 ;  /* 0x0000000400177824 */ /* 0x000fca00078e0201 */
[----:B------:R-:W2:Y:S04]  /*0ed0*/  LDL R32, [R23+0x28] ;  /* 0x0000280017207983 */ /* 0x000ea80000100800 */
[----:B------:R1:W2:Y:S01]  /*0ee0*/  LDL R33, [R23] ;  /* 0x0000000017217983 */ /* 0x0002a20000100800 */
        /* <DEDUP_REMOVED lines=26> */
.L_x_201:
[----:B------:R-:W-:Y:S05]  /*1090*/  BSYNC.RECONVERGENT B0 ;  /* 0x0000000000007941 */ /* 0x000fea0003800200 */
.L_x_200:
[----:B------:R-:W1:Y:S01]  /*10a0*/  LDCU.U8 UR5, c[0x0][0x380] ;  /* 0x00007000ff0577ac */ /* 0x000e620008000000 */
[----:B------:R-:W2:Y:S01]  /*10b0*/  S2UR UR4, SR_CTAID.X ;  /* 0x00000000000479c3 */ /* 0x000ea20000002500 */
[----:B------:R-:W3:Y:S01]  /*10c0*/  S2R R0, SR_TID.X ;  /* 0x0000000000007919 */ /* 0x000ee20000002100 */
[----:B-1----:R-:W-:-:S04]  /*10d0*/  UPRMT UR5, UR5, 0x8880, URZ ;  /* 0x0000888005057896 */ /* 0x002fc800080000ff */
[----:B------:R-:W-:Y:S02]  /*10e0*/  UISETP.NE.AND UP0, UPT, UR5, URZ, UPT ;  /* 0x000000ff0500728c */ /* 0x000fe4000bf05270 */
[----:B--2---:R-:W-:Y:S01]  /*10f0*/  USHF.L.U32 UR4, UR4, 0x8, URZ ;  /* 0x0000000804047899 */ /* 0x004fe200080006ff */
[----:B------:R-:W-:Y:S06]  /*1100*/  BAR.SYNC.DEFER_BLOCKING 0x0 ;  /* 0x0000000000007b1d */ /* 0x000fec0000010000 */
[----:B------:R-:W-:Y:S05]  /*1110*/  BRA.U !UP0, `(.L_x_203) ;  /* 0x00000001088c7547 */ /* 0x000fea000b800000 */
[----:B0-----:R-:W0:Y:S01]  /*1120*/  S2R R5, SR_CgaCtaId ;  /* 0x0000000000057919 */ /* 0x001e220000008800 */
[----:B---3--:R-:W-:Y:S02]  /*1130*/  LOP3.LUT R2, R0, 0x3e0, RZ, 0xc0, !PT ;  /* 0x000003e000027812 */ /* 0x008fe400078ec0ff */
[----:B------:R-:W-:Y:S01]  /*1140*/  MOV R4, 0x400 ;  /* 0x0000040000047802 */ /* 0x000fe20000000f00 */
[----:B------:R-:W1:Y:S03]  /*1150*/  S2R R3, SR_LANEID ;  /* 0x0000000000037919 */ /* 0x000e660000000000 */
[----:B0-----:R-:W-:Y:S01]  /*1160*/  LEA R5, R5, R4, 0x18 ;  /* 0x0000000405057211 */ /* 0x001fe200078ec0ff */
[----:B-1----:R-:W-:-:S04]  /*1170*/  IMAD.IADD R2, R2, 0x1, R3 ;  /* 0x0000000102027824 */ /* 0x002fc800078e0203 */
[----:B------:R-:W-:Y:S01]  /*1180*/  IMAD R4, R2, 0x28, R5 ;  /* 0x0000002802047824 */ /* 0x000fe200078e0205 */
[----:B------:R-:W-:Y:S01]  /*1190*/  IADD3 R5, P0, PT, R0, UR4, RZ ;  /* 0x0000000400057c10 */ /* 0x000fe2000ff1e0ff */
[----:B------:R-:W0:Y:S03]  /*11a0*/  LDC.64 R2, c[0x0][0x3a0] ;  /* 0x0000e800ff027b82 */ /* 0x000e260000000a00 */
[----:B------:R-:W-:Y:S01]  /*11b0*/  STS.64 [R4], R30 ;  /* 0x0000001e04007388 */ /* 0x000fe20000000a00 */
[----:B------:R-:W-:-:S03]  /*11c0*/  IMAD.X R0, RZ, RZ, RZ, P0 ;  /* 0x000000ffff007224 */ /* 0x000fc600000e06ff */
        /* <DEDUP_REMOVED lines=24> */
.L_x_203:
[----:B0-----:R-:W0:Y:S01]  /*1350*/  S2R R4, SR_CgaCtaId ;  /* 0x0000000000047919 */ /* 0x001e220000008800 */
[----:B------:R-:W-:Y:S02]  /*1360*/  MOV R3, 0x400 ;  /* 0x0000040000037802 */ /* 0x000fe40000000f00 */
[C---:B---3--:R-:W-:Y:S01]  /*1370*/  LOP3.LUT R15, R0.reuse, 0x3e0, RZ, 0xc0, !PT ;  /* 0x000003e0000f7812 */ /* 0x048fe200078ec0ff */
[----:B------:R-:W1:Y:S01]  /*1380*/  S2R R2, SR_LANEID ;  /* 0x0000000000027919 */ /* 0x000e620000000000 */
[----:B------:R-:W-:Y:S02]  /*1390*/  LOP3.LUT R0, R0, 0x1f, RZ, 0xc0, !PT ;  /* 0x0000001f00007812 */ /* 0x000fe400078ec0ff */
[----:B0-----:R-:W-:Y:S02]  /*13a0*/  LEA R3, R4, R3, 0x18 ;  /* 0x0000000304037211 */ /* 0x001fe400078ec0ff */
[----:B-1----:R-:W-:Y:S02]  /*13b0*/  IADD3 R2, PT, PT, R15, R2, RZ ;  /* 0x000000020f027210 */ /* 0x002fe40007ffe0ff */
[----:B------:R-:W-:-:S03]  /*13c0*/  IADD3 R15, P0, P1, R0, UR4, R15 ;  /* 0x00000004000f7c10 */ /* 0x000fc6000f91e00f */
[----:B------:R-:W-:Y:S01]  /*13d0*/  IMAD R14, R2, 0x28, R3 ;  /* 0x00000028020e7824 */ /* 0x000fe200078e0203 */
[----:B------:R-:W-:Y:S01]  /*13e0*/  IADD3.X R0, PT, PT, RZ, RZ, RZ, P0, P1 ;  /* 0x000000ffff007210 */ /* 0x000fe200007e24ff */
[----:B------:R-:W0:Y:S03]  /*13f0*/  LDC.64 R2, c[0x0][0x388] ;  /* 0x0000e200ff027b82 */ /* 0x000e260000000a00 */
        /* <DEDUP_REMOVED lines=25> */
.L_x_189:
        /* <DEDUP_REMOVED lines=11> */
[----:B------:R-:W-:Y:S01]  /*1640*/  LOP3.LUT R17, R17, 0xffffff00, RZ, 0xc0, !PT ;  /* 0xffffff0011117812 */ /* 0x000fe200078ec0ff */
[----:B------:R-:W-:Y:S01]  /*1650*/  IMAD.IADD R6, R11, 0x1, -R2 ;  /* 0x000000010b067824 */ /* 0x000fe200078e0a02 */
[----:B------:R-:W-:Y:S01]  /*1660*/  ISETP.NE.AND P1, PT, R0, -0x1, PT ;  /* 0xffffffff0000780c */ /* 0x000fe20003f25270 */
[----:B------:R-:W-:Y:S01]  /*1670*/  IMAD.SHL.U32 R2, R2, 0x100, RZ ;  /* 0x0000010002027824 */ /* 0x000fe200078e00ff */
[----:B------:R-:W-:Y:S01]  /*1680*/  UISETP.NE.AND UP0, UPT, UR4, URZ, UPT ;  /* 0x000000ff0400728c */ /* 0x000fe2000bf05270 */
[----:B------:R-:W-:Y:S01]  /*1690*/  ACQBULK ;  /* 0x000000000000782e */ /* 0x000fe20000000000 */
[----:B------:R-:W-:-:S02]  /*16a0*/  SHF.L.U32 R6, R6, 0x8, RZ ;  /* 0x0000000806067819 */ /* 0x000fc400000006ff */
[----:B---3--:R-:W-:Y:S02]  /*16b0*/  IADD3 R8, PT, PT, -R2, R13, RZ ;  /* 0x0000000d02087210 */ /* 0x008fe40007ffe1ff */
[C---:B------:R-:W-:Y:S01]  /*16c0*/  ISETP.NE.AND P0, PT, R6.reuse, -0x100, PT ;  /* 0xffffff000600780c */ /* 0x040fe20003f05270 */
[----:B-1----:R-:W-:Y:S01]  /*16d0*/  VIADD R5, R6, 0xff ;  /* 0x000000ff06057836 */ /* 0x002fe20000000000 */
[----:B------:R-:W-:-:S04]  /*16e0*/  VIMNMX.U32 R10, PT, PT, R17, R8, !PT ;  /* 0x00000008110a7248 */ /* 0x000fc80007fe0000 */
[----:B------:R-:W-:-:S07]  /*16f0*/  IADD3 R15, PT, PT, -R17, R10, RZ ;  /* 0x0000000a110f7210 */ /* 0x000fce0007ffe1ff */
[----:B------:R-:W-:Y:S02]  /*1700*/  @P0 VIADD R5, R6, 0x100 ;  /* 0x0000010006050836 */ /* 0x000fe40000000000 */
[----:B----4-:R-:W-:-:S04]  /*1710*/  IMAD.IADD R0, R9, 0x1, -R2 ;  /* 0x0000000109007824 */ /* 0x010fc800078e0a02 */
[----:B------:R-:W-:Y:S01]  /*1720*/  IMAD.IADD R4, R5, 0x1, -R0 ;  /* 0x0000000105047824 */ /* 0x000fe200078e0a00 */
[----:B------:R-:W-:Y:S01]  /*1730*/  @!P1 VIMNMX.U32 R0, PT, PT, R17, R8, PT ;  /* 0x0000000811009248 */ /* 0x000fe20003fe0000 */
[----:B-----5:R-:W-:-:S03]  /*1740*/  IMAD.IADD R7, R7, 0x1, -R2 ;  /* 0x0000000107077824 */ /* 0x020fc600078e0a02 */
[----:B------:R-:W-:Y:S01]  /*1750*/  SEL R4, R17, R4, !P1 ;  /* 0x0000000411047207 */ /* 0x000fe20004800000 */
[----:B------:R-:W-:Y:S01]  /*1760*/  IMAD.IADD R0, R0, 0x1, -R7 ;  /* 0x0000000100007824 */ /* 0x000fe200078e0a07 */
[----:B------:R-:W-:Y:S02]  /*1770*/  VIADDMNMX.U32 R14, R6, -R7, R15, PT ;  /* 0x80000007060e7246 */ /* 0x000fe4000380000f */
[----:B------:R-:W-:-:S05]  /*1780*/  VIMNMX.U32 R15, PT, PT, R15, R4, PT ;  /* 0x000000040f0f7248 */ /* 0x000fca0003fe0000 */
[----:B------:R-:W-:Y:S01]  /*1790*/  IMAD.IADD R15, R15, 0x1, -R14 ;  /* 0x000000010f0f7824 */ /* 0x000fe200078e0a0e */
[----:B------:R-:W-:Y:S06]  /*17a0*/  BRA.U !UP0, `(.L_x_205) ;  /* 0x0000000108a87547 */ /* 0x000fec000b800000 */
[----:B------:R-:W-:-:S05]  /*17b0*/  IMAD.IADD R32, R0, 0x1, R15 ;  /* 0x0000000100207824 */ /* 0x000fca00078e020f */
[----:B0-----:R-:W-:-:S13]  /*17c0*/  ISETP.GE.AND P0, PT, R3, R32, PT ;  /* 0x000000200300720c */ /* 0x001fda0003f06270 */
[----:B------:R-:W-:Y:S05]  /*17d0*/  @P0 BRA `(.L_x_206) ;  /* 0x0000000400340947 */ /* 0x000fea0003800000 */
[----:B------:R-:W-:-:S13]  /*17e0*/  ISETP.GE.AND P0, PT, R3, R0, PT ;  /* 0x000000000300720c */ /* 0x000fda0003f06270 */
[----:B------:R-:W-:Y:S05]  /*17f0*/  @P0 BRA `(.L_x_207) ;  /* 0x0000000000440947 */ /* 0x000fea0003800000 */
[----:B------:R-:W0:Y:S01]  /*1800*/  LDC.64 R16, c[0x0][0x388] ;  /* 0x0000e200ff107b82 */ /* 0x000e220000000a00 */
[----:B------:R-:W-:-:S04]  /*1810*/  IADD3 R7, P0, P1, R7, R2, R3 ;  /* 0x0000000207077210 */ /* 0x000fc8000791e003 */
[----:B------:R-:W-:-:S05]  /*1820*/  IADD3.X R2, PT, PT, RZ, RZ, RZ, P0, P1 ;  /* 0x000000ffff027210 */ /* 0x000fca00007e24ff */
[----:B------:R-:W-:Y:S02]  /*1830*/  IMAD R5, R2, 0x28, RZ ;  /* 0x0000002802057824 */ /* 0x000fe400078e02ff */
[----:B0-----:R-:W-:-:S05]  /*1840*/  IMAD.WIDE.U32 R16, R7, 0x28, R16 ;  /* 0x0000002807107825 */ /* 0x001fca00078e0010 */
[----:B------:R-:W-:-:S05]  /*1850*/  IADD3 R17, PT, PT, R17, R5, RZ ;  /* 0x0000000511117210 */ /* 0x000fca0007ffe0ff */
        /* <DEDUP_REMOVED lines=11> */
.L_x_207:
[----:B------:R-:W0:Y:S01]  /*1910*/  LDC.64 R4, c[0x0][0x388] ;  /* 0x0000e200ff047b82 */ /* 0x000e220000000a00 */
[----:B------:R-:W-:Y:S01]  /*1920*/  IADD3 R17, P0, P1, R14, R2, R17 ;  /* 0x000000020e117210 */ /* 0x000fe2000791e011 */
[----:B------:R-:W-:-:S03]  /*1930*/  IMAD.IADD R2, R3, 0x1, -R0 ;  /* 0x0000000103027824 */ /* 0x000fc600078e0a00 */
        /* <DEDUP_REMOVED lines=17> */
.L_x_205:
[----:B------:R-:W-:-:S05]  /*1a50*/  IMAD.IADD R32, R0, 0x1, R15 ;  /* 0x0000000100207824 */ /* 0x000fca00078e020f */
[----:B0-----:R-:W-:-:S13]  /*1a60*/  ISETP.GE.AND P0, PT, R3, R32, PT ;  /* 0x000000200300720c */ /* 0x001fda0003f06270 */
[----:B------:R-:W-:Y:S05]  /*1a70*/  @P0 BRA `(.L_x_206) ;  /* 0x00000000008c0947 */ /* 0x000fea0003800000 */
[----:B------:R-:W0:Y:S01]  /*1a80*/  LDC.64 R18, c[0x0][0x3a0] ;  /* 0x0000e800ff127b82 */ /* 0x000e220000000a00 */
[----:B------:R-:W-:-:S13]  /*1a90*/  ISETP.GE.AND P0, PT, R3, R0, PT ;  /* 0x000000000300720c */ /* 0x000fda0003f06270 */
[----:B------:R-:W-:-:S04]  /*1aa0*/  @!P0 IADD3 R21, P1, P2, R7, R2, R3 ;  /* 0x0000000207158210 */ /* 0x000fc80007a3e003 */
[----:B------:R-:W-:-:S05]  /*1ab0*/  @!P0 IADD3.X R4, PT, PT, RZ, RZ, RZ, P1, P2 ;  /* 0x000000ffff048210 */ /* 0x000fca0000fe44ff */
[----:B------:R-:W-:Y:S02]  /*1ac0*/  @!P0 IMAD R5, R4, 0x28, RZ ;  /* 0x0000002804058824 */ /* 0x000fe400078e02ff */
[----:B0-----:R-:W-:-:S05]  /*1ad0*/  @!P0 IMAD.WIDE.U32 R20, R21, 0x28, R18 ;  /* 0x0000002815148825 */ /* 0x001fca00078e0012 */
        /* <DEDUP_REMOVED lines=29> */
.L_x_206:
[----:B------:R-:W-:Y:S05]  /*1cb0*/  BSYNC.RECONVERGENT B0 ;  /* 0x0000000000007941 */ /* 0x000fea0003800200 */
.L_x_204:
[----:B------:R-:W3:Y:S01]  /*1cc0*/  S2R R2, SR_CgaCtaId ;  /* 0x0000000000027919 */ /* 0x000ee20000008800 */
[----:B------:R-:W-:-:S04]  /*1cd0*/  MOV R23, 0x400 ;  /* 0x0000040000177802 */ /* 0x000fc80000000f00 */
[----:B---3--:R-:W-:-:S05]  /*1ce0*/  LEA R23, R2, R23, 0x18 ;  /* 0x0000001702177211 */ /* 0x008fca00078ec0ff */
        /* <DEDUP_REMOVED lines=15> */
[----:B---3--:R-:W-:Y:S05]  /*1de0*/  @P0 BRA `(.L_x_209) ;  /* 0x0000000000b80947 */ /* 0x008fea0003800000 */
[----:B------:R-:W-:-:S07]  /*1df0*/  IADD3 R25, PT, PT, R0, R24, RZ ;  /* 0x0000001800197210 */ /* 0x000fce0007ffe0ff */
.L_x_213:
[----:B------:R-:W-:Y:S01]  /*1e00*/  IMAD.IADD R2, R26, 0x1, -R33 ;  /* 0x000000011a027824 */ /* 0x000fe200078e0a21 */
[----:B------:R-:W-:Y:S04]  /*1e10*/  BSSY.RECONVERGENT B1, `(.L_x_210) ;  /* 0x0000028000017945 */ /* 0x000fe80003800200 */
[----:B------:R-:W-:-:S04]  /*1e20*/  LEA.HI R28, R2, R2, RZ, 0x1 ;  /* 0x00000002021c7211 */ /* 0x000fc800078f08ff */
[----:B------:R-:W-:-:S04]  /*1e30*/  LEA.HI.SX32 R28, R28, R33, 0x1f ;  /* 0x000000211c1c7211 */ /* 0x000fc800078ffaff */
[----:B------:R-:W-:Y:S01]  /*1e40*/  LOP3.LUT R2, RZ, R28, RZ, 0x33, !PT ;  /* 0x0000001cff027212 */ /* 0x000fe200078e33ff */
[----:B------:R-:W-:-:S04]  /*1e50*/  IMAD R22, R28, 0x28, R23 ;  /* 0x000000281c167824 */ /* 0x000fc800078e0217 */
[----:B------:R-:W-:Y:S01]  /*1e60*/  IMAD.IADD R4, R25, 0x1, R2 ;  /* 0x0000000119047824 */ /* 0x000fe200078e0202 */
[----:B------:R-:W3:Y:S03]  /*1e70*/  LDS.64 R6, [R22+0x10] ;  /* 0x0000100016067984 */ /* 0x000ee60000000a00 */
[----:B------:R-:W-:Y:S01]  /*1e80*/  IMAD R27, R4, 0x28, R23 ;  /* 0x00000028041b7824 */ /* 0x000fe200078e0217 */
[----:B------:R-:W4:Y:S04]  /*1e90*/  LDS.64 R8, [R22+0x18] ;  /* 0x0000180016087984 */ /* 0x000f280000000a00 */
[----:B------:R-:W5:Y:S04]  /*1ea0*/  LDS.64 R4, [R22+0x8] ;  /* 0x0000080016047984 */ /* 0x000f680000000a00 */
[----:B------:R-:W5:Y:S04]  /*1eb0*/  LDS.64 R10, [R22+0x20] ;  /* 0x00002000160a7984 */ /* 0x000f680000000a00 */
[----:B------:R-:W5:Y:S04]  /*1ec0*/  LDS.64 R12, [R27] ;  /* 0x000000001b0c7984 */ /* 0x000f680000000a00 */
[----:B------:R-:W5:Y:S04]  /*1ed0*/  LDS.64 R14, [R27+0x8] ;  /* 0x000008001b0e7984 */ /* 0x000f680000000a00 */
[----:B012---:R-:W0:Y:S04]  /*1ee0*/  LDS.64 R16, [R27+0x10] ;  /* 0x000010001b107984 */ /* 0x007e280000000a00 */
[----:B------:R-:W1:Y:S04]  /*1ef0*/  LDS.64 R18, [R27+0x18] ;  /* 0x000018001b127984 */ /* 0x000e680000000a00 */
[----:B------:R-:W2:Y:S04]  /*1f00*/  LDS.64 R20, [R27+0x20] ;  /* 0x000020001b147984 */ /* 0x000ea80000000a00 */
[----:B------:R4:W2:Y:S04]  /*1f10*/  LDS.64 R2, [R22] ;  /* 0x0000000016027984 */ /* 0x0008a80000000a00 */
[----:B---3--:R-:W-:Y:S04]  /*1f20*/  STL.64 [R1+0x10], R6 ;  /* 0x0000100601007387 */ /* 0x008fe80000100a00 */
[----:B----4-:R-:W-:Y:S01]  /*1f30*/  STL.64 [R1+0x18], R8 ;  /* 0x0000180801007387 */ /* 0x010fe20000100a00 */
[----:B------:R-:W-:-:S03]  /*1f40*/  IMAD.MOV.U32 R22, RZ, RZ, R26 ;  /* 0x000000ffff167224 */ /* 0x000fc600078e001a */
[----:B-----5:R-:W-:Y:S04]  /*1f50*/  STL.64 [R1+0x8], R4 ;  /* 0x0000080401007387 */ /* 0x020fe80000100a00 */
[----:B------:R-:W-:Y:S04]  /*1f60*/  STL.64 [R1+0x20], R10 ;  /* 0x0000200a01007387 */ /* 0x000fe80000100a00 */
[----:B------:R-:W-:Y:S04]  /*1f70*/  STL.64 [R1+0x28], R12 ;  /* 0x0000280c01007387 */ /* 0x000fe80000100a00 */
[----:B------:R-:W-:Y:S04]  /*1f80*/  STL.64 [R1+0x30], R14 ;  /* 0x0000300e01007387 */ /* 0x000fe80000100a00 */
[----:B0-----:R-:W-:Y:S04]  /*1f90*/  STL.64 [R1+0x38], R16 ;  /* 0x0000381001007387 */ /* 0x001fe80000100a00 */
[----:B-1----:R-:W-:Y:S04]  /*1fa0*/  STL.64 [R1+0x40], R18 ;  /* 0x0000401201007387 */ /* 0x002fe80000100a00 */
[----:B--2---:R-:W-:Y:S04]  /*1fb0*/  STL.64 [R1+0x48], R20 ;  /* 0x0000481401007387 */ /* 0x004fe80000100a00 */
[----:B------:R0:W-:Y:S02]  /*1fc0*/  STL.64 [R1], R2 ;  /* 0x0000000201007387 */ /* 0x0001e40000100a00 */
[----:B0-----:R-:W-:-:S07]  /*1fd0*/  HFMA2 R2, -RZ, RZ, 0, 0 ;  /* 0x00000000ff027431 */ /* 0x001fce00000001ff */
.L_x_212:
        /* <DEDUP_REMOVED lines=11> */
.L_x_211:
[----:B------:R-:W-:Y:S05]  /*2090*/  BSYNC.RECONVERGENT B1 ;  /* 0x0000000000017941 */ /* 0x000fea0003800200 */
.L_x_210:
[----:B------:R-:W-:-:S05]  /*20a0*/  @P0 VIADD R33, R28, 0x1 ;  /* 0x000000011c210836 */ /* 0x000fca0000000000 */
[----:B------:R-:W-:-:S13]  /*20b0*/  ISETP.GE.AND P0, PT, R33, R26, PT ;  /* 0x0000001a2100720c */ /* 0x000fda0003f06270 */
[----:B------:R-:W-:Y:S05]  /*20c0*/  @!P0 BRA `(.L_x_213) ;  /* 0xfffffffc004c8947 */ /* 0x000fea000383ffff */
.L_x_209:
[----:B------:R-:W-:Y:S05]  /*20d0*/  BSYNC.RECONVERGENT B0 ;  /* 0x0000000000007941 */ /* 0x000fea0003800200 */
.L_x_208:
[----:B------:R-:W-:Y:S01]  /*20e0*/  IADD3 R24, PT, PT, R0, R24, -R33 ;  /* 0x0000001800187210 */ /* 0x000fe20007ffe821 */
[--C-:B------:R-:W-:Y:S01]  /*20f0*/  IMAD R22, R33, 0x28, R23.reuse ;  /* 0x0000002821167824 */ /* 0x100fe200078e0217 */
[----:B------:R-:W-:Y:S02]  /*2100*/  BSSY.RECONVERGENT B0, `(.L_x_214) ;  /* 0x000004c000007945 */ /* 0x000fe40003800200 */
[C---:B------:R-:W-:Y:S01]  /*2110*/  ISETP.GE.AND P0, PT, R24.reuse, R32, PT ;  /* 0x000000201800720c */ /* 0x040fe20003f06270 */
[----:B------:R-:W-:Y:S01]  /*2120*/  IMAD R23, R24, 0x28, R23 ;  /* 0x0000002818177824 */ /* 0x000fe200078e0217 */
[----:B------:R-:W3:Y:S04]  /*2130*/  LDS.64 R2, [R22] ;  /* 0x0000000016027984 */ /* 0x000ee80000000a00 */
[----:B------:R-:W4:Y:S04]  /*2140*/  LDS.64 R4, [R22+0x8] ;  /* 0x0000080016047984 */ /* 0x000f280000000a00 */
[----:B------:R-:W5:Y:S04]  /*2150*/  LDS.64 R6, [R22+0x10] ;  /* 0x0000100016067984 */ /* 0x000f680000000a00 */
[----:B------:R-:W5:Y:S04]  /*2160*/  LDS.64 R8, [R22+0x18] ;  /* 0x0000180016087984 */ /* 0x000f680000000a00 */
[----:B------:R3:W5:Y:S04]  /*2170*/  LDS.64 R10, [R22+0x20] ;  /* 0x00002000160a7984 */ /* 0x0007680000000a00 */
[----:B------:R-:W5:Y:S04]  /*2180*/  LDS.64 R12, [R23] ;  /* 0x00000000170c7984 */ /* 0x000f680000000a00 */
[----:B------:R-:W5:Y:S04]  /*2190*/  LDS.64 R14, [R23+0x8] ;  /* 0x00000800170e7984 */ /* 0x000f680000000a00 */
[----:B012---:R-:W0:Y:S04]  /*21a0*/  LDS.64 R16, [R23+0x10] ;  /* 0x0000100017107984 */ /* 0x007e280000000a00 */
[----:B------:R-:W1:Y:S04]  /*21b0*/  LDS.64 R18, [R23+0x18] ;  /* 0x0000180017127984 */ /* 0x000e680000000a00 */
[----:B------:R2:W1:Y:S04]  /*21c0*/  LDS.64 R20, [R23+0x20] ;  /* 0x0000200017147984 */ /* 0x0004680000000a00 */
[----:B---3--:R3:W-:Y:S01]  /*21d0*/  STL.64 [R1], R2 ;  /* 0x0000000201007387 */ /* 0x0087e20000100a00 */
[----:B------:R-:W-:-:S03]  /*21e0*/  MOV R22, R2 ;  /* 0x0000000200167202 */ /* 0x000fc60000000f00 */
[----:B----4-:R3:W-:Y:S01]  /*21f0*/  STL.64 [R1+0x8], R4 ;  /* 0x0000080401007387 */ /* 0x0107e20000100a00 */
[----:B--2---:R-:W-:Y:S01]  /*2200*/  IMAD.MOV.U32 R23, RZ, RZ, R3 ;  /* 0x000000ffff177224 */ /* 0x004fe200078e0003 */
[----:B------:R-:W-:Y:S01]  /*2210*/  MOV R25, R5 ;  /* 0x0000000500197202 */ /* 0x000fe20000000f00 */
[----:B------:R-:W-:Y:S01]  /*2220*/  IMAD.MOV.U32 R24, RZ, RZ, R4 ;  /* 0x000000ffff187224 */ /* 0x000fe200078e0004 */
[----:B-----5:R3:W-:Y:S01]  /*2230*/  STL.64 [R1+0x10], R6 ;  /* 0x0000100601007387 */ /* 0x0207e20000100a00 */
[----:B------:R-:W-:Y:S02]  /*2240*/  IMAD.MOV.U32 R26, RZ, RZ, R6 ;  /* 0x000000ffff1a7224 */ /* 0x000fe400078e0006 */
[----:B------:R-:W-:Y:S01]  /*2250*/  IMAD.MOV.U32 R27, RZ, RZ, R7 ;  /* 0x000000ffff1b7224 */ /* 0x000fe200078e0007 */
[----:B------:R3:W-:Y:S01]  /*2260*/  STL.64 [R1+0x18], R8 ;  /* 0x0000180801007387 */ /* 0x0007e20000100a00 */
[----:B------:R-:W-:Y:S01]  /*2270*/  MOV R28, R8 ;  /* 0x00000008001c7202 */ /* 0x000fe20000000f00 */
[----:B------:R-:W-:-:S02]  /*2280*/  IMAD.MOV.U32 R29, RZ, RZ, R9 ;  /* 0x000000ffff1d7224 */ /* 0x000fc400078e0009 */
[----:B------:R3:W-:Y:S01]  /*2290*/  STL.64 [R1+0x20], R10 ;  /* 0x0000200a01007387 */ /* 0x0007e20000100a00 */
[----:B------:R-:W-:Y:S01]  /*22a0*/  IMAD.MOV.U32 R30, RZ, RZ, R10 ;  /* 0x000000ffff1e7224 */ /* 0x000fe200078e000a */
[----:B------:R-:W-:Y:S02]  /*22b0*/  MOV R31, R11 ;  /* 0x0000000b001f7202 */ /* 0x000fe40000000f00 */
[----:B------:R3:W-:Y:S04]  /*22c0*/  STL.64 [R1+0x28], R12 ;  /* 0x0000280c01007387 */ /* 0x0007e80000100a00 */
[----:B------:R3:W-:Y:S04]  /*22d0*/  STL.64 [R1+0x30], R14 ;  /* 0x0000300e01007387 */ /* 0x0007e80000100a00 */
[----:B0-----:R3:W-:Y:S04]  /*22e0*/  STL.64 [R1+0x38], R16 ;  /* 0x0000381001007387 */ /* 0x0017e80000100a00 */
[----:B-1----:R3:W-:Y:S04]  /*22f0*/  STL.64 [R1+0x40], R18 ;  /* 0x0000401201007387 */ /* 0x0027e80000100a00 */
        /* <DEDUP_REMOVED lines=15> */
.L_x_216:
[----:B------:R-:W-:-:S05]  /*23f0*/  LEA R31, R0, R1, 0x2 ;  /* 0x00000001001f7211 */ /* 0x000fca00078e10ff */
[----:B------:R-:W2:Y:S04]  /*2400*/  LDL R33, [R31+0x28] ;  /* 0x000028001f217983 */ /* 0x000ea80000100800 */
[----:B------:R0:W2:Y:S01]  /*2410*/  LDL R34, [R31] ;  /* 0x000000001f227983 */ /* 0x0000a20000100800 */
        /* <DEDUP_REMOVED lines=9> */
[----:B0-----:R-:W-:Y:S01]  /*24b0*/  IMAD.MOV.U32 R31, RZ, RZ, R21 ;  /* 0x000000ffff1f7224 */ /* 0x001fe200078e0015 */
        /* <DEDUP_REMOVED lines=15> */
[----:B------:R-:W-:Y:S05]  /*25b0*/  @!P0 BRA P1, `(.L_x_216) ;  /* 0xfffffffc008c8947 */ /* 0x000fea000083ffff */
.L_x_215:
[----:B------:R-:W-:Y:S05]  /*25c0*/  BSYNC.RECONVERGENT B0 ;  /* 0x0000000000007941 */ /* 0x000fea0003800200 */
.L_x_214:
[----:B------:R-:W0:Y:S01]  /*25d0*/  LDCU.U8 UR5, c[0x0][0x380] ;  /* 0x00007000ff0577ac */ /* 0x000e220008000000 */
[----:B------:R-:W1:Y:S01]  /*25e0*/  S2UR UR4, SR_CTAID.X ;  /* 0x00000000000479c3 */ /* 0x000e620000002500 */
[----:B------:R-:W2:Y:S01]  /*25f0*/  S2R R0, SR_TID.X ;  /* 0x0000000000007919 */ /* 0x000ea20000002100 */
[----:B0-----:R-:W-:-:S04]  /*2600*/  UPRMT UR5, UR5, 0x8880, URZ ;  /* 0x0000888005057896 */ /* 0x001fc800080000ff */
[----:B------:R-:W-:Y:S02]  /*2610*/  UISETP.NE.AND UP0, UPT, UR5, URZ, UPT ;  /* 0x000000ff0500728c */ /* 0x000fe4000bf05270 */
[----:B-1----:R-:W-:Y:S01]  /*2620*/  USHF.L.U32 UR4, UR4, 0x8, URZ ;  /* 0x0000000804047899 */ /* 0x002fe200080006ff */
[----:B------:R-:W-:Y:S06]  /*2630*/  BAR.SYNC.DEFER_BLOCKING 0x0 ;  /* 0x0000000000007b1d */ /* 0x000fec0000010000 */
[----:B------:R-:W-:Y:S05]  /*2640*/  BRA.U !UP0, `(.L_x_217) ;  /* 0x0000000108ac7547 */ /* 0x000fea000b800000 */
[----:B---3--:R-:W0:Y:S01]  /*2650*/  S2R R4, SR_CgaCtaId ;  /* 0x0000000000047919 */ /* 0x008e220000008800 */
[----:B------:R-:W-:Y:S01]  /*2660*/  MOV R3, 0x400 ;  /* 0x0000040000037802 */ /* 0x000fe20000000f00 */
[----:B------:R-:W1:Y:S01]  /*2670*/  LDC.64 R10, c[0x0][0x3a0] ;  /* 0x0000e800ff0a7b82 */ /* 0x000e620000000a00 */
[C---:B--2---:R-:W-:Y:S01]  /*2680*/  LOP3.LUT R15, R0.reuse, 0x3e0, RZ, 0xc0, !PT ;  /* 0x000003e0000f7812 */ /* 0x044fe200078ec0ff */
[----:B------:R-:W2:Y:S01]  /*2690*/  S2R R2, SR_LANEID ;  /* 0x0000000000027919 */ /* 0x000ea20000000000 */
[C---:B------:R-:W-:Y:S02]  /*26a0*/  ISETP.NE.AND P0, PT, R0.reuse, RZ, PT ;  /* 0x000000ff0000720c */ /* 0x040fe40003f05270 */
[----:B------:R-:W-:Y:S02]  /*26b0*/  LOP3.LUT R0, R0, 0x1f, RZ, 0xc0, !PT ;  /* 0x0000001f00007812 */ /* 0x000fe400078ec0ff */
[----:B0-----:R-:W-:Y:S01]  /*26c0*/  LEA R19, R4, R3, 0x18 ;  /* 0x0000000304137211 */ /* 0x001fe200078ec0ff */
[----:B--2---:R-:W-:-:S02]  /*26d0*/  IMAD.IADD R2, R15, 0x1, R2 ;  /* 0x000000010f027824 */ /* 0x004fc400078e0202 */
[----:B------:R-:W-:Y:S02]  /*26e0*/  IMAD.IADD R15, R15, 0x1, R0 ;  /* 0x000000010f0f7824 */ /* 0x000fe400078e0200 */
        /* <DEDUP_REMOVED lines=11> */
[----:B------:R-:W-:Y:S04]  /*27a0*/  LDS.64 R12, [R16+0x20] ;  /* 0x00002000100c7984 */ /* 0x000fe80000000a00 */
[----:B------:R-:W-:Y:S01]  /*27b0*/  @!P0 STS [R19+0x2800], R32 ;  /* 0x0028002013008388 */ /* 0x000fe20000000800 */
[----:B------:R-:W-:Y:S01]  /*27c0*/  BAR.SYNC.DEFER_BLOCKING 0x0 ;  /* 0x0000000000007b1d */ /* 0x000fe20000010000 */
[----:B------:R-:W-:-:S04]  /*27d0*/  IADD3 R17, P0, PT, R15, UR4, RZ ;  /* 0x000000040f117c10 */ /* 0x000fc8000ff1e0ff */
[----:B------:R-:W-:Y:S01]  /*27e0*/  IADD3.X R0, PT, PT, RZ, RZ, RZ, P0, !PT ;  /* 0x000000ffff007210 */ /* 0x000fe200007fe4ff */
[----:B-1----:R-:W-:-:S04]  /*27f0*/  IMAD.WIDE.U32 R10, R17, 0x28, R10 ;  /* 0x00000028110a7825 */ /* 0x002fc800078e000a */
[----:B------:R-:W-:-:S04]  /*2800*/  IMAD R17, R0, 0x28, RZ ;  /* 0x0000002800117824 */ /* 0x000fc800078e02ff */
[----:B------:R-:W-:Y:S01]  /*2810*/  IMAD.IADD R11, R11, 0x1, R17 ;  /* 0x000000010b0b7824 */ /* 0x000fe200078e0211 */
[----:B------:R-:W0:Y:S02]  /*2820*/  LDS R14, [R19+0x2800] ;  /* 0x00280000130e7984 */ /* 0x000e240000000800 */
        /* <DEDUP_REMOVED lines=13> */
.L_x_217:
[----:B---3--:R-:W0:Y:S01]  /*2900*/  S2R R4, SR_CgaCtaId ;  /* 0x0000000000047919 */ /* 0x008e220000008800 */
[----:B------:R-:W-:Y:S01]  /*2910*/  MOV R3, 0x400 ;  /* 0x0000040000037802 */ /* 0x000fe20000000f00 */
[----:B------:R-:W1:Y:S01]  /*2920*/  LDC.64 R10, c[0x0][0x388] ;  /* 0x0000e200ff0a7b82 */ /* 0x000e620000000a00 */
[C---:B--2---:R-:W-:Y:S01]  /*2930*/  LOP3.LUT R15, R0.reuse, 0x3e0, RZ, 0xc0, !PT ;  /* 0x000003e0000f7812 */ /* 0x044fe200078ec0ff */
[----:B------:R-:W2:Y:S01]  /*2940*/  S2R R2, SR_LANEID ;  /* 0x0000000000027919 */ /* 0x000ea20000000000 */
[C---:B------:R-:W-:Y:S02]  /*2950*/  ISETP.NE.AND P0, PT, R0.reuse, RZ, PT ;  /* 0x000000ff0000720c */ /* 0x040fe40003f05270 */
[----:B------:R-:W-:-:S04]  /*2960*/  LOP3.LUT R0, R0, 0x1f, RZ, 0xc0, !PT ;  /* 0x0000001f00007812 */ /* 0x000fc800078ec0ff */
[C---:B------:R-:W-:Y:S02]  /*2970*/  IADD3 R21, PT, PT, R15.reuse, R0, RZ ;  /* 0x000000000f157210 */ /* 0x040fe40007ffe0ff */
[----:B0-----:R-:W-:Y:S01]  /*2980*/  LEA R17, R4, R3, 0x18 ;  /* 0x0000000304117211 */ /* 0x001fe200078ec0ff */
[----:B--2---:R-:W-:-:S04]  /*2990*/  IMAD.IADD R2, R15, 0x1, R2 ;  /* 0x000000010f027824 */ /* 0x004fc800078e0202 */
        /* <DEDUP_REMOVED lines=14> */
[----:B------:R-:W-:-:S04]  /*2a80*/  IADD3 R19, P0, P1, R0, UR4, R15 ;  /* 0x0000000400137c10 */ /* 0x000fc8000f91e00f */
[----:B------:R-:W-:Y:S01]  /*2a90*/  IADD3.X R18, PT, PT, RZ, RZ, RZ, P0, P1 ;  /* 0x000000ffff127210 */ /* 0x000fe200007e24ff */
        /* <DEDUP_REMOVED lines=17> */
.L_x_218:
        /* <DEDUP_REMOVED lines=13> */
.L_x_552:


//--------------------- .text._ZN3cub18CUB_300001_SM_10006detail10merge_sort30DeviceMergeSortPartitionKernelIN6thrust24THRUST_300001_SM_1000_NS6detail15normal_iteratorINS5_10device_ptrI8ColoringEEEEjN4cuda3std3__44lessIS9_EES9_EEvbT_PT2_T0_SK_PSK_T1_SK_i --------------------------
	.section	.text._ZN3cub18CUB_300001_SM_10006detail10merge_sort30DeviceMergeSortPartitionKernelIN6thrust24THRUST_300001_SM_1000_NS6detail15normal_iteratorINS5_10device_ptrI8ColoringEEEEjN4cuda3std3__44lessIS9_EES9_EEvbT_PT2_T0_SK_PSK_T1_SK_i,"ax",@progbits
	.align	128
        .global         _ZN3cub18CUB_300001_SM_10006detail10merge_sort30DeviceMergeSortPartitionKernelIN6thrust24THRUST_300001_SM_1000_NS6detail15normal_iteratorINS5_10device_ptrI8ColoringEEEEjN4cuda3std3__44lessIS9_EES9_EEvbT_PT2_T0_SK_PSK_T1_SK_i
        .type           _ZN3cub18CUB_300001_SM_10006detail10merge_sort30DeviceMergeSortPartitionKernelIN6thrust24THRUST_300001_SM_1000_NS6detail15normal_iteratorINS5_10device_ptrI8ColoringEEEEjN4cuda3std3__44lessIS9_EES9_EEvbT_PT2_T0_SK_PSK_T1_SK_i,@function
        .size           _ZN3cub18CUB_300001_SM_10006detail10merge_sort30DeviceMergeSortPartitionKernelIN6thrust24THRUST_300001_SM_1000_NS6detail15normal_iteratorINS5_10device_ptrI8ColoringEEEEjN4cuda3std3__44lessIS9_EES9_EEvbT_PT2_T0_SK_PSK_T1_SK_i,(.L_x_553 - _ZN3cub18CUB_300001_SM_10006detail10merge_sort30DeviceMergeSortPartitionKernelIN6thrust24THRUST_300001_SM_1000_NS6detail15normal_iteratorINS5_10device_ptrI8ColoringEEEEjN4cuda3std3__44lessIS9_EES9_EEvbT_PT2_T0_SK_PSK_T1_SK_i)
        .other          _ZN3cub18CUB_300001_SM_10006detail10merge_sort30DeviceMergeSortPartitionKernelIN6thrust24THRUST_300001_SM_1000_NS6detail15normal_iteratorINS5_10device_ptrI8ColoringEEEEjN4cuda3std3__44lessIS9_EES9_EEvbT_PT2_T0_SK_PSK_T1_SK_i,@"STO_CUDA_ENTRY STV_DEFAULT"
_ZN3cub18CUB_300001_SM_10006detail10merge_sort30DeviceMergeSortPartitionKernelIN6thrust24THRUST_300001_SM_1000_NS6detail15normal_iteratorINS5_10device_ptrI8ColoringEEEEjN4cuda3std3__44lessIS9_EES9_EEvbT_PT2_T0_SK_PSK_T1_SK_i:
.text._ZN3cub18CUB_300001_SM_10006detail10merge_sort30DeviceMergeSortPartitionKernelIN6thrust24THRUST_300001_SM_1000_NS6detail15normal_iteratorINS5_10device_ptrI8ColoringEEEEjN4cuda3std3__44lessIS9_EES9_EEvbT_PT2_T0_SK_PSK_T1_SK_i:
[----:B------:R-:W0:Y:S01]  /*0000*/  LDC R1, c[0x0][0x37c] ;  /* 0x0000df00ff017b82 */ /* 0x000e220000000800 */
[----:B------:R-:W1:Y:S01]  /*0010*/  S2R R0, SR_CTAID.X ;  /* 0x0000000000007919 */ /* 0x000e620000002500 */
[----:B------:R-:W1:Y:S01]  /*0020*/  LDCU UR4, c[0x0][0x360] ;  /* 0x00006c00ff0477ac */ /* 0x000e620008000800 */
[----:B0-----:R-:W-:Y:S01]  /*0030*/  VIADD R1, R1, 0xffffffb0 ;  /* 0xffffffb001017836 */ /* 0x001fe20000000000 */
[----:B------:R-:W1:Y:S01]  /*0040*/  S2R R3, SR_TID.X ;  /* 0x0000000000037919 */ /* 0x000e620000002100 */
[----:B------:R-:W0:Y:S01]  /*0050*/  LDCU UR6, c[0x0][0x39c] ;  /* 0x00007380ff0677ac */ /* 0x000e220008000800 */
[----:B-1----:R-:W-:-:S05]  /*0060*/  IMAD R0, R0, UR4, R3 ;  /* 0x0000000400007c24 */ /* 0x002fca000f8e0203 */
[----:B0-----:R-:W-:-:S13]  /*0070*/  ISETP.GE.U32.AND P0, PT, R0, UR6, PT ;  /* 0x0000000600007c0c */ /* 0x001fda000bf06070 */
[----:B------:R-:W-:Y:S05]  /*0080*/  @P0 EXIT ;  /* 0x000000000000094d */ /* 0x000fea0003800000 */
[----:B------:R-:W0:Y:S01]  /*0090*/  LDCU UR5, c[0x0][0x3ac] ;  /* 0x00007580ff0577ac */ /* 0x000e220008000800 */
[----:B------:R-:W-:Y:S01]  /*00a0*/  VIADD R2, R0, 0x1 ;  /* 0x0000000100027836 */ /* 0x000fe20000000000 */
[----:B------:R-:W-:Y:S01]  /*00b0*/  ACQBULK ;  /* 0x000000000000782e */ /* 0x000fe20000000000 */
[----:B------:R-:W1:Y:S03]  /*00c0*/  LDCU UR7, c[0x0][0x3b0] ;  /* 0x00007600ff0777ac */ /* 0x000e660008000800 */
[----:B------:R-:W-:Y:S01]  /*00d0*/  ISETP.NE.AND P0, PT, R2, UR6, PT ;  /* 0x0000000602007c0c */ /* 0x000fe2000bf05270 */
[----:B------:R-:W2:Y:S01]  /*00e0*/  LDCU UR10, c[0x0][0x398] ;  /* 0x00007300ff0a77ac */ /* 0x000ea20008000800 */
[----:B------:R-:W3:Y:S01]  /*00f0*/  LDCU.64 UR8, c[0x0][0x358] ;  /* 0x00006b00ff0877ac */ /* 0x000ee20008000a00 */
[----:B0-----:R-:W-:-:S10]  /*0100*/  UIADD3 UR4, UPT, UPT, -UR5, URZ, URZ ;  /* 0x000000ff05047290 */ /* 0x001fd4000fffe1ff */
[----:B------:R-:W0:Y:S01]  /*0110*/  @!P0 LDC.64 R2, c[0x0][0x3a0] ;  /* 0x0000e800ff028b82 */ /* 0x000e220000000a00 */
[----:B------:R-:W-:Y:S01]  /*0120*/  LOP3.LUT R4, R0, UR4, RZ, 0xc0, !PT ;  /* 0x0000000400047c12 */ /* 0x000fe2000f8ec0ff */
[----:B------:R-:W-:-:S04]  /*0130*/  USHF.R.U32.HI UR4, URZ, 0x1, UR5 ;  /* 0x00000001ff047899 */ /* 0x000fc80008011605 */
[----:B-1----:R-:W-:Y:S01]  /*0140*/  IMAD R4, R4, UR7, RZ ;  /* 0x0000000704047c24 */ /* 0x002fe2000f8e02ff */
[----:B------:R-:W-:-:S04]  /*0150*/  UIMAD UR4, UR4, UR7, URZ ;  /* 0x00000007040472a4 */ /* 0x000fc8000f8e02ff */
[----:B------:R-:W-:Y:S02]  /*0160*/  LOP3.LUT R5, RZ, R4, RZ, 0x33, !PT ;  /* 0x00000004ff057212 */ /* 0x000fe400078e33ff */
[----:B--2---:R-:W-:Y:S02]  /*0170*/  VIMNMX.U32 R19, PT, PT, R4, UR10, PT ;  /* 0x0000000a04137c48 */ /* 0x004fe4000bfe0000 */
[----:B------:R-:W-:-:S04]  /*0180*/  VIMNMX.U32 R5, PT, PT, R5, UR4, PT ;  /* 0x0000000405057c48 */ /* 0x000fc8000bfe0000 */
[----:B------:R-:W-:Y:S01]  /*0190*/  VIADDMNMX.U32 R18, R5, R4, UR10, PT ;  /* 0x0000000a05127e46 */ /* 0x000fe2000b800004 */
[----:B0-----:R-:W-:-:S03]  /*01a0*/  @!P0 IMAD.WIDE.U32 R2, R0, 0x4, R2 ;  /* 0x0000000400028825 */ /* 0x001fc600078e0002 */
[----:B------:R-:W-:Y:S02]  /*01b0*/  LOP3.LUT R5, RZ, R18, RZ, 0x33, !PT ;  /* 0x00000012ff057212 */ /* 0x000fe400078e33ff */
[----:B---3--:R0:W-:Y:S02]  /*01c0*/  @!P0 STG.E desc[UR8][R2.64], R18 ;  /* 0x0000001202008986 */ /* 0x0081e4000c101908 */
[----:B------:R-:W-:-:S04]  /*01d0*/  VIMNMX.U32 R5, PT, PT, R5, UR4, PT ;  /* 0x0000000405057c48 */ /* 0x000fc8000bfe0000 */
[----:B------:R-:W-:Y:S01]  /*01e0*/  VIADDMNMX.U32 R5, R5, R18, UR10, PT ;  /* 0x0000000a05057e46 */ /* 0x000fe2000b800012 */
[----:B------:R-:W-:Y:S06]  /*01f0*/  @!P0 EXIT ;  /* 0x000000000000894d */ /* 0x000fec0003800000 */
[----:B------:R-:W1:Y:S01]  /*0200*/  LDCU.U8 UR6, c[0x0][0x380] ;  /* 0x00007000ff0677ac */ /* 0x000e620008000000 */
[----:B------:R-:W-:Y:S01]  /*0210*/  BSSY.RECONVERGENT B0, `(.L_x_219) ;  /* 0x0000096000007945 */ /* 0x000fe20003800200 */
[----:B------:R-:W-:-:S06]  /*0220*/  UIADD3 UR4, UPT, UPT, UR5, -0x1, URZ ;  /* 0xffffffff05047890 */ /* 0x000fcc000fffe0ff */
[----:B0-----:R-:W-:-:S05]  /*0230*/  LOP3.LUT R2, R0, UR4, RZ, 0xc0, !PT ;  /* 0x0000000400027c12 */ /* 0x001fca000f8ec0ff */
[----:B------:R-:W-:Y:S01]  /*0240*/  IMAD R2, R2, UR7, RZ ;  /* 0x0000000702027c24 */ /* 0x000fe2000f8e02ff */
[----:B-1----:R-:W-:-:S04]  /*0250*/  UPRMT UR6, UR6, 0x8880, URZ ;  /* 0x0000888006067896 */ /* 0x002fc800080000ff */
[----:B------:R-:W-:-:S03]  /*0260*/  VIADDMNMX.U32 R20, R5, -R19, R2, PT ;  /* 0x8000001305147246 */ /* 0x000fc60003800002 */
[----:B------:R-:W-:Y:S02]  /*0270*/  UMOV UR4, UR6 ;  /* 0x0000000600047c82 */ /* 0x000fe40008000000 */
[----:B------:R-:W-:-:S09]  /*0280*/  UISETP.NE.AND UP0, UPT, UR4, URZ, UPT ;  /* 0x000000ff0400728c */ /* 0x000fd2000bf05270 */
[----:B------:R-:W-:Y:S05]  /*0290*/  BRA.U !UP0, `(.L_x_220) ;  /* 0x0000000508207547 */ /* 0x000fea000b800000 */
[----:B------:R-:W-:Y:S01]  /*02a0*/  IMAD.IADD R5, R5, 0x1, -R18 ;  /* 0x0000000105057824 */ /* 0x000fe200078e0a12 */
[----:B------:R-:W-:Y:S01]  /*02b0*/  VIADDMNMX.U32 R26, R18, -R19, R20, PT ;  /* 0x80000013121a7246 */ /* 0x000fe20003800014 */
[----:B------:R-:W-:Y:S03]  /*02c0*/  BSSY.RECONVERGENT B1, `(.L_x_221) ;  /* 0x0000044000017945 */ /* 0x000fe60003800200 */
[----:B------:R-:W-:-:S05]  /*02d0*/  VIMNMX.U32 R2, PT, PT, R20, R5, !PT ;  /* 0x0000000514027248 */ /* 0x000fca0007fe0000 */
[----:B------:R-:W-:-:S05]  /*02e0*/  IMAD.IADD R21, R2, 0x1, -R5 ;  /* 0x0000000102157824 */ /* 0x000fca00078e0a05 */
[----:B------:R-:W-:-:S13]  /*02f0*/  ISETP.GE.U32.AND P0, PT, R21, R26, PT ;  /* 0x0000001a1500720c */ /* 0x000fda0003f06070 */
[----:B------:R-:W-:Y:S05]  /*0300*/  @P0 BRA `(.L_x_222) ;  /* 0x0000000000fc0947 */ /* 0x000fea0003800000 */
.L_x_226:
[----:B------:R-:W0:Y:S01]  /*0310*/  LDC.64 R2, c[0x0][0x388] ;  /* 0x0000e200ff027b82 */ /* 0x000e220000000a00 */
[----:B------:R-:W-:-:S04]  /*0320*/  IADD3 R24, PT, PT, R26, -R21, RZ ;  /* 0x800000151a187210 */ /* 0x000fc80007ffe0ff */
[----:B------:R-:W-:-:S04]  /*0330*/  LEA.HI R24, R24, R21, RZ, 0x1f ;  /* 0x0000001518187211 */ /* 0x000fc800078ff8ff */
[----:B------:R-:W-:-:S05]  /*0340*/  IADD3 R29, P0, PT, R19, R24, RZ ;  /* 0x00000018131d7210 */ /* 0x000fca0007f1e0ff */
[----:B------:R-:W-:-:S04]  /*0350*/  IMAD.X R4, RZ, RZ, RZ, P0 ;  /* 0x000000ffff047224 */ /* 0x000fc800000e06ff */
[----:B------:R-:W-:Y:S02]  /*0360*/  IMAD R5, R4, 0x28, RZ ;  /* 0x0000002804057824 */ /* 0x000fe400078e02ff */
[----:B0-----:R-:W-:-:S04]  /*0370*/  IMAD.WIDE.U32 R28, R29, 0x28, R2 ;  /* 0x000000281d1c7825 */ /* 0x001fc800078e0002 */
[----:B------:R-:W-:-:S05]  /*0380*/  IMAD.IADD R29, R29, 0x1, R5 ;  /* 0x000000011d1d7824 */ /* 0x000fca00078e0205 */
[----:B------:R-:W2:Y:S04]  /*0390*/  LDG.E R14, desc[UR8][R28.64] ;  /* 0x000000081c0e7981 */ /* 0x000ea8000c1e1900 */
[----:B------:R-:W2:Y:S04]  /*03a0*/  LDG.E R15, desc[UR8][R28.64+0x4] ;  /* 0x000004081c0f7981 */ /* 0x000ea8000c1e1900 */
[----:B------:R-:W3:Y:S04]  /*03b0*/  LDG.E R12, desc[UR8][R28.64+0x8] ;  /* 0x000008081c0c7981 */ /* 0x000ee8000c1e1900 */
[----:B------:R-:W3:Y:S01]  /*03c0*/  LDG.E R13, desc[UR8][R28.64+0xc] ;  /* 0x00000c081c0d7981 */ /* 0x000ee2000c1e1900 */
[----:B------:R-:W-:-:S03]  /*03d0*/  LOP3.LUT R5, RZ, R24, RZ, 0x33, !PT ;  /* 0x00000018ff057212 */ /* 0x000fc600078e33ff */
[----:B------:R-:W4:Y:S02]  /*03e0*/  LDG.E R6, desc[UR8][R28.64+0x20] ;  /* 0x000020081c067981 */ /* 0x000f24000c1e1900 */
[----:B------:R-:W-:Y:S02]  /*03f0*/  IMAD.IADD R5, R20, 0x1, R5 ;  /* 0x0000000114057824 */ /* 0x000fe400078e0205 */
[----:B------:R-:W4:Y:S03]  /*0400*/  LDG.E R7, desc[UR8][R28.64+0x24] ;  /* 0x000024081c077981 */ /* 0x000f26000c1e1900 */
[----:B------:R-:W-:-:S05]  /*0410*/  IADD3 R5, P0, PT, R18, R5, RZ ;  /* 0x0000000512057210 */ /* 0x000fca0007f1e0ff */
[----:B------:R-:W-:Y:S02]  /*0420*/  IMAD.X R4, RZ, RZ, RZ, P0 ;  /* 0x000000ffff047224 */ /* 0x000fe400000e06ff */
[----:B------:R-:W-:Y:S02]  /*0430*/  IMAD.WIDE.U32 R22, R5, 0x28, R2 ;  /* 0x0000002805167825 */ /* 0x000fe400078e0002 */
[----:B------:R-:W5:Y:S02]  /*0440*/  LDG.E R2, desc[UR8][R28.64+0x10] ;  /* 0x000010081c027981 */ /* 0x000f64000c1e1900 */
[----:B------:R-:W-:Y:S02]  /*0450*/  IMAD R3, R4, 0x28, RZ ;  /* 0x0000002804037824 */ /* 0x000fe400078e02ff */
[----:B------:R-:W5:Y:S03]  /*0460*/  LDG.E R4, desc[UR8][R28.64+0x18] ;  /* 0x000018081c047981 */ /* 0x000f66000c1e1900 */
[----:B------:R-:W-:Y:S01]  /*0470*/  IADD3 R23, PT, PT, R23, R3, RZ ;  /* 0x0000000317177210 */ /* 0x000fe20007ffe0ff */
        /* <DEDUP_REMOVED lines=13> */
[----:B------:R-:W3:Y:S04]  /*0550*/  LDG.E R13, desc[UR8][R22.64+0x14] ;  /* 0x00001408160d7981 */ /* 0x000ee8000c1e1900 */
[----:B----4-:R0:W-:Y:S04]  /*0560*/  STL.64 [R1+0x20], R6 ;  /* 0x0000200601007387 */ /* 0x0101e80000100a00 */
[----:B-----5:R0:W-:Y:S04]  /*0570*/  STL.64 [R1+0x18], R4 ;  /* 0x0000180401007387 */ /* 0x0201e80000100a00 */
[----:B------:R0:W-:Y:S04]  /*0580*/  STL.64 [R1+0x10], R2 ;  /* 0x0000100201007387 */ /* 0x0001e80000100a00 */
[----:B------:R0:W-:Y:S04]  /*0590*/  STL.64 [R1+0x28], R8 ;  /* 0x0000280801007387 */ /* 0x0001e80000100a00 */
[----:B------:R0:W-:Y:S04]  /*05a0*/  STL.64 [R1+0x30], R10 ;  /* 0x0000300a01007387 */ /* 0x0001e80000100a00 */
[----:B------:R0:W-:Y:S01]  /*05b0*/  STL.64 [R1+0x48], R16 ;  /* 0x0000481001007387 */ /* 0x0001e20000100a00 */
[----:B------:R-:W-:Y:S01]  /*05c0*/  BSSY.RECONVERGENT B2, `(.L_x_223) ;  /* 0x0000010000027945 */ /* 0x000fe20003800200 */
[----:B------:R-:W-:-:S02]  /*05d0*/  IMAD.MOV.U32 R25, RZ, RZ, R26 ;  /* 0x000000ffff197224 */ /* 0x000fc400078e001a */
[----:B------:R-:W-:Y:S01]  /*05e0*/  IMAD.MOV.U32 R28, RZ, RZ, RZ ;  /* 0x000000ffff1c7224 */ /* 0x000fe200078e00ff */
[----:B--2---:R0:W-:Y:S04]  /*05f0*/  STL.64 [R1+0x40], R14 ;  /* 0x0000400e01007387 */ /* 0x0041e80000100a00 */
[----:B---3--:R0:W-:Y:S02]  /*0600*/  STL.64 [R1+0x38], R12 ;  /* 0x0000380c01007387 */ /* 0x0081e40000100a00 */
.L_x_225:
[----:B0-----:R-:W-:-:S05]  /*0610*/  IMAD R2, R28, 0x4, R1 ;  /* 0x000000041c027824 */ /* 0x001fca00078e0201 */
        /* <DEDUP_REMOVED lines=10> */
.L_x_224:
[----:B------:R-:W-:Y:S05]  /*06c0*/  BSYNC.RECONVERGENT B2 ;  /* 0x0000000000027941 */ /* 0x000fea0003800200 */
.L_x_223:
[----:B------:R-:W-:-:S05]  /*06d0*/  @P0 VIADD R21, R24, 0x1 ;  /* 0x0000000118150836 */ /* 0x000fca0000000000 */
[----:B------:R-:W-:-:S13]  /*06e0*/  ISETP.GE.U32.AND P0, PT, R21, R26, PT ;  /* 0x0000001a1500720c */ /* 0x000fda0003f06070 */
[----:B------:R-:W-:Y:S05]  /*06f0*/  @!P0 BRA `(.L_x_226) ;  /* 0xfffffffc00048947 */ /* 0x000fea000383ffff */
.L_x_222:
[----:B------:R-:W-:Y:S05]  /*0700*/  BSYNC.RECONVERGENT B1 ;  /* 0x0000000000017941 */ /* 0x000fea0003800200 */
.L_x_221:
[----:B------:R-:W-:Y:S05]  /*0710*/  BRA `(.L_x_227) ;  /* 0x0000000400147947 */ /* 0x000fea0003800000 */
.L_x_220:
[----:B------:R-:W-:Y:S01]  /*0720*/  IMAD.IADD R5, R5, 0x1, -R18 ;  /* 0x0000000105057824 */ /* 0x000fe200078e0a12 */
[----:B------:R-:W-:-:S04]  /*0730*/  VIADDMNMX.U32 R26, R18, -R19, R20, PT ;  /* 0x80000013121a7246 */ /* 0x000fc80003800014 */
[----:B------:R-:W-:-:S04]  /*0740*/  VIMNMX.U32 R2, PT, PT, R20, R5, !PT ;  /* 0x0000000514027248 */ /* 0x000fc80007fe0000 */
[----:B------:R-:W-:-:S04]  /*0750*/  IADD3 R21, PT, PT, -R5, R2, RZ ;  /* 0x0000000205157210 */ /* 0x000fc80007ffe1ff */
[----:B------:R-:W-:-:S13]  /*0760*/  ISETP.GE.U32.AND P0, PT, R21, R26, PT ;  /* 0x0000001a1500720c */ /* 0x000fda0003f06070 */
[----:B------:R-:W-:Y:S05]  /*0770*/  @P0 BRA `(.L_x_227) ;  /* 0x0000000000fc0947 */ /* 0x000fea0003800000 */
.L_x_231:
[----:B------:R-:W0:Y:S01]  /*0780*/  LDC.64 R2, c[0x0][0x390] ;  /* 0x0000e400ff027b82 */ /* 0x000e220000000a00 */
[----:B------:R-:W-:-:S05]  /*0790*/  IMAD.IADD R24, R26, 0x1, -R21 ;  /* 0x000000011a187824 */ /* 0x000fca00078e0a15 */
        /* <DEDUP_REMOVED lines=11> */
[----:B------:R-:W4:Y:S01]  /*0850*/  LDG.E R6, desc[UR8][R28.64+0x20] ;  /* 0x000020081c067981 */ /* 0x000f22000c1e1900 */
[----:B------:R-:W-:-:S03]  /*0860*/  IADD3 R5, PT, PT, R20, R5, RZ ;  /* 0x0000000514057210 */ /* 0x000fc60007ffe0ff */
[----:B------:R-:W4:Y:S01]  /*0870*/  LDG.E R7, desc[UR8][R28.64+0x24] ;  /* 0x000024081c077981 */ /* 0x000f22000c1e1900 */
[----:B------:R-:W-:-:S05]  /*0880*/  IADD3 R5, P0, PT, R18, R5, RZ ;  /* 0x0000000512057210 */ /* 0x000fca0007f1e0ff */
[----:B------:R-:W-:Y:S02]  /*0890*/  IMAD.X R4, RZ, RZ, RZ, P0 ;  /* 0x000000ffff047224 */ /* 0x000fe400000e06ff */
[----:B------:R-:W-:Y:S02]  /*08a0*/  IMAD.WIDE.U32 R22, R5, 0x28, R2 ;  /* 0x0000002805167825 */ /* 0x000fe400078e0002 */
[----:B------:R-:W5:Y:S02]  /*08b0*/  LDG.E R2, desc[UR8][R28.64+0x10] ;  /* 0x000010081c027981 */ /* 0x000f64000c1e1900 */
[----:B------:R-:W-:Y:S02]  /*08c0*/  IMAD R3, R4, 0x28, RZ ;  /* 0x0000002804037824 */ /* 0x000fe400078e02ff */
[----:B------:R-:W5:Y:S02]  /*08d0*/  LDG.E R4, desc[UR8][R28.64+0x18] ;  /* 0x000018081c047981 */ /* 0x000f64000c1e1900 */
[----:B------:R-:W-:-:S02]  /*08e0*/  IMAD.IADD R23, R23, 0x1, R3 ;  /* 0x0000000117177824 */ /* 0x000fc400078e0203 */
        /* <DEDUP_REMOVED lines=20> */
[----:B------:R-:W-:Y:S01]  /*0a30*/  HFMA2 R28, -RZ, RZ, 0, 0 ;  /* 0x00000000ff1c7431 */ /* 0x000fe200000001ff */
[----:B------:R-:W-:Y:S01]  /*0a40*/  BSSY.RECONVERGENT B1, `(.L_x_228) ;  /* 0x000000f000017945 */ /* 0x000fe20003800200 */
[----:B------:R-:W-:Y:S01]  /*0a50*/  IMAD.MOV.U32 R25, RZ, RZ, R26 ;  /* 0x000000ffff197224 */ /* 0x000fe200078e001a */
[----:B--2---:R0:W-:Y:S04]  /*0a60*/  STL.64 [R1+0x40], R14 ;  /* 0x0000400e01007387 */ /* 0x0041e80000100a00 */
[----:B---3--:R0:W-:Y:S02]  /*0a70*/  STL.64 [R1+0x38], R12 ;  /* 0x0000380c01007387 */ /* 0x0081e40000100a00 */
.L_x_230:
[----:B0-----:R-:W-:-:S05]  /*0a80*/  IMAD R2, R28, 0x4, R1 ;  /* 0x000000041c027824 */ /* 0x001fca00078e0201 */
        /* <DEDUP_REMOVED lines=10> */
.L_x_229:
[----:B------:R-:W-:Y:S05]  /*0b30*/  BSYNC.RECONVERGENT B1 ;  /* 0x0000000000017941 */ /* 0x000fea0003800200 */
.L_x_228:
[----:B------:R-:W-:-:S05]  /*0b40*/  @P0 VIADD R21, R24, 0x1 ;  /* 0x0000000118150836 */ /* 0x000fca0000000000 */
[----:B------:R-:W-:-:S13]  /*0b50*/  ISETP.GE.U32.AND P0, PT, R21, R26, PT ;  /* 0x0000001a1500720c */ /* 0x000fda0003f06070 */
[----:B------:R-:W-:Y:S05]  /*0b60*/  @!P0 BRA `(.L_x_231) ;  /* 0xfffffffc00048947 */ /* 0x000fea000383ffff */
.L_x_227:
[----:B------:R-:W-:Y:S05]  /*0b70*/  BSYNC.RECONVERGENT B0 ;  /* 0x0000000000007941 */ /* 0x000fea0003800200 */
.L_x_219:
[----:B------:R-:W0:Y:S01]  /*0b80*/  LDC.64 R2, c[0x0][0x3a0] ;  /* 0x0000e800ff027b82 */ /* 0x000e220000000a00 */
[----:B------:R-:W-:Y:S02]  /*0b90*/  IMAD.IADD R19, R19, 0x1, R21 ;  /* 0x0000000113137824 */ /* 0x000fe400078e0215 */
[----:B0-----:R-:W-:-:S05]  /*0ba0*/  IMAD.WIDE.U32 R2, R0, 0x4, R2 ;  /* 0x0000000400027825 */ /* 0x001fca00078e0002 */
[----:B------:R-:W-:Y:S01]  /*0bb0*/  STG.E desc[UR8][R2.64], R19 ;  /* 0x0000001302007986 */ /* 0x000fe2000c101908 */
[----:B------:R-:W-:Y:S05]  /*0bc0*/  EXIT ;  /* 0x000000000000794d */ /* 0x000fea0003800000 */
.L_x_232:
        /* <DEDUP_REMOVED lines=11> */
.L_x_553:


//--------------------- .text._ZN3cub18CUB_300001_SM_10006detail10merge_sort30DeviceMergeSortBlockSortKernelINS2_10policy_hubIN6thrust24THRUST_300001_SM_1000_NS6detail15normal_iteratorINS6_10device_ptrI8ColoringEEEEE9Policy600ESC_PNS0_8NullTypeESC_SG_jN4cuda3std3__44lessISA_EESA_SF_EEvbT0_T1_T2_T3_T4_PT6_PT7_T5_NS1_7vsmem_tE --------------------------
	.section	.text._ZN3cub18CUB_300001_SM_10006detail10merge_sort30DeviceMergeSortBlockSortKernelINS2_10policy_hubIN6thrust24THRUST_300001_SM_1000_NS6detail15normal_iteratorINS6_10device_ptrI8ColoringEEEEE9Policy600ESC_PNS0_8NullTypeESC_SG_jN4cuda3std3__44lessISA_EESA_SF_EEvbT0_T1_T2_T3_T4_PT6_PT7_T5_NS1_7vsmem_tE,"ax",@progbits
	.align	128
        .global         _ZN3cub18CUB_300001_SM_10006detail10merge_sort30DeviceMergeSortBlockSortKernelINS2_10policy_hubIN6thrust24THRUST_300001_SM_1000_NS6detail15normal_iteratorINS6_10device_ptrI8ColoringEEEEE9Policy600ESC_PNS0_8NullTypeESC_SG_jN4cuda3std3__44lessISA_EESA_SF_EEvbT0_T1_T2_T3_T4_PT6_PT7_T5_NS1_7vsmem_tE
        .type           _ZN3cub18CUB_300001_SM_10006detail10merge_sort30DeviceMergeSortBlockSortKernelINS2_10policy_hubIN6thrust24THRUST_300001_SM_1000_NS6detail15normal_iteratorINS6_10device_ptrI8ColoringEEEEE9Policy600ESC_PNS0_8NullTypeESC_SG_jN4cuda3std3__44lessISA_EESA_SF_EEvbT0_T1_T2_T3_T4_PT6_PT7_T5_NS1_7vsmem_tE,@function
        .size           _ZN3cub18CUB_300001_SM_10006detail10merge_sort30DeviceMergeSortBlockSortKernelINS2_10policy_hubIN6thrust24THRUST_300001_SM_1000_NS6detail15normal_iteratorINS6_10device_ptrI8ColoringEEEEE9Policy600ESC_PNS0_8NullTypeESC_SG_jN4cuda3std3__44lessISA_EESA_SF_EEvbT0_T1_T2_T3_T4_PT6_PT7_T5_NS1_7vsmem_tE,(.L_x_554 - _ZN3cub18CUB_300001_SM_10006detail10merge_sort30DeviceMergeSortBlockSortKernelINS2_10policy_hubIN6thrust24THRUST_300001_SM_1000_NS6detail15normal_iteratorINS6_10device_ptrI8ColoringEEEEE9Policy600ESC_PNS0_8NullTypeESC_SG_jN4cuda3std3__44lessISA_EESA_SF_EEvbT0_T1_T2_T3_T4_PT6_PT7_T5_NS1_7vsmem_tE)
        .other          _ZN3cub18CUB_300001_SM_10006detail10merge_sort30DeviceMergeSortBlockSortKernelINS2_10policy_hubIN6thrust24THRUST_300001_SM_1000_NS6detail15normal_iteratorINS6_10device_ptrI8ColoringEEEEE9Policy600ESC_PNS0_8NullTypeESC_SG_jN4cuda3std3__44lessISA_EESA_SF_EEvbT0_T1_T2_T3_T4_PT6_PT7_T5_NS1_7vsmem_tE,@"STO_CUDA_ENTRY STV_DEFAULT"
_ZN3cub18CUB_300001_SM_10006detail10merge_sort30DeviceMergeSortBlockSortKernelINS2_10policy_hubIN6thrust24THRUST_300001_SM_1000_NS6detail15normal_iteratorINS6_10device_ptrI8ColoringEEEEE9Policy600ESC_PNS0_8NullTypeESC_SG_jN4cuda3std3__44lessISA_EESA_SF_EEvbT0_T1_T2_T3_T4_PT6_PT7_T5_NS1_7vsmem_tE:
.text._ZN3cub18CUB_300001_SM_10006detail10merge_sort30DeviceMergeSortBlockSortKernelINS2_10policy_hubIN6thrust24THRUST_300001_SM_1000_NS6detail15normal_iteratorINS6_10device_ptrI8ColoringEEEEE9Policy600ESC_PNS0_8NullTypeESC_SG_jN4cuda3std3__44lessISA_EESA_SF_EEvbT0_T1_T2_T3_T4_PT6_PT7_T5_NS1_7vsmem_tE:
[----:B------:R-:W0:Y:S08]  /*0000*/  LDC R1, c[0x0][0x37c] ;  /* 0x0000df00ff017b82 */ /* 0x000e300000000800 */
[----:B------:R-:W1:Y:S01]  /*0010*/  S2UR UR5, SR_CTAID.X ;  /* 0x00000000000579c3 */ /* 0x000e620000002500 */
[----:B------:R-:W2:Y:S01]  /*0020*/  LDCU UR4, c[0x0][0x370] ;  /* 0x00006e00ff0477ac */ /* 0x000ea20008000800 */
[----:B0-----:R-:W-:Y:S01]  /*0030*/  VIADD R1, R1, 0xffffffa8 ;  /* 0xffffffa801017836 */ /* 0x001fe20000000000 */
[----:B------:R-:W0:Y:S04]  /*0040*/  LDCU.64 UR8, c[0x0][0x358] ;  /* 0x00006b00ff0877ac */ /* 0x000e280008000a00 */
[----:B------:R-:W-:Y:S01]  /*0050*/  R2UR UR7, R1 ;  /* 0x00000000010772ca */ /* 0x000fe200000e0000 */
[----:B--2---:R-:W-:-:S04]  /*0060*/  UIADD3 UR4, UPT, UPT, UR4, -0x1, URZ ;  /* 0xffffffff04047890 */ /* 0x004fc8000fffe0ff */
[----:B-1----:R-:W-:Y:S02]  /*0070*/  UISETP.GE.U32.AND UP0, UPT, UR5, UR4, UPT ;  /* 0x000000040500728c */ /* 0x002fe4000bf06070 */
[----:B------:R-:W-:-:S07]  /*0080*/  USHF.L.U32 UR6, UR5, 0x8, URZ ;  /* 0x0000000805067899 */ /* 0x000fce00080006ff */
[----:B0-----:R-:W-:Y:S05]  /*0090*/  BRA.U UP0, `(.L_x_233) ;  /* 0x0000005900a47547 */ /* 0x001fea000b800000 */
[----:B------:R-:W0:Y:S01]  /*00a0*/  S2R R14, SR_TID.X ;  /* 0x00000000000e7919 */ /* 0x000e220000002100 */
[----:B------:R-:W1:Y:S01]  /*00b0*/  LDC.64 R2, c[0x0][0x388] ;  /* 0x0000e200ff027b82 */ /* 0x000e620000000a00 */
[----:B------:R-:W-:Y:S01]  /*00c0*/  ACQBULK ;  /* 0x000000000000782e */ /* 0x000fe20000000000 */
[----:B0-----:R-:W-:-:S04]  /*00d0*/  LOP3.LUT R16, R14, 0x3e0, RZ, 0xc0, !PT ;  /* 0x000003e00e107812 */ /* 0x001fc800078ec0ff */
[----:B------:R-:W-:-:S04]  /*00e0*/  LOP3.LUT R31, R16, 0x1f, R14, 0xf8, !PT ;  /* 0x0000001f101f7812 */ /* 0x000fc800078ef80e */
[----:B------:R-:W-:-:S05]  /*00f0*/  IADD3 R31, P0, PT, R31, UR6, RZ ;  /* 0x000000061f1f7c10 */ /* 0x000fca000ff1e0ff */
[----:B------:R-:W-:Y:S02]  /*0100*/  IMAD.X R0, RZ, RZ, RZ, P0 ;  /* 0x000000ffff007224 */ /* 0x000fe400000e06ff */
[----:B-1----:R-:W-:Y:S01]  /*0110*/  IMAD.WIDE.U32 R2, R31, 0x28, R2 ;  /* 0x000000281f027825 */ /* 0x002fe200078e0002 */
[----:B------:R-:W0:Y:S03]  /*0120*/  S2R R15, SR_CgaCtaId ;  /* 0x00000000000f7919 */ /* 0x000e260000008800 */
[----:B------:R-:W-:Y:S01]  /*0130*/  IMAD R5, R0, 0x28, RZ ;  /* 0x0000002800057824 */ /* 0x000fe200078e02ff */
[----:B------:R-:W1:Y:S03]  /*0140*/  S2R R30, SR_LANEID ;  /* 0x00000000001e7919 */ /* 0x000e660000000000 */
[----:B------:R-:W-:Y:S01]  /*0150*/  IMAD.IADD R3, R3, 0x1, R5 ;  /* 0x0000000103037824 */ /* 0x000fe200078e0205 */
[----:B------:R2:W-:Y:S04]  /*0160*/  STL [R1+0x50], R0 ;  /* 0x0000500001007387 */ /* 0x0005e80000100800 */
[----:B------:R-:W3:Y:S04]  /*0170*/  LDG.E R4, desc[UR8][R2.64] ;  /* 0x0000000802047981 */ /* 0x000ee8000c1e1900 */
[----:B------:R-:W3:Y:S04]  /*0180*/  LDG.E R5, desc[UR8][R2.64+0x4] ;  /* 0x0000040802057981 */ /* 0x000ee8000c1e1900 */
[----:B------:R-:W4:Y:S04]  /*0190*/  LDG.E R6, desc[UR8][R2.64+0x8] ;  /* 0x0000080802067981 */ /* 0x000f28000c1e1900 */
[----:B------:R-:W4:Y:S04]  /*01a0*/  LDG.E R7, desc[UR8][R2.64+0xc] ;  /* 0x00000c0802077981 */ /* 0x000f28000c1e1900 */
[----:B------:R-:W5:Y:S04]  /*01b0*/  LDG.E R8, desc[UR8][R2.64+0x10] ;  /* 0x0000100802087981 */ /* 0x000f68000c1e1900 */
[----:B------:R-:W5:Y:S04]  /*01c0*/  LDG.E R9, desc[UR8][R2.64+0x14] ;  /* 0x0000140802097981 */ /* 0x000f68000c1e1900 */
[----:B------:R-:W5:Y:S04]  /*01d0*/  LDG.E R10, desc[UR8][R2.64+0x18] ;  /* 0x00001808020a7981 */ /* 0x000f68000c1e1900 */
[----:B------:R-:W5:Y:S04]  /*01e0*/  LDG.E R11, desc[UR8][R2.64+0x1c] ;  /* 0x00001c08020b7981 */ /* 0x000f68000c1e1900 */
[----:B------:R-:W5:Y:S04]  /*01f0*/  LDG.E R12, desc[UR8][R2.64+0x20] ;  /* 0x00002008020c7981 */ /* 0x000f68000c1e1900 */
[----:B------:R-:W5:Y:S01]  /*0200*/  LDG.E R13, desc[UR8][R2.64+0x24] ;  /* 0x00002408020d7981 */ /* 0x000f62000c1e1900 */
[----:B--2---:R-:W-:Y:S01]  /*0210*/  MOV R0, 0x400 ;  /* 0x0000040000007802 */ /* 0x004fe20000000f00 */
[----:B-1----:R-:W-:-:S03]  /*0220*/  IMAD.IADD R30, R16, 0x1, R30 ;  /* 0x00000001101e7824 */ /* 0x002fc600078e021e */
[----:B0-----:R-:W-:-:S05]  /*0230*/  LEA R15, R15, R0, 0x18 ;  /* 0x000000000f0f7211 */ /* 0x001fca00078ec0ff */
[----:B------:R-:W-:-:S05]  /*0240*/  IMAD R30, R30, 0x28, R15 ;  /* 0x000000281e1e7824 */ /* 0x000fca00078e020f */
[----:B---3--:R0:W-:Y:S04]  /*0250*/  STS.64 [R30], R4 ;  /* 0x000000041e007388 */ /* 0x0081e80000000a00 */
[----:B----4-:R-:W-:Y:S04]  /*0260*/  STS.64 [R30+0x8], R6 ;  /* 0x000008061e007388 */ /* 0x010fe80000000a00 */
[----:B-----5:R-:W-:Y:S04]  /*0270*/  STS.64 [R30+0x10], R8 ;  /* 0x000010081e007388 */ /* 0x020fe80000000a00 */
[----:B------:R-:W-:Y:S04]  /*0280*/  STS.64 [R30+0x18], R10 ;  /* 0x0000180a1e007388 */ /* 0x000fe80000000a00 */
        /* <DEDUP_REMOVED lines=15> */
[----:B------:R-:W-:Y:S02]  /*0380*/  IADD3 R22, PT, PT, R22, 0x2, RZ ;  /* 0x0000000216167810 */ /* 0x000fe40007ffe0ff */
[----:B------:R-:W-:Y:S01]  /*0390*/  VIMNMX.U32 R35, PT, PT, R35, 0x100, PT ;  /* 0x0000010023237848 */ /* 0x000fe20003fe0000 */
[----:B------:R-:W-:Y:S01]  /*03a0*/  VIADD R23, R27, 0x1 ;  /* 0x000000011b177836 */ /* 0x000fe20000000000 */
[----:B------:R-:W-:Y:S03]  /*03b0*/  BSSY.RECONVERGENT B0, `(.L_x_234) ;  /* 0x000003f000007945 */ /* 0x000fe60003800200 */
[----:B0-----:R-:W-:Y:S01]  /*03c0*/  IMAD.IADD R5, R22, 0x1, -R23 ;  /* 0x0000000116057824 */ /* 0x001fe200078e0a17 */
[----:B------:R-:W-:-:S04]  /*03d0*/  VIADDMNMX R26, R23, -R35, R24, PT ;  /* 0x80000023171a7246 */ /* 0x000fc80003800118 */
        /* <DEDUP_REMOVED lines=11> */
.L_x_239:
[----:B0-----:R-:W0:Y:S01]  /*0490*/  S2R R3, SR_CgaCtaId ;  /* 0x0000000000037919 */ /* 0x001e220000008800 */
[----:B------:R-:W-:Y:S01]  /*04a0*/  IMAD.IADD R2, R26, 0x1, -R29 ;  /* 0x000000011a027824 */ /* 0x000fe200078e0a1d */
[----:B------:R-:W-:Y:S04]  /*04b0*/  BSSY.RECONVERGENT B1, `(.L_x_236) ;  /* 0x000002b000017945 */ /* 0x000fe80003800200 */
[----:B------:R-:W-:Y:S02]  /*04c0*/  LEA.HI R28, R2, R2, RZ, 0x1 ;  /* 0x00000002021c7211 */ /* 0x000fe400078f08ff */
[----:B------:R-:W-:Y:S02]  /*04d0*/  MOV R2, 0x400 ;  /* 0x0000040000027802 */ /* 0x000fe40000000f00 */
[----:B------:R-:W-:-:S02]  /*04e0*/  LEA.HI.SX32 R28, R28, R29, 0x1f ;  /* 0x0000001d1c1c7211 */ /* 0x000fc400078ffaff */
[----:B0-----:R-:W-:Y:S02]  /*04f0*/  LEA R32, R3, R2, 0x18 ;  /* 0x0000000203207211 */ /* 0x001fe400078ec0ff */
[-C--:B------:R-:W-:Y:S02]  /*0500*/  LOP3.LUT R3, RZ, R28.reuse, RZ, 0x33, !PT ;  /* 0x0000001cff037212 */ /* 0x080fe400078e33ff */
[----:B------:R-:W-:Y:S02]  /*0510*/  IADD3 R2, PT, PT, R35, R28, RZ ;  /* 0x0000001c23027210 */ /* 0x000fe40007ffe0ff */
[----:B------:R-:W-:-:S03]  /*0520*/  IADD3 R3, PT, PT, R3, R27, R24 ;  /* 0x0000001b03037210 */ /* 0x000fc60007ffe018 */
        /* <DEDUP_REMOVED lines=24> */
.L_x_238:
        /* <DEDUP_REMOVED lines=11> */
.L_x_237:
[----:B------:R-:W-:Y:S05]  /*0760*/  BSYNC.RECONVERGENT B1 ;  /* 0x0000000000017941 */ /* 0x000fea0003800200 */
.L_x_236:
[----:B------:R-:W-:-:S05]  /*0770*/  @P0 VIADD R29, R28, 0x1 ;  /* 0x000000011c1d0836 */ /* 0x000fca0000000000 */
[----:B------:R-:W-:-:S13]  /*0780*/  ISETP.GE.AND P0, PT, R29, R26, PT ;  /* 0x0000001a1d00720c */ /* 0x000fda0003f06270 */
[----:B------:R-:W-:Y:S05]  /*0790*/  @!P0 BRA `(.L_x_239) ;  /* 0xfffffffc003c8947 */ /* 0x000fea000383ffff */
.L_x_235:
[----:B------:R-:W-:Y:S05]  /*07a0*/  BSYNC.RECONVERGENT B0 ;  /* 0x0000000000007941 */ /* 0x000fea0003800200 */
.L_x_234:
[----:B0-----:R-:W0:Y:S01]  /*07b0*/  S2R R3, SR_CgaCtaId ;  /* 0x0000000000037919 */ /* 0x001e220000008800 */
[----:B------:R-:W-:Y:S01]  /*07c0*/  MOV R2, 0x400 ;  /* 0x0000040000027802 */ /* 0x000fe20000000f00 */
[----:B------:R-:W-:Y:S01]  /*07d0*/  IMAD.IADD R35, R35, 0x1, R29 ;  /* 0x0000000123237824 */ /* 0x000fe200078e021d */
[C-C-:B------:R-:W-:Y:S01]  /*07e0*/  IADD3 R27, PT, PT, -R29.reuse, R27, R24.reuse ;  /* 0x0000001b1d1b7210 */ /* 0x140fe20007ffe118 */
[----:B------:R-:W-:Y:S01]  /*07f0*/  BSSY.RECONVERGENT B0, `(.L_x_240) ;  /* 0x0000056000007945 */ /* 0x000fe20003800200 */
[----:B------:R-:W-:Y:S02]  /*0800*/  IADD3 R23, PT, PT, -R29, R23, R24 ;  /* 0x000000171d177210 */ /* 0x000fe40007ffe118 */
[----:B------:R-:W-:Y:S02]  /*0810*/  PLOP3.LUT P0, PT, PT, PT, PT, 0x8, 0x80 ;  /* 0x000000000080781c */ /* 0x000fe40003f0e170 */
        /* <DEDUP_REMOVED lines=35> */
[----:B------:R-:W1:Y:S01]  /*0a50*/  S2R R36, SR_TID.X ;  /* 0x0000000000247919 */ /* 0x000e620000002100 */
[----:B------:R-:W-:Y:S01]  /*0a60*/  PLOP3.LUT P0, PT, PT, PT, PT, 0x80, 0x8 ;  /* 0x000000000008781c */ /* 0x000fe20003f0f070 */
        /* <DEDUP_REMOVED lines=8> */
[----:B-1----:R-:W-:-:S04]  /*0af0*/  LOP3.LUT R22, R36, 0x3fe, RZ, 0xc0, !PT ;  /* 0x000003fe24167812 */ /* 0x002fc800078ec0ff */
[----:B------:R-:W-:Y:S01]  /*0b00*/  VIMNMX.U32 R24, PT, PT, R22, 0xff, PT ;  /* 0x000000ff16187848 */ /* 0x000fe20003fe0000 */
[----:B------:R-:W-:-:S03]  /*0b10*/  IMAD.MOV.U32 R22, RZ, RZ, R12 ;  /* 0x000000ffff167224 */ /* 0x000fc600078e000c */
[----:B------:R-:W-:Y:S02]  /*0b20*/  ISETP.GT.AND P1, PT, R35, R24, PT ;  /* 0x000000182300720c */ /* 0x000fe40003f24270 */
[----:B------:R-:W-:-:S11]  /*0b30*/  MOV R24, R14 ;  /* 0x0000000e00187202 */ /* 0x000fd60000000f00 */
[----:B------:R-:W-:Y:S05]  /*0b40*/  @P1 BRA `(.L_x_241) ;  /* 0x0000000000801947 */ /* 0x000fea0003800000 */
[----:B------:R-:W-:-:S07]  /*0b50*/  IMAD.MOV.U32 R35, RZ, RZ, RZ ;  /* 0x000000ffff237224 */ /* 0x000fce00078e00ff */
.L_x_242:
[----:B------:R-:W-:-:S05]  /*0b60*/  LEA R32, R35, UR7, 0x2 ;  /* 0x0000000723207c11 */ /* 0x000fca000f8e10ff */
[----:B------:R-:W2:Y:S04]  /*0b70*/  LDL R36, [R32+0x28] ;  /* 0x0000280020247983 */ /* 0x000ea80000100800 */
[----:B------:R1:W2:Y:S01]  /*0b80*/  LDL R37, [R32] ;  /* 0x0000000020257983 */ /* 0x0002a20000100800 */
        /* <DEDUP_REMOVED lines=9> */
[----:B-1----:R-:W-:Y:S02]  /*0c20*/  IMAD.MOV.U32 R32, RZ, RZ, R20 ;  /* 0x000000ffff207224 */ /* 0x002fe400078e0014 */
        /* <DEDUP_REMOVED lines=18> */
.L_x_241:
[----:B------:R-:W-:Y:S05]  /*0d50*/  BSYNC.RECONVERGENT B0 ;  /* 0x0000000000007941 */ /* 0x000fea0003800200 */
.L_x_240:
[----:B------:R-:W1:Y:S01]  /*0d60*/  S2R R36, SR_TID.X ;  /* 0x0000000000247919 */ /* 0x000e620000002100 */
[----:B------:R-:W-:Y:S01]  /*0d70*/  BSSY.RECONVERGENT B0, `(.L_x_243) ;  /* 0x000004c000007945 */ /* 0x000fe20003800200 */
[----:B0-----:R-:W0:Y:S04]  /*0d80*/  @!P0 LDS.64 R4, [R34+0x28] ;  /* 0x0000280022048984 */ /* 0x001e280000000a00 */
[----:B------:R-:W2:Y:S01]  /*0d90*/  @!P0 LDS.64 R6, [R34+0x30] ;  /* 0x0000300022068984 */ /* 0x000ea20000000a00 */
[----:B------:R-:W-:Y:S01]  /*0da0*/  BAR.SYNC.DEFER_BLOCKING 0x0 ;  /* 0x0000000000007b1d */ /* 0x000fe20000010000 */
[----:B-1----:R-:W-:-:S04]  /*0db0*/  LOP3.LUT R35, R36, 0x3fc, RZ, 0xc0, !PT ;  /* 0x000003fc24237812 */ /* 0x002fc800078ec0ff */
[C---:B------:R-:W-:Y:S01]  /*0dc0*/  VIMNMX.U32 R2, PT, PT, R35.reuse, 0xfe, PT ;  /* 0x000000fe23027848 */ /* 0x040fe20003fe0000 */
[----:B------:R1:W-:Y:S01]  /*0dd0*/  STS.64 [R0], R22 ;  /* 0x0000001600007388 */ /* 0x0003e20000000a00 */
[C---:B------:R-:W-:Y:S02]  /*0de0*/  VIMNMX.U32 R3, PT, PT, R35.reuse, 0xfc, PT ;  /* 0x000000fc23037848 */ /* 0x040fe40003fe0000 */
[----:B------:R-:W-:Y:S01]  /*0df0*/  VIMNMX.U32 R35, PT, PT, R35, 0x100, PT ;  /* 0x0000010023237848 */ /* 0x000fe20003fe0000 */
[----:B------:R3:W-:Y:S04]  /*0e00*/  STS.64 [R0+0x8], R24 ;  /* 0x0000081800007388 */ /* 0x0007e80000000a00 */
[----:B0-----:R0:W-:Y:S01]  /*0e10*/  @!P0 STL.64 [R1], R4 ;  /* 0x0000000401008387 */ /* 0x0011e20000100a00 */
[----:B-1----:R-:W-:Y:S01]  /*0e20*/  IADD3 R22, PT, PT, R3, 0x4, RZ ;  /* 0x0000000403167810 */ /* 0x002fe20007ffe0ff */
[----:B------:R-:W-:-:S02]  /*0e30*/  VIADD R23, R2, 0x2 ;  /* 0x0000000202177836 */ /* 0x000fc40000000000 */
[----:B--2---:R-:W-:Y:S01]  /*0e40*/  @!P0 STL.64 [R1+0x8], R6 ;  /* 0x0000080601008387 */ /* 0x004fe20000100a00 */
[----:B---3--:R-:W-:Y:S01]  /*0e50*/  LOP3.LUT R24, R36, 0x3, RZ, 0xc0, !PT ;  /* 0x0000000324187812 */ /* 0x008fe200078ec0ff */
[----:B------:R-:W-:Y:S02]  /*0e60*/  IMAD.IADD R3, R22, 0x1, -R23 ;  /* 0x0000000116037824 */ /* 0x000fe400078e0a17 */
[----:B------:R1:W-:Y:S01]  /*0e70*/  STS.64 [R0+0x18], R28 ;  /* 0x0000181c00007388 */ /* 0x0003e20000000a00 */
[----:B0-----:R-:W-:Y:S02]  /*0e80*/  VIADDMNMX R4, R23, -R35, R24, PT ;  /* 0x8000002317047246 */ /* 0x001fe40003800118 */
[C---:B------:R-:W-:Y:S01]  /*0e90*/  ISETP.GE.AND P0, PT, R24.reuse, R3, PT ;  /* 0x000000031800720c */ /* 0x040fe20003f06270 */
[----:B------:R-:W-:Y:S01]  /*0ea0*/  IMAD.IADD R3, R24, 0x1, -R3 ;  /* 0x0000000118037824 */ /* 0x000fe200078e0a03 */
[----:B------:R0:W-:Y:S04]  /*0eb0*/  STS.64 [R0+0x10], R26 ;  /* 0x0000101a00007388 */ /* 0x0001e80000000a00 */
[----:B------:R0:W-:Y:S01]  /*0ec0*/  STS.64 [R0+0x20], R32 ;  /* 0x0000202000007388 */ /* 0x0001e20000000a00 */
[----:B-1----:R-:W-:Y:S01]  /*0ed0*/  SEL R29, R3, RZ, P0 ;  /* 0x000000ff031d7207 */ /* 0x002fe20000000000 */
[----:B------:R-:W-:Y:S03]  /*0ee0*/  BAR.SYNC.DEFER_BLOCKING 0x0 ;  /* 0x0000000000007b1d */ /* 0x000fe60000010000 */
[----:B------:R-:W-:-:S13]  /*0ef0*/  ISETP.GE.AND P0, PT, R29, R4, PT ;  /* 0x000000041d00720c */ /* 0x000fda0003f06270 */
[----:B0-----:R-:W-:Y:S05]  /*0f00*/  @P0 BRA `(.L_x_244) ;  /* 0x0000000000c80947 */ /* 0x001fea0003800000 */
[----:B------:R-:W-:-:S07]  /*0f10*/  IMAD.MOV.U32 R28, RZ, RZ, R4 ;  /* 0x000000ffff1c7224 */ /* 0x000fce00078e0004 */
.L_x_248:
[----:B------:R-:W0:Y:S01]  /*0f20*/  S2R R4, SR_CgaCtaId ;  /* 0x0000000000047919 */ /* 0x000e220000008800 */
[----:B------:R-:W-:Y:S01]  /*0f30*/  IADD3 R3, PT, PT, R28, -R29, RZ ;  /* 0x8000001d1c037210 */ /* 0x000fe20007ffe0ff */
[----:B------:R-:W-:Y:S03]  /*0f40*/  BSSY.RECONVERGENT B1, `(.L_x_245) ;  /* 0x000002b000017945 */ /* 0x000fe60003800200 */
        /* <DEDUP_REMOVED lines=16> */
[----:B----4-:R-:W-:-:S03]  /*1050*/  IMAD.MOV.U32 R3, RZ, RZ, RZ ;  /* 0x000000ffff037224 */ /* 0x010fc600078e00ff */
        /* <DEDUP_REMOVED lines=14> */
.L_x_247:
        /* <DEDUP_REMOVED lines=11> */
.L_x_246:
[----:B------:R-:W-:Y:S05]  /*11f0*/  BSYNC.RECONVERGENT B1 ;  /* 0x0000000000017941 */ /* 0x000fea0003800200 */
.L_x_245:
[----:B------:R-:W-:-:S05]  /*1200*/  @P0 VIADD R29, R32, 0x1 ;  /* 0x00000001201d0836 */ /* 0x000fca0000000000 */
[----:B------:R-:W-:-:S13]  /*1210*/  ISETP.GE.AND P0, PT, R29, R28, PT ;  /* 0x0000001c1d00720c */ /* 0x000fda0003f06270 */
[----:B------:R-:W-:Y:S05]  /*1220*/  @!P0 BRA `(.L_x_248) ;  /* 0xfffffffc003c8947 */ /* 0x000fea000383ffff */
.L_x_244:
[----:B------:R-:W-:Y:S05]  /*1230*/  BSYNC.RECONVERGENT B0 ;  /* 0x0000000000007941 */ /* 0x000fea0003800200 */
.L_x_243:
[----:B------:R-:W0:Y:S01]  /*1240*/  S2R R4, SR_CgaCtaId ;  /* 0x0000000000047919 */ /* 0x000e220000008800 */
        /* <DEDUP_REMOVED lines=52> */
[----:B------:R-:W-:-:S05]  /*1590*/  VIMNMX.U32 R22, PT, PT, R22, 0xfe, PT ;  /* 0x000000fe16167848 */ /* 0x000fca0003fe0000 */
[----:B------:R-:W-:Y:S01]  /*15a0*/  VIADD R24, R22, 0x2 ;  /* 0x0000000216187836 */ /* 0x000fe20000000000 */
[----:B------:R-:W-:-:S04]  /*15b0*/  MOV R22, R12 ;  /* 0x0000000c00167202 */ /* 0x000fc80000000f00 */
[----:B------:R-:W-:Y:S01]  /*15c0*/  ISETP.GE.AND P1, PT, R35, R24, PT ;  /* 0x000000182300720c */ /* 0x000fe20003f26270 */
[----:B------:R-:W-:-:S12]  /*15d0*/  IMAD.MOV.U32 R24, RZ, RZ, R14 ;  /* 0x000000ffff187224 */ /* 0x000fd800078e000e */
[----:B------:R-:W-:Y:S05]  /*15e0*/  @P1 BRA `(.L_x_250) ;  /* 0x0000000000801947 */ /* 0x000fea0003800000 */
[----:B------:R-:W-:-:S07]  /*15f0*/  HFMA2 R35, -RZ, RZ, 0, 0 ;  /* 0x00000000ff237431 */ /* 0x000fce00000001ff */
.L_x_251:
        /* <DEDUP_REMOVED lines=31> */
.L_x_250:
[----:B------:R-:W-:Y:S05]  /*17f0*/  BSYNC.RECONVERGENT B0 ;  /* 0x0000000000007941 */ /* 0x000fea0003800200 */
.L_x_249:
        /* <DEDUP_REMOVED lines=12> */
[----:B-1----:R-:W-:-:S03]  /*18c0*/  VIADD R22, R3, 0x8 ;  /* 0x0000000803167836 */ /* 0x002fc60000000000 */
[----:B--2---:R-:W-:Y:S01]  /*18d0*/  @!P0 STL.64 [R1+0x8], R6 ;  /* 0x0000080601008387 */ /* 0x004fe20000100a00 */
[----:B------:R-:W-:Y:S01]  /*18e0*/  VIADD R23, R2, 0x4 ;  /* 0x0000000402177836 */ /* 0x000fe20000000000 */
[----:B---3--:R-:W-:Y:S02]  /*18f0*/  LOP3.LUT R24, R36, 0x7, RZ, 0xc0, !PT ;  /* 0x0000000724187812 */ /* 0x008fe400078ec0ff */
[----:B------:R1:W-:Y:S01]  /*1900*/  STS.64 [R0+0x18], R28 ;  /* 0x0000181c00007388 */ /* 0x0003e20000000a00 */
[----:B------:R-:W-:Y:S01]  /*1910*/  IMAD.IADD R3, R22, 0x1, -R23 ;  /* 0x0000000116037824 */ /* 0x000fe200078e0a17 */
[----:B0-----:R-:W-:Y:S02]  /*1920*/  VIADDMNMX R4, R23, -R35, R24, PT ;  /* 0x8000002317047246 */ /* 0x001fe40003800118 */
[----:B------:R0:W-:Y:S02]  /*1930*/  STS.64 [R0+0x10], R26 ;  /* 0x0000101a00007388 */ /* 0x0001e40000000a00 */
[----:B------:R-:W-:-:S02]  /*1940*/  ISETP.GE.AND P0, PT, R24, R3, PT ;  /* 0x000000031800720c */ /* 0x000fc40003f06270 */
[----:B------:R-:W-:Y:S01]  /*1950*/  IADD3 R3, PT, PT, R24, -R3, RZ ;  /* 0x8000000318037210 */ /* 0x000fe20007ffe0ff */
[----:B------:R0:W-:Y:S03]  /*1960*/  STS.64 [R0+0x20], R32 ;  /* 0x0000202000007388 */ /* 0x0001e60000000a00 */
[----:B-1----:R-:W-:Y:S01]  /*1970*/  SEL R29, R3, RZ, P0 ;  /* 0x000000ff031d7207 */ /* 0x002fe20000000000 */
[----:B------:R-:W-:Y:S03]  /*1980*/  BAR.SYNC.DEFER_BLOCKING 0x0 ;  /* 0x0000000000007b1d */ /* 0x000fe60000010000 */
[----:B------:R-:W-:-:S13]  /*1990*/  ISETP.GE.AND P0, PT, R29, R4, PT ;  /* 0x000000041d00720c */ /* 0x000fda0003f06270 */
[----:B0-----:R-:W-:Y:S05]  /*19a0*/  @P0 BRA `(.L_x_253) ;  /* 0x0000000000c80947 */ /* 0x001fea0003800000 */
[----:B------:R-:W-:-:S07]  /*19b0*/  IMAD.MOV.U32 R28, RZ, RZ, R4 ;  /* 0x000000ffff1c7224 */ /* 0x000fce00078e0004 */
.L_x_257:
        /* <DEDUP_REMOVED lines=34> */
.L_x_256:
        /* <DEDUP_REMOVED lines=11> */
.L_x_255:
[----:B------:R-:W-:Y:S05]  /*1c90*/  BSYNC.RECONVERGENT B1 ;  /* 0x0000000000017941 */ /* 0x000fea0003800200 */
.L_x_254:
[----:B------:R-:W-:-:S05]  /*1ca0*/  @P0 VIADD R29, R32, 0x1 ;  /* 0x00000001201d0836 */ /* 0x000fca0000000000 */
[----:B------:R-:W-:-:S13]  /*1cb0*/  ISETP.GE.AND P0, PT, R29, R28, PT ;  /* 0x0000001c1d00720c */ /* 0x000fda0003f06270 */
[----:B------:R-:W-:Y:S05]  /*1cc0*/  @!P0 BRA `(.L_x_257) ;  /* 0xfffffffc003c8947 */ /* 0x000fea000383ffff */
.L_x_253:
[----:B------:R-:W-:Y:S05]  /*1cd0*/  BSYNC.RECONVERGENT B0 ;  /* 0x0000000000007941 */ /* 0x000fea0003800200 */
.L_x_252:
[----:B------:R-:W0:Y:S01]  /*1ce0*/  S2R R4, SR_CgaCtaId ;  /* 0x0000000000047919 */ /* 0x000e220000008800 */
[----:B------:R-:W-:Y:S01]  /*1cf0*/  MOV R3, 0x400 ;  /* 0x0000040000037802 */ /* 0x000fe20000000f00 */
[----:B------:R-:W-:Y:S01]  /*1d00*/  BSSY.RECONVERGENT B0, `(.L_x_258) ;  /* 0x0000059000007945 */ /* 0x000fe20003800200 */
[----:B------:R-:W-:Y:S02]  /*1d10*/  IADD3 R35, PT, PT, R35, R29, RZ ;  /* 0x0000001d23237210 */ /* 0x000fe40007ffe0ff */
[C-C-:B------:R-:W-:Y:S02]  /*1d20*/  IADD3 R2, PT, PT, -R29.reuse, R2, R24.reuse ;  /* 0x000000021d027210 */ /* 0x140fe40007ffe118 */
[----:B------:R-:W-:Y:S02]  /*1d30*/  IADD3 R23, PT, PT, -R29, R23, R24 ;  /* 0x000000171d177210 */ /* 0x000fe40007ffe118 */
[----:B------:R-:W-:Y:S02]  /*1d40*/  PLOP3.LUT P0, PT, PT, PT, PT, 0x8, 0x80 ;  /* 0x000000000080781c */ /* 0x000fe40003f0e170 */
[----:B------:R-:W-:-:S02]  /*1d50*/  ISETP.GE.AND P1, PT, R23, R22, PT ;  /* 0x000000161700720c */ /* 0x000fc40003f26270 */
        /* <DEDUP_REMOVED lines=17> */
[----:B------:R-:W-:Y:S02]  /*1e70*/  IMAD.MOV.U32 R24, RZ, RZ, R4 ;  /* 0x000000ffff187224 */ /* 0x000fe400078e0004 */
[----:B------:R-:W-:Y:S01]  /*1e80*/  IMAD.MOV.U32 R25, RZ, RZ, R5 ;  /* 0x000000ffff197224 */ /* 0x000fe200078e0005 */
[----:B--2---:R0:W-:Y:S01]  /*1e90*/  STL.64 [R1+0x10], R6 ;  /* 0x0000100601007387 */ /* 0x0041e20000100a00 */
[----:B------:R-:W-:Y:S01]  /*1ea0*/  MOV R26, R6 ;  /* 0x00000006001a7202 */ /* 0x000fe20000000f00 */
[----:B------:R-:W-:Y:S02]  /*1eb0*/  IMAD.MOV.U32 R27, RZ, RZ, R7 ;  /* 0x000000ffff1b7224 */ /* 0x000fe400078e0007 */
[----:B---3--:R0:W-:Y:S01]  /*1ec0*/  STL.64 [R1+0x18], R8 ;  /* 0x0000180801007387 */ /* 0x0081e20000100a00 */
[----:B------:R-:W-:-:S02]  /*1ed0*/  IMAD.MOV.U32 R28, RZ, RZ, R8 ;  /* 0x000000ffff1c7224 */ /* 0x000fc400078e0008 */
[----:B------:R-:W-:Y:S01]  /*1ee0*/  IMAD.MOV.U32 R29, RZ, RZ, R9 ;  /* 0x000000ffff1d7224 */ /* 0x000fe200078e0009 */
[----:B----4-:R0:W-:Y:S01]  /*1ef0*/  STL.64 [R1+0x20], R10 ;  /* 0x0000200a01007387 */ /* 0x0101e20000100a00 */
[----:B------:R-:W-:Y:S01]  /*1f00*/  IMAD.MOV.U32 R32, RZ, RZ, R10 ;  /* 0x000000ffff207224 */ /* 0x000fe200078e000a */
[----:B------:R-:W-:Y:S02]  /*1f10*/  MOV R33, R11 ;  /* 0x0000000b00217202 */ /* 0x000fe40000000f00 */
        /* <DEDUP_REMOVED lines=16> */
[----:B-1----:R-:W-:-:S04]  /*2020*/  LOP3.LUT R22, R36, 0x3f8, RZ, 0xc0, !PT ;  /* 0x000003f824167812 */ /* 0x002fc800078ec0ff */
[----:B------:R-:W-:-:S05]  /*2030*/  VIMNMX.U32 R22, PT, PT, R22, 0xfc, PT ;  /* 0x000000fc16167848 */ /* 0x000fca0003fe0000 */
[----:B------:R-:W-:Y:S02]  /*2040*/  VIADD R24, R22, 0x4 ;  /* 0x0000000416187836 */ /* 0x000fe40000000000 */
[----:B------:R-:W-:-:S03]  /*2050*/  IMAD.MOV.U32 R22, RZ, RZ, R12 ;  /* 0x000000ffff167224 */ /* 0x000fc600078e000c */
[----:B------:R-:W-:Y:S01]  /*2060*/  ISETP.GE.AND P1, PT, R35, R24, PT ;  /* 0x000000182300720c */ /* 0x000fe20003f26270 */
[----:B------:R-:W-:-:S12]  /*2070*/  IMAD.MOV.U32 R24, RZ, RZ, R14 ;  /* 0x000000ffff187224 */ /* 0x000fd800078e000e */
[----:B------:R-:W-:Y:S05]  /*2080*/  @P1 BRA `(.L_x_259) ;  /* 0x0000000000801947 */ /* 0x000fea0003800000 */
[----:B------:R-:W-:-:S07]  /*2090*/  IMAD.MOV.U32 R35, RZ, RZ, RZ ;  /* 0x000000ffff237224 */ /* 0x000fce00078e00ff */
.L_x_260:
        /* <DEDUP_REMOVED lines=31> */
.L_x_259:
[----:B------:R-:W-:Y:S05]  /*2290*/  BSYNC.RECONVERGENT B0 ;  /* 0x0000000000007941 */ /* 0x000fea0003800200 */
.L_x_258:
        /* <DEDUP_REMOVED lines=28> */
.L_x_266:
        /* <DEDUP_REMOVED lines=34> */
.L_x_265:
[----:B0-----:R-:W-:-:S05]  /*2680*/  LEA R4, R3, UR7, 0x2 ;  /* 0x0000000703047c11 */ /* 0x001fca000f8e10ff */
        /* <DEDUP_REMOVED lines=10> */
.L_x_264:
[----:B------:R-:W-:Y:S05]  /*2730*/  BSYNC.RECONVERGENT B1 ;  /* 0x0000000000017941 */ /* 0x000fea0003800200 */
.L_x_263:
[----:B------:R-:W-:-:S05]  /*2740*/  @P0 VIADD R29, R32, 0x1 ;  /* 0x00000001201d0836 */ /* 0x000fca0000000000 */
[----:B------:R-:W-:-:S13]  /*2750*/  ISETP.GE.AND P0, PT, R29, R28, PT ;  /* 0x0000001c1d00720c */ /* 0x000fda0003f06270 */
[----:B------:R-:W-:Y:S05]  /*2760*/  @!P0 BRA `(.L_x_266) ;  /* 0xfffffffc003c8947 */ /* 0x000fea000383ffff */
.L_x_262:
[----:B------:R-:W-:Y:S05]  /*2770*/  BSYNC.RECONVERGENT B0 ;  /* 0x0000000000007941 */ /* 0x000fea0003800200 */
.L_x_261:
        /* <DEDUP_REMOVED lines=60> */
.L_x_269:
        /* <DEDUP_REMOVED lines=31> */
.L_x_268:
[----:B------:R-:W-:Y:S05]  /*2d30*/  BSYNC.RECONVERGENT B0 ;  /* 0x0000000000007941 */ /* 0x000fea0003800200 */
.L_x_267:
[----:B------:R-:W1:Y:S01]  /*2d40*/  S2R R36, SR_TID.X ;  /* 0x0000000000247919 */ /* 0x000e620000002100 */
[----:B------:R-:W-:Y:S01]  /*2d50*/  BSSY.RECONVERGENT B0, `(.L_x_270) ;  /* 0x000004e000007945 */ /* 0x000fe20003800200 */
[----:B0-----:R-:W0:Y:S04]  /*2d60*/  @!P0 LDS.64 R4, [R34+0x28] ;  /* 0x0000280022048984 */ /* 0x001e280000000a00 */
[----:B------:R2:W3:Y:S01]  /*2d70*/  @!P0 LDS.64 R6, [R34+0x30] ;  /* 0x0000300022068984 */ /* 0x0004e20000000a00 */
[----:B------:R-:W-:Y:S01]  /*2d80*/  BAR.SYNC.DEFER_BLOCKING 0x0 ;  /* 0x0000000000007b1d */ /* 0x000fe20000010000 */
[C---:B-1----:R-:W-:Y:S02]  /*2d90*/  LOP3.LUT R37, R36.reuse, 0x3e0, RZ, 0xc0, !PT ;  /* 0x000003e024257812 */ /* 0x042fe400078ec0ff */
[----:B------:R-:W-:-:S02]  /*2da0*/  LOP3.LUT R36, R36, 0x1f, RZ, 0xc0, !PT ;  /* 0x0000001f24247812 */ /* 0x000fc400078ec0ff */
[C---:B------:R-:W-:Y:S01]  /*2db0*/  VIMNMX.U32 R3, PT, PT, R37.reuse, 0xe0, PT ;  /* 0x000000e025037848 */ /* 0x040fe20003fe0000 */
[----:B------:R1:W-:Y:S01]  /*2dc0*/  STS.64 [R0], R22 ;  /* 0x0000001600007388 */ /* 0x0003e20000000a00 */
[C---:B------:R-:W-:Y:S02]  /*2dd0*/  VIMNMX.U32 R2, PT, PT, R37.reuse, 0xf0, PT ;  /* 0x000000f025027848 */ /* 0x040fe40003fe0000 */
[----:B--2---:R-:W-:Y:S01]  /*2de0*/  VIMNMX.U32 R34, PT, PT, R37, 0x100, PT ;  /* 0x0000010025227848 */ /* 0x004fe20003fe0000 */
[----:B------:R-:W-:Y:S04]  /*2df0*/  STS.64 [R0+0x18], R28 ;  /* 0x0000181c00007388 */ /* 0x000fe80000000a00 */
[----:B0-----:R0:W-:Y:S01]  /*2e00*/  @!P0 STL.64 [R1], R4 ;  /* 0x0000000401008387 */ /* 0x0011e20000100a00 */
[----:B-1----:R-:W-:-:S03]  /*2e10*/  VIADD R22, R3, 0x20 ;  /* 0x0000002003167836 */ /* 0x002fc60000000000 */
[----:B---3--:R1:W-:Y:S01]  /*2e20*/  @!P0 STL.64 [R1+0x8], R6 ;  /* 0x0000080601008387 */ /* 0x0083e20000100a00 */
[----:B------:R-:W-:-:S03]  /*2e30*/  VIADD R23, R2, 0x10 ;  /* 0x0000001002177836 */ /* 0x000fc60000000000 */
[----:B------:R1:W-:Y:S01]  /*2e40*/  STS.64 [R0+0x8], R24 ;  /* 0x0000081800007388 */ /* 0x0003e20000000a00 */
[----:B------:R-:W-:Y:S01]  /*2e50*/  IMAD.IADD R3, R22, 0x1, -R23 ;  /* 0x0000000116037824 */ /* 0x000fe200078e0a17 */
[----:B0-----:R-:W-:Y:S02]  /*2e60*/  VIADDMNMX R5, R23, -R34, R36, PT ;  /* 0x8000002217057246 */ /* 0x001fe40003800124 */
        /* <DEDUP_REMOVED lines=9> */
.L_x_275:
[----:B------:R-:W0:Y:S01]  /*2f00*/  S2R R5, SR_TID.X ;  /* 0x0000000000057919 */ /* 0x000e220000002100 */
[----:B------:R-:W-:Y:S01]  /*2f10*/  IMAD.IADD R3, R27, 0x1, -R28 ;  /* 0x000000011b037824 */ /* 0x000fe200078e0a1c */
[----:B------:R-:W-:Y:S01]  /*2f20*/  BSSY.RECONVERGENT B1, `(.L_x_272) ;  /* 0x000002d000017945 */ /* 0x000fe20003800200 */
[----:B------:R-:W1:Y:S03]  /*2f30*/  S2R R4, SR_CgaCtaId ;  /* 0x0000000000047919 */ /* 0x000e660000008800 */
[----:B------:R-:W-:Y:S02]  /*2f40*/  LEA.HI R29, R3, R3, RZ, 0x1 ;  /* 0x00000003031d7211 */ /* 0x000fe400078f08ff */
[----:B------:R-:W-:Y:S02]  /*2f50*/  MOV R3, 0x400 ;  /* 0x0000040000037802 */ /* 0x000fe40000000f00 */
[----:B------:R-:W-:-:S02]  /*2f60*/  LEA.HI.SX32 R29, R29, R28, 0x1f ;  /* 0x0000001c1d1d7211 */ /* 0x000fc400078ffaff */
[----:B0-----:R-:W-:Y:S02]  /*2f70*/  LOP3.LUT R6, R5, 0x1f, RZ, 0xc0, !PT ;  /* 0x0000001f05067812 */ /* 0x001fe400078ec0ff */
[----:B------:R-:W-:Y:S02]  /*2f80*/  LOP3.LUT R5, RZ, R29, RZ, 0x33, !PT ;  /* 0x0000001dff057212 */ /* 0x000fe400078e33ff */
[----:B-1----:R-:W-:Y:S01]  /*2f90*/  LEA R4, R4, R3, 0x18 ;  /* 0x0000000304047211 */ /* 0x002fe200078ec0ff */
[----:B------:R-:W-:Y:S01]  /*2fa0*/  IMAD.IADD R3, R34, 0x1, R29 ;  /* 0x0000000122037824 */ /* 0x000fe200078e021d */
[----:B------:R-:W-:-:S03]  /*2fb0*/  IADD3 R5, PT, PT, R5, R2, R6 ;  /* 0x0000000205057210 */ /* 0x000fc60007ffe006 */
        /* <DEDUP_REMOVED lines=24> */
.L_x_274:
[----:B0-----:R-:W-:-:S05]  /*3140*/  LEA R4, R3, UR7, 0x2 ;  /* 0x0000000703047c11 */ /* 0x001fca000f8e10ff */
        /* <DEDUP_REMOVED lines=10> */
.L_x_273:
[----:B------:R-:W-:Y:S05]  /*31f0*/  BSYNC.RECONVERGENT B1 ;  /* 0x0000000000017941 */ /* 0x000fea0003800200 */
.L_x_272:
[----:B------:R-:W-:-:S05]  /*3200*/  @P0 VIADD R28, R29, 0x1 ;  /* 0x000000011d1c0836 */ /* 0x000fca0000000000 */
[----:B------:R-:W-:-:S13]  /*3210*/  ISETP.GE.AND P0, PT, R28, R27, PT ;  /* 0x0000001b1c00720c */ /* 0x000fda0003f06270 */
[----:B------:R-:W-:Y:S05]  /*3220*/  @!P0 BRA `(.L_x_275) ;  /* 0xfffffffc00348947 */ /* 0x000fea000383ffff */
.L_x_271:
[----:B------:R-:W-:Y:S05]  /*3230*/  BSYNC.RECONVERGENT B0 ;  /* 0x0000000000007941 */ /* 0x000fea0003800200 */
.L_x_270:
[----:B------:R-:W0:Y:S01]  /*3240*/  S2R R3, SR_TID.X ;  /* 0x0000000000037919 */ /* 0x000e220000002100 */
[----:B------:R-:W-:Y:S01]  /*3250*/  IMAD.IADD R35, R34, 0x1, R28 ;  /* 0x0000000122237824 */ /* 0x000fe200078e021c */
[----:B------:R-:W-:Y:S01]  /*3260*/  BSSY.RECONVERGENT B0, `(.L_x_276) ;  /* 0x000005b000007945 */ /* 0x000fe20003800200 */
[----:B------:R-:W-:Y:S01]  /*3270*/  PLOP3.LUT P0, PT, PT, PT, PT, 0x8, 0x80 ;  /* 0x000000000080781c */ /* 0x000fe20003f0e170 */
[----:B------:R-:W1:Y:S01]  /*3280*/  S2R R4, SR_CgaCtaId ;  /* 0x0000000000047919 */ /* 0x000e620000008800 */
[----:B0-----:R-:W-:Y:S02]  /*3290*/  LOP3.LUT R25, R3, 0x1f, RZ, 0xc0, !PT ;  /* 0x0000001f03197812 */ /* 0x001fe400078ec0ff */
[----:B------:R-:W-:Y:S02]  /*32a0*/  MOV R3, 0x400 ;  /* 0x0000040000037802 */ /* 0x000fe40000000f00 */
[----:B------:R-:W-:Y:S02]  /*32b0*/  IADD3 R2, PT, PT, -R28, R2, R25 ;  /* 0x000000021c027210 */ /* 0x000fe40007ffe119 */
[----:B-1----:R-:W-:-:S02]  /*32c0*/  LEA R3, R4, R3, 0x18 ;  /* 0x0000000304037211 */ /* 0x002fc400078ec0ff */
[----:B------:R-:W-:-:S03]  /*32d0*/  IADD3 R23, PT, PT, -R28, R23, R25 ;  /* 0x000000171c177210 */ /* 0x000fc60007ffe119 */
[--C-:B------:R-:W-:Y:S01]  /*32e0*/  IMAD R34, R35, 0x28, R3.reuse ;  /* 0x0000002823227824 */ /* 0x100fe200078e0203 */
[----:B------:R-:W-:Y:S01]  /*32f0*/  ISETP.GE.AND P1, PT, R23, R22, PT ;  /* 0x000000161700720c */ /* 0x000fe20003f26270 */
        /* <DEDUP_REMOVED lines=43> */
[----:B------:R-:W-:-:S04]  /*35b0*/  VIMNMX.U32 R22, PT, PT, R36, 0xf0, PT ;  /* 0x000000f024167848 */ /* 0x000fc80003fe0000 */
[----:B------:R-:W-:Y:S01]  /*35c0*/  IADD3 R24, PT, PT, R22, 0x10, RZ ;  /* 0x0000001016187810 */ /* 0x000fe20007ffe0ff */
[----:B------:R-:W-:-:S03]  /*35d0*/  IMAD.MOV.U32 R22, RZ, RZ, R12 ;  /* 0x000000ffff167224 */ /* 0x000fc600078e000c */
[----:B------:R-:W-:Y:S01]  /*35e0*/  ISETP.GE.AND P1, PT, R35, R24, PT ;  /* 0x000000182300720c */ /* 0x000fe20003f26270 */
[----:B------:R-:W-:-:S12]  /*35f0*/  IMAD.MOV.U32 R24, RZ, RZ, R14 ;  /* 0x000000ffff187224 */ /* 0x000fd800078e000e */
[----:B------:R-:W-:Y:S05]  /*3600*/  @P1 BRA `(.L_x_277) ;  /* 0x0000000000801947 */ /* 0x000fea0003800000 */
[----:B------:R-:W-:-:S07]  /*3610*/  IMAD.MOV.U32 R35, RZ, RZ, RZ ;  /* 0x000000ffff237224 */ /* 0x000fce00078e00ff */
.L_x_278:
[----:B------:R-:W-:-:S05]  /*3620*/  LEA R32, R35, UR7, 0x2 ;  /* 0x0000000723207c11 */ /* 0x000fca000f8e10ff */
[----:B------:R-:W2:Y:S04]  /*3630*/  LDL R36, [R32+0x28] ;  /* 0x0000280020247983 */ /* 0x000ea80000100800 */
[----:B------:R1:W2:Y:S01]  /*3640*/  LDL R37, [R32] ;  /* 0x0000000020257983 */ /* 0x0002a20000100800 */
[----:B------:R-:W-:Y:S01]  /*3650*/  PLOP3.LUT P0, PT, PT, PT, PT, 0x80, 0x8 ;  /* 0x000000000008781c */ /* 0x000fe20003f0f070 */
[----:B------:R-:W-:Y:S01]  /*3660*/  IMAD.MOV.U32 R22, RZ, RZ, R12 ;  /* 0x000000ffff167224 */ /* 0x000fe200078e000c */
[----:B------:R-:W-:Y:S01]  /*3670*/  MOV R25, R15 ;  /* 0x0000000f00197202 */ /* 0x000fe20000000f00 */
[----:B------:R-:W-:Y:S02]  /*3680*/  IMAD.MOV.U32 R23, RZ, RZ, R13 ;  /* 0x000000ffff177224 */ /* 0x000fe400078e000d */
[----:B------:R-:W-:-:S02]  /*3690*/  IMAD.MOV.U32 R24, RZ, RZ, R14 ;  /* 0x000000ffff187224 */ /* 0x000fc400078e000e */
[----:B------:R-:W-:Y:S01]  /*36a0*/  IMAD.MOV.U32 R26, RZ, RZ, R16 ;  /* 0x000000ffff1a7224 */ /* 0x000fe200078e0010 */
[----:B-1----:R-:W-:Y:S01]  /*36b0*/  MOV R32, R20 ;  /* 0x0000001400207202 */ /* 0x002fe20000000f00 */
        /* <DEDUP_REMOVED lines=21> */
.L_x_277:
[----:B------:R-:W-:Y:S05]  /*3810*/  BSYNC.RECONVERGENT B0 ;  /* 0x0000000000007941 */ /* 0x000fea0003800200 */
.L_x_276:
        /* <DEDUP_REMOVED lines=16> */
[----:B------:R1:W-:Y:S02]  /*3920*/  STS.64 [R0+0x18], R28 ;  /* 0x0000181c00007388 */ /* 0x0003e40000000a00 */
[C---:B------:R-:W-:Y:S02]  /*3930*/  IADD3 R3, PT, PT, -R23.reuse, R22, RZ ;  /* 0x0000001617037210 */ /* 0x040fe40007ffe1ff */
[----:B0-----:R-:W-:Y:S01]  /*3940*/  VIADDMNMX R4, R23, -R35, R24, PT ;  /* 0x8000002317047246 */ /* 0x001fe20003800118 */
[----:B------:R0:W-:Y:S01]  /*3950*/  STS.64 [R0+0x10], R26 ;  /* 0x0000101a00007388 */ /* 0x0001e20000000a00 */
[C---:B------:R-:W-:Y:S01]  /*3960*/  ISETP.GE.AND P0, PT, R24.reuse, R3, PT ;  /* 0x000000031800720c */ /* 0x040fe20003f06270 */
[----:B------:R-:W-:-:S02]  /*3970*/  IMAD.IADD R3, R24, 0x1, -R3 ;  /* 0x0000000118037824 */ /* 0x000fc400078e0a03 */
[----:B------:R0:W-:Y:S03]  /*3980*/  STS.64 [R0+0x20], R32 ;  /* 0x0000202000007388 */ /* 0x0001e60000000a00 */
[----:B-1----:R-:W-:Y:S01]  /*3990*/  SEL R29, R3, RZ, P0 ;  /* 0x000000ff031d7207 */ /* 0x002fe20000000000 */
[----:B------:R-:W-:Y:S03]  /*39a0*/  BAR.SYNC.DEFER_BLOCKING 0x0 ;  /* 0x0000000000007b1d */ /* 0x000fe60000010000 */
[----:B------:R-:W-:-:S13]  /*39b0*/  ISETP.GE.AND P0, PT, R29, R4, PT ;  /* 0x000000041d00720c */ /* 0x000fda0003f06270 */
[----:B0-----:R-:W-:Y:S05]  /*39c0*/  @P0 BRA `(.L_x_280) ;  /* 0x0000000000c80947 */ /* 0x001fea0003800000 */
[----:B------:R-:W-:-:S07]  /*39d0*/  IMAD.MOV.U32 R28, RZ, RZ, R4 ;  /* 0x000000ffff1c7224 */ /* 0x000fce00078e0004 */
.L_x_284:
        /* <DEDUP_REMOVED lines=25> */
[----:B------:R-:W-:-:S03]  /*3b70*/  MOV R25, R28 ;  /* 0x0000001c00197202 */ /* 0x000fc60000000f00 */
        /* <DEDUP_REMOVED lines=8> */
.L_x_283:
        /* <DEDUP_REMOVED lines=11> */
.L_x_282:
[----:B------:R-:W-:Y:S05]  /*3cb0*/  BSYNC.RECONVERGENT B1 ;  /* 0x0000000000017941 */ /* 0x000fea0003800200 */
.L_x_281:
[----:B------:R-:W-:-:S04]  /*3cc0*/  @P0 IADD3 R29, PT, PT, R32, 0x1, RZ ;  /* 0x00000001201d0810 */ /* 0x000fc80007ffe0ff */
[----:B------:R-:W-:-:S13]  /*3cd0*/  ISETP.GE.AND P0, PT, R29, R28, PT ;  /* 0x0000001c1d00720c */ /* 0x000fda0003f06270 */
[----:B------:R-:W-:Y:S05]  /*3ce0*/  @!P0 BRA `(.L_x_284) ;  /* 0xfffffffc003c8947 */ /* 0x000fea000383ffff */
.L_x_280:
[----:B------:R-:W-:Y:S05]  /*3cf0*/  BSYNC.RECONVERGENT B0 ;  /* 0x0000000000007941 */ /* 0x000fea0003800200 */
.L_x_279:
        /* <DEDUP_REMOVED lines=31> */
[----:B------:R-:W-:-:S02]  /*3ef0*/  IMAD.MOV.U32 R28, RZ, RZ, R8 ;  /* 0x000000ffff1c7224 */ /* 0x000fc400078e0008 */
[----:B------:R-:W-:Y:S01]  /*3f00*/  IMAD.MOV.U32 R29, RZ, RZ, R9 ;  /* 0x000000ffff1d7224 */ /* 0x000fe200078e0009 */
[----:B----4-:R0:W-:Y:S01]  /*3f10*/  STL.64 [R1+0x20], R10 ;  /* 0x0000200a01007387 */ /* 0x0101e20000100a00 */
[----:B------:R-:W-:Y:S01]  /*3f20*/  MOV R32, R10 ;  /* 0x0000000a00207202 */ /* 0x000fe20000000f00 */
[----:B------:R-:W-:Y:S02]  /*3f30*/  IMAD.MOV.U32 R33, RZ, RZ, R11 ;  /* 0x000000ffff217224 */ /* 0x000fe400078e000b */
        /* <DEDUP_REMOVED lines=18> */
[----:B------:R-:W-:Y:S02]  /*4060*/  VIADD R24, R22, 0x20 ;  /* 0x0000002016187836 */ /* 0x000fe40000000000 */
[----:B------:R-:W-:-:S03]  /*4070*/  IMAD.MOV.U32 R22, RZ, RZ, R12 ;  /* 0x000000ffff167224 */ /* 0x000fc600078e000c */
[----:B------:R-:W-:Y:S02]  /*4080*/  ISETP.GE.AND P1, PT, R35, R24, PT ;  /* 0x000000182300720c */ /* 0x000fe40003f26270 */
[----:B------:R-:W-:-:S11]  /*4090*/  MOV R24, R14 ;  /* 0x0000000e00187202 */ /* 0x000fd60000000f00 */
[----:B------:R-:W-:Y:S05]  /*40a0*/  @P1 BRA `(.L_x_286) ;  /* 0x0000000000801947 */ /* 0x000fea0003800000 */
[----:B------:R-:W-:-:S07]  /*40b0*/  IMAD.MOV.U32 R35, RZ, RZ, RZ ;  /* 0x000000ffff237224 */ /* 0x000fce00078e00ff */
.L_x_287:
        /* <DEDUP_REMOVED lines=31> */
.L_x_286:
[----:B------:R-:W-:Y:S05]  /*42b0*/  BSYNC.RECONVERGENT B0 ;  /* 0x0000000000007941 */ /* 0x000fea0003800200 */
.L_x_285:
        /* <DEDUP_REMOVED lines=28> */
.L_x_293:
        /* <DEDUP_REMOVED lines=34> */
.L_x_292:
        /* <DEDUP_REMOVED lines=11> */
.L_x_291:
[----:B------:R-:W-:Y:S05]  /*4750*/  BSYNC.RECONVERGENT B1 ;  /* 0x0000000000017941 */ /* 0x000fea0003800200 */
.L_x_290:
[----:B------:R-:W-:-:S05]  /*4760*/  @P0 VIADD R29, R32, 0x1 ;  /* 0x00000001201d0836 */ /* 0x000fca0000000000 */
[----:B------:R-:W-:-:S13]  /*4770*/  ISETP.GE.AND P0, PT, R29, R28, PT ;  /* 0x0000001c1d00720c */ /* 0x000fda0003f06270 */
[----:B------:R-:W-:Y:S05]  /*4780*/  @!P0 BRA `(.L_x_293) ;  /* 0xfffffffc003c8947 */ /* 0x000fea000383ffff */
.L_x_289:
[----:B------:R-:W-:Y:S05]  /*4790*/  BSYNC.RECONVERGENT B0 ;  /* 0x0000000000007941 */ /* 0x000fea0003800200 */
.L_x_288:
        /* <DEDUP_REMOVED lines=60> */
.L_x_296:
        /* <DEDUP_REMOVED lines=31> */
.L_x_295:
[----:B------:R-:W-:Y:S05]  /*4d50*/  BSYNC.RECONVERGENT B0 ;  /* 0x0000000000007941 */ /* 0x000fea0003800200 */
.L_x_294:
        /* <DEDUP_REMOVED lines=8> */
[----:B------:R1:W-:Y:S01]  /*4de0*/  STS.64 [R0+0x8], R24 ;  /* 0x0000081800007388 */ /* 0x0003e20000000a00 */
[----:B------:R-:W-:Y:S02]  /*4df0*/  VIMNMX.U32 R35, PT, PT, R35, 0x100, PT ;  /* 0x0000010023237848 */ /* 0x000fe40003fe0000 */
[C---:B------:R-:W-:Y:S01]  /*4e00*/  LOP3.LUT R8, R2.reuse, 0x80, RZ, 0x3c, !PT ;  /* 0x0000008002087812 */ /* 0x040fe200078e3cff */
[----:B--2---:R-:W-:Y:S01]  /*4e10*/  VIADD R34, R2, 0x80 ;  /* 0x0000008002227836 */ /* 0x004fe20000000000 */
[----:B------:R2:W-:Y:S02]  /*4e20*/  STS.64 [R0], R22 ;  /* 0x0000001600007388 */ /* 0x0005e40000000a00 */
[----:B------:R-:W-:Y:S02]  /*4e30*/  VIMNMX.U32 R3, PT, PT, R37, R8, !PT ;  /* 0x0000000825037248 */ /* 0x000fe40007fe0000 */
[----:B0-----:R2:W-:Y:S03]  /*4e40*/  @!P0 STL.64 [R1], R4 ;  /* 0x0000000401008387 */ /* 0x0015e60000100a00 */
[----:B-1----:R-:W-:Y:S01]  /*4e50*/  IMAD.IADD R25, R3, 0x1, -R8 ;  /* 0x0000000103197824 */ /* 0x002fe200078e0a08 */
[----:B------:R-:W-:Y:S01]  /*4e60*/  VIADDMNMX R24, R34, -R35, R37, PT ;  /* 0x8000002322187246 */ /* 0x000fe20003800125 */
[----:B---3--:R2:W-:Y:S03]  /*4e70*/  @!P0 STL.64 [R1+0x8], R6 ;  /* 0x0000080601008387 */ /* 0x0085e60000100a00 */
[----:B------:R-:W-:Y:S01]  /*4e80*/  ISETP.GE.AND P0, PT, R25, R24, PT ;  /* 0x000000181900720c */ /* 0x000fe20003f06270 */
[----:B------:R2:W-:Y:S04]  /*4e90*/  STS.64 [R0+0x10], R26 ;  /* 0x0000101a00007388 */ /* 0x0005e80000000a00 */
[----:B------:R2:W-:Y:S04]  /*4ea0*/  STS.64 [R0+0x18], R28 ;  /* 0x0000181c00007388 */ /* 0x0005e80000000a00 */
[----:B------:R2:W-:Y:S01]  /*4eb0*/  STS.64 [R0+0x20], R32 ;  /* 0x0000202000007388 */ /* 0x0005e20000000a00 */
[----:B------:R-:W-:Y:S06]  /*4ec0*/  BAR.SYNC.DEFER_BLOCKING 0x0 ;  /* 0x0000000000007b1d */ /* 0x000fec0000010000 */
[----:B------:R-:W-:Y:S05]  /*4ed0*/  @P0 BRA `(.L_x_298) ;  /* 0x0000000000c40947 */ /* 0x000fea0003800000 */
.L_x_302:
[----:B------:R-:W0:Y:S01]  /*4ee0*/  S2R R3, SR_CgaCtaId ;  /* 0x0000000000037919 */ /* 0x000e220000008800 */
[----:B--2---:R-:W-:Y:S01]  /*4ef0*/  IMAD.IADD R0, R24, 0x1, -R25 ;  /* 0x0000000118007824 */ /* 0x004fe200078e0a19 */
        /* <DEDUP_REMOVED lines=32> */
.L_x_301:
        /* <DEDUP_REMOVED lines=11> */
.L_x_300:
[----:B------:R-:W-:Y:S05]  /*51b0*/  BSYNC.RECONVERGENT B1 ;  /* 0x0000000000017941 */ /* 0x000fea0003800200 */
.L_x_299:
[----:B------:R-:W-:-:S05]  /*51c0*/  @P0 VIADD R25, R26, 0x1 ;  /* 0x000000011a190836 */ /* 0x000fca0000000000 */
[----:B------:R-:W-:-:S13]  /*51d0*/  ISETP.GE.AND P0, PT, R25, R24, PT ;  /* 0x000000181900720c */ /* 0x000fda0003f06270 */
[----:B------:R-:W-:Y:S05]  /*51e0*/  @!P0 BRA `(.L_x_302) ;  /* 0xfffffffc003c8947 */ /* 0x000fea000383ffff */
.L_x_298:
[----:B------:R-:W-:Y:S05]  /*51f0*/  BSYNC.RECONVERGENT B0 ;  /* 0x0000000000007941 */ /* 0x000fea0003800200 */
.L_x_297:
[----:B------:R-:W0:Y:S01]  /*5200*/  S2R R3, SR_CgaCtaId ;  /* 0x0000000000037919 */ /* 0x000e220000008800 */
[----:B--2---:R-:W-:Y:S01]  /*5210*/  MOV R0, 0x400 ;  /* 0x0000040000007802 */ /* 0x004fe20000000f00 */
        /* <DEDUP_REMOVED lines=19> */
[----:B------:R-:W-:-:S03]  /*5350*/  IMAD.MOV.U32 R23, RZ, RZ, R3 ;  /* 0x000000ffff177224 */ /* 0x000fc600078e0003 */
[----:B-1----:R0:W-:Y:S01]  /*5360*/  STL.64 [R1+0x8], R4 ;  /* 0x0000080401007387 */ /* 0x0021e20000100a00 */
[----:B------:R-:W-:Y:S01]  /*5370*/  IMAD.MOV.U32 R22, RZ, RZ, R2 ;  /* 0x000000ffff167224 */ /* 0x000fe200078e0002 */
[----:B------:R-:W-:Y:S01]  /*5380*/  MOV R24, R4 ;  /* 0x0000000400187202 */ /* 0x000fe20000000f00 */
[----:B------:R-:W-:Y:S01]  /*5390*/  IMAD.MOV.U32 R25, RZ, RZ, R5 ;  /* 0x000000ffff197224 */ /* 0x000fe200078e0005 */
        /* <DEDUP_REMOVED lines=28> */
.L_x_305:
        /* <DEDUP_REMOVED lines=29> */
.L_x_304:
[----:B------:R-:W-:Y:S05]  /*5730*/  BSYNC.RECONVERGENT B0 ;  /* 0x0000000000007941 */ /* 0x000fea0003800200 */
.L_x_303:
[----:B------:R-:W1:Y:S02]  /*5740*/  LDCU.U8 UR4, c[0x0][0x380] ;  /* 0x00007000ff0477ac */ /* 0x000e640008000000 */
[----:B-1----:R-:W-:-:S04]  /*5750*/  UPRMT UR4, UR4, 0x8880, URZ ;  /* 0x0000888004047896 */ /* 0x002fc800080000ff */
[----:B------:R-:W-:Y:S01]  /*5760*/  UISETP.NE.AND UP0, UPT, UR4, URZ, UPT ;  /* 0x000000ff0400728c */ /* 0x000fe2000bf05270 */
[----:B------:R-:W-:Y:S08]  /*5770*/  BAR.SYNC.DEFER_BLOCKING 0x0 ;  /* 0x0000000000007b1d */ /* 0x000ff00000010000 */
[----:B------:R-:W-:Y:S05]  /*5780*/  BRA.U !UP0, `(.L_x_306) ;  /* 0x00000001087c7547 */ /* 0x000fea000b800000 */
[----:B------:R-:W1:Y:S01]  /*5790*/  S2R R35, SR_TID.X ;  /* 0x0000000000237919 */ /* 0x000e620000002100 */
[----:B0-----:R-:W0:Y:S01]  /*57a0*/  LDC.64 R2, c[0x0][0x398] ;  /* 0x0000e600ff027b82 */ /* 0x001e220000000a00 */
[----:B------:R-:W-:Y:S04]  /*57b0*/  STS.64 [R30], R22 ;  /* 0x000000161e007388 */ /* 0x000fe80000000a00 */
[----:B------:R-:W-:Y:S04]  /*57c0*/  STS.64 [R30+0x8], R24 ;  /* 0x000008181e007388 */ /* 0x000fe80000000a00 */
[----:B------:R-:W-:Y:S04]  /*57d0*/  STS.64 [R30+0x10], R26 ;  /* 0x0000101a1e007388 */ /* 0x000fe80000000a00 */
[----:B------:R-:W-:Y:S04]  /*57e0*/  STS.64 [R30+0x18], R28 ;  /* 0x0000181c1e007388 */ /* 0x000fe80000000a00 */
[----:B------:R-:W-:Y:S01]  /*57f0*/  STS.64 [R30+0x20], R32 ;  /* 0x000020201e007388 */ /* 0x000fe20000000a00 */
[----:B------:R-:W-:-:S03]  /*5800*/  NOP ;  /* 0x0000000000007918 */ /* 0x000fc60000000000 */
[----:B------:R-:W2:Y:S04]  /*5810*/  LDS.64 R4, [R30] ;  /* 0x000000001e047984 */ /* 0x000ea80000000a00 */
[----:B------:R-:W3:Y:S01]  /*5820*/  LDS.64 R6, [R30+0x8] ;  /* 0x000008001e067984 */ /* 0x000ee20000000a00 */
[C---:B-1----:R-:W-:Y:S02]  /*5830*/  LOP3.LUT R34, R35.reuse, 0x1f, RZ, 0xc0, !PT ;  /* 0x0000001f23227812 */ /* 0x042fe400078ec0ff */
[----:B------:R-:W-:Y:S01]  /*5840*/  LOP3.LUT R35, R35, 0x3e0, RZ, 0xc0, !PT ;  /* 0x000003e023237812 */ /* 0x000fe200078ec0ff */
[----:B------:R-:W1:Y:S03]  /*5850*/  LDS.64 R8, [R30+0x10] ;  /* 0x000010001e087984 */ /* 0x000e660000000a00 */
[----:B------:R-:W-:Y:S01]  /*5860*/  IADD3 R15, P0, P1, R34, UR6, R35 ;  /* 0x00000006220f7c10 */ /* 0x000fe2000f91e023 */
[----:B------:R-:W4:Y:S03]  /*5870*/  LDS.64 R10, [R30+0x18] ;  /* 0x000018001e0a7984 */ /* 0x000f260000000a00 */
[----:B------:R-:W-:Y:S01]  /*5880*/  IADD3.X R0, PT, PT, RZ, RZ, RZ, P0, P1 ;  /* 0x000000ffff007210 */ /* 0x000fe200007e24ff */
[----:B------:R-:W5:Y:S01]  /*5890*/  LDS.64 R12, [R30+0x20] ;  /* 0x000020001e0c7984 */ /* 0x000f620000000a00 */
[----:B0-----:R-:W-:-:S04]  /*58a0*/  IMAD.WIDE.U32 R2, R15, 0x28, R2 ;  /* 0x000000280f027825 */ /* 0x001fc800078e0002 */
[----:B------:R-:W-:-:S05]  /*58b0*/  IMAD R15, R0, 0x28, RZ ;  /* 0x00000028000f7824 */ /* 0x000fca00078e02ff */
[----:B------:R-:W-:-:S05]  /*58c0*/  IADD3 R3, PT, PT, R3, R15, RZ ;  /* 0x0000000f03037210 */ /* 0x000fca0007ffe0ff */
[----:B--2---:R-:W-:Y:S04]  /*58d0*/  STG.E desc[UR8][R2.64], R4 ;  /* 0x0000000402007986 */ /* 0x004fe8000c101908 */
[----:B------:R-:W-:Y:S04]  /*58e0*/  STG.E desc[UR8][R2.64+0x4], R5 ;  /* 0x0000040502007986 */ /* 0x000fe8000c101908 */
[----:B---3--:R-:W-:Y:S04]  /*58f0*/  STG.E desc[UR8][R2.64+0x8], R6 ;  /* 0x0000080602007986 */ /* 0x008fe8000c101908 */
[----:B------:R-:W-:Y:S04]  /*5900*/  STG.E desc[UR8][R2.64+0xc], R7 ;  /* 0x00000c0702007986 */ /* 0x000fe8000c101908 */
[----:B-1----:R-:W-:Y:S04]  /*5910*/  STG.E desc[UR8][R2.64+0x10], R8 ;  /* 0x0000100802007986 */ /* 0x002fe8000c101908 */
[----:B------:R-:W-:Y:S04]  /*5920*/  STG.E desc[UR8][R2.64+0x14], R9 ;  /* 0x0000140902007986 */ /* 0x000fe8000c101908 */
[----:B----4-:R-:W-:Y:S04]  /*5930*/  STG.E desc[UR8][R2.64+0x18], R10 ;  /* 0x0000180a02007986 */ /* 0x010fe8000c101908 */
[----:B------:R-:W-:Y:S04]  /*5940*/  STG.E desc[UR8][R2.64+0x1c], R11 ;  /* 0x00001c0b02007986 */ /* 0x000fe8000c101908 */
[----:B-----5:R-:W-:Y:S04]  /*5950*/  STG.E desc[UR8][R2.64+0x20], R12 ;  /* 0x0000200c02007986 */ /* 0x020fe8000c101908 */
[----:B------:R-:W-:Y:S01]  /*5960*/  STG.E desc[UR8][R2.64+0x24], R13 ;  /* 0x0000240d02007986 */ /* 0x000fe2000c101908 */
[----:B------:R-:W-:Y:S05]  /*5970*/  EXIT ;  /* 0x000000000000794d */ /* 0x000fea0003800000 */
.L_x_306:
[----:B------:R-:W2:Y:S01]  /*5980*/  LDL.LU R0, [R1+0x50] ;  /* 0x0000500001007983 */ /* 0x000ea20000300800 */
[----:B0-----:R-:W0:Y:S03]  /*5990*/  LDC.64 R2, c[0x0][0x3b0] ;  /* 0x0000ec00ff027b82 */ /* 0x001e260000000a00 */
        /* <DEDUP_REMOVED lines=8> */
[----:B------:R-:W0:Y:S04]  /*5a20*/  LDS.64 R6, [R30+0x8] ;  /* 0x000008001e067984 */ /* 0x000e280000000a00 */
[----:B------:R-:W3:Y:S04]  /*5a30*/  LDS.64 R8, [R30+0x10] ;  /* 0x000010001e087984 */ /* 0x000ee80000000a00 */
[----:B------:R-:W4:Y:S04]  /*5a40*/  LDS.64 R10, [R30+0x18] ;  /* 0x000018001e0a7984 */ /* 0x000f280000000a00 */
[----:B------:R-:W5:Y:S01]  /*5a50*/  LDS.64 R12, [R30+0x20] ;  /* 0x000020001e0c7984 */ /* 0x000f620000000a00 */
[----:B--2---:R-:W-:-:S04]  /*5a60*/  IMAD R15, R0, 0x28, RZ ;  /* 0x00000028000f7824 */ /* 0x004fc800078e02ff */
[----:B------:R-:W-:-:S05]  /*5a70*/  IMAD.IADD R3, R15, 0x1, R3 ;  /* 0x000000010f037824 */ /* 0x000fca00078e0203 */
[----:B-1----:R-:W-:Y:S04]  /*5a80*/  STG.E desc[UR8][R2.64], R4 ;  /* 0x0000000402007986 */ /* 0x002fe8000c101908 */
[----:B------:R-:W-:Y:S04]  /*5a90*/  STG.E desc[UR8][R2.64+0x4], R5 ;  /* 0x0000040502007986 */ /* 0x000fe8000c101908 */
[----:B0-----:R-:W-:Y:S04]  /*5aa0*/  STG.E desc[UR8][R2.64+0x8], R6 ;  /* 0x0000080602007986 */ /* 0x001fe8000c101908 */
[----:B------:R-:W-:Y:S04]  /*5ab0*/  STG.E desc[UR8][R2.64+0xc], R7 ;  /* 0x00000c0702007986 */ /* 0x000fe8000c101908 */
[----:B---3--:R-:W-:Y:S04]  /*5ac0*/  STG.E desc[UR8][R2.64+0x10], R8 ;  /* 0x0000100802007986 */ /* 0x008fe8000c101908 */
[----:B------:R-:W-:Y:S04]  /*5ad0*/  STG.E desc[UR8][R2.64+0x14], R9 ;  /* 0x0000140902007986 */ /* 0x000fe8000c101908 */
[----:B----4-:R-:W-:Y:S04]  /*5ae0*/  STG.E desc[UR8][R2.64+0x18], R10 ;  /* 0x0000180a02007986 */ /* 0x010fe8000c101908 */
[----:B------:R-:W-:Y:S04]  /*5af0*/  STG.E desc[UR8][R2.64+0x1c], R11 ;  /* 0x00001c0b02007986 */ /* 0x000fe8000c101908 */
[----:B-----5:R-:W-:Y:S04]  /*5b00*/  STG.E desc[UR8][R2.64+0x20], R12 ;  /* 0x0000200c02007986 */ /* 0x020fe8000c101908 */
[----:B------:R-:W-:Y:S01]  /*5b10*/  STG.E desc[UR8][R2.64+0x24], R13 ;  /* 0x0000240d02007986 */ /* 0x000fe2000c101908 */
[----:B------:R-:W-:Y:S05]  /*5b20*/  EXIT ;  /* 0x000000000000794d */ /* 0x000fea0003800000 */
.L_x_233:
[----:B------:R-:W0:Y:S01]  /*5b30*/  LDCU.64 UR4, c[0x0][0x388] ;  /* 0x00007100ff0477ac */ /* 0x000e220008000a00 */
[----:B------:R-:W-:Y:S01]  /*5b40*/  ACQBULK ;  /* 0x000000000000782e */ /* 0x000fe20000000000 */
[----:B------:R-:W1:Y:S01]  /*5b50*/  S2R R22, SR_TID.X ;  /* 0x0000000000167919 */ /* 0x000e620000002100 */
[----:B------:R-:W2:Y:S01]  /*5b60*/  LDC R0, c[0x0][0x3a8] ;  /* 0x0000ea00ff007b82 */ /* 0x000ea20000000800 */
[----:B0-----:R-:W-:-:S06]  /*5b70*/  UIMAD.WIDE.U32 UR4, UR6, 0x28, UR4 ;  /* 0x00000028060478a5 */ /* 0x001fcc000f8e0004 */
[----:B------:R-:W-:Y:S02]  /*5b80*/  IMAD.U32 R14, RZ, RZ, UR4 ;  /* 0x00000004ff0e7e24 */ /* 0x000fe4000f8e00ff */
[----:B------:R-:W-:-:S05]  /*5b90*/  IMAD.U32 R15, RZ, RZ, UR5 ;  /* 0x00000005ff0f7e24 */ /* 0x000fca000f8e00ff */
        /* <DEDUP_REMOVED lines=10> */
[----:B------:R-:W-:Y:S01]  /*5c40*/  IMAD R31, RZ, RZ, -UR6 ;  /* 0x80000006ff1f7e24 */ /* 0x000fe2000f8e02ff */
[----:B-1----:R-:W-:Y:S01]  /*5c50*/  LOP3.LUT R16, R22, 0x3e0, RZ, 0xc0, !PT ;  /* 0x000003e016107812 */ /* 0x002fe200078ec0ff */
[----:B------:R-:W-:Y:S01]  /*5c60*/  IMAD.U32 R13, RZ, RZ, UR5 ;  /* 0x00000005ff0d7e24 */ /* 0x000fe2000f8e00ff */
[----:B------:R-:W-:-:S02]  /*5c70*/  MOV R12, UR4 ;  /* 0x00000004000c7c02 */ /* 0x000fc40008000f00 */
[----:B--2---:R-:W-:Y:S02]  /*5c80*/  VIADDMNMX R31, R31, R0, 0x100, PT ;  /* 0x000001001f1f7446 */ /* 0x004fe40003800100 */
[----:B------:R-:W-:-:S04]  /*5c90*/  LOP3.LUT R0, R16, 0x1f, R22, 0xf8, !PT ;  /* 0x0000001f10007812 */ /* 0x000fc800078ef816 */
[----:B------:R-:W-:-:S13]  /*5ca0*/  ISETP.GE.AND P0, PT, R0, R31, PT ;  /* 0x0000001f0000720c */ /* 0x000fda0003f06270 */
[----:B------:R-:W-:-:S05]  /*5cb0*/  @!P0 IMAD R17, R0, 0x28, RZ ;  /* 0x0000002800118824 */ /* 0x000fca00078e02ff */
[----:B------:R-:W-:-:S05]  /*5cc0*/  @!P0 IADD3 R12, P1, PT, R17, R12, RZ ;  /* 0x0000000c110c8210 */ /* 0x000fca0007f3e0ff */
[----:B------:R-:W-:-:S05]  /*5cd0*/  @!P0 IMAD.X R13, RZ, RZ, UR5, P1 ;  /* 0x00000005ff0d8e24 */ /* 0x000fca00088e06ff */
        /* <DEDUP_REMOVED lines=10> */
[----:B0-----:R-:W-:Y:S01]  /*5d80*/  MOV R14, 0x400 ;  /* 0x00000400000e7802 */ /* 0x001fe20000000f00 */
[----:B------:R-:W0:Y:S01]  /*5d90*/  S2R R15, SR_CgaCtaId ;  /* 0x00000000000f7919 */ /* 0x000e220000008800 */
[----:B------:R-:W1:Y:S02]  /*5da0*/  S2R R0, SR_LANEID ;  /* 0x0000000000007919 */ /* 0x000e640000000000 */
[----:B0-----:R-:W-:Y:S01]  /*5db0*/  LEA R23, R15, R14, 0x18 ;  /* 0x0000000e0f177211 */ /* 0x001fe200078ec0ff */
[----:B-1----:R-:W-:-:S04]  /*5dc0*/  IMAD.IADD R0, R16, 0x1, R0 ;  /* 0x0000000110007824 */ /* 0x002fc800078e0200 */
[----:B------:R-:W-:-:S05]  /*5dd0*/  IMAD R30, R0, 0x28, R23 ;  /* 0x00000028001e7824 */ /* 0x000fca00078e0217 */
[----:B--2---:R-:W-:Y:S04]  /*5de0*/  STS.64 [R30], R10 ;  /* 0x0000000a1e007388 */ /* 0x004fe80000000a00 */
[----:B---3--:R-:W-:Y:S04]  /*5df0*/  STS.64 [R30+0x8], R8 ;  /* 0x000008081e007388 */ /* 0x008fe80000000a00 */
[----:B----4-:R-:W-:Y:S04]  /*5e00*/  STS.64 [R30+0x10], R6 ;  /* 0x000010061e007388 */ /* 0x010fe80000000a00 */
[----:B-----5:R-:W-:Y:S04]  /*5e10*/  STS.64 [R30+0x18], R4 ;  /* 0x000018041e007388 */ /* 0x020fe80000000a00 */
[----:B------:R0:W-:Y:S01]  /*5e20*/  STS.64 [R30+0x20], R2 ;  /* 0x000020021e007388 */ /* 0x0001e20000000a00 */
[----:B------:R-:W-:-:S03]  /*5e30*/  NOP ;  /* 0x0000000000007918 */ /* 0x000fc60000000000 */
[----:B------:R-:W1:Y:S04]  /*5e40*/  LDS.64 R14, [R30] ;  /* 0x000000001e0e7984 */ /* 0x000e680000000a00 */
[----:B------:R-:W2:Y:S04]  /*5e50*/  LDS.64 R16, [R30+0x8] ;  /* 0x000008001e107984 */ /* 0x000ea80000000a00 */
[----:B------:R-:W3:Y:S04]  /*5e60*/  LDS.64 R18, [R30+0x10] ;  /* 0x000010001e127984 */ /* 0x000ee80000000a00 */
[----:B------:R-:W4:Y:S04]  /*5e70*/  LDS.64 R20, [R30+0x18] ;  /* 0x000018001e147984 */ /* 0x000f280000000a00 */
[----:B------:R-:W5:Y:S01]  /*5e80*/  LDS.64 R12, [R30+0x20] ;  /* 0x000020001e0c7984 */ /* 0x000f620000000a00 */
[----:B------:R-:W-:Y:S01]  /*5e90*/  BAR.SYNC.DEFER_BLOCKING 0x0 ;  /* 0x0000000000007b1d */ /* 0x000fe20000010000 */
[C---:B------:R-:W-:Y:S01]  /*5ea0*/  LOP3.LUT R26, R22.reuse, 0x3fe, RZ, 0xc0, !PT ;  /* 0x000003fe161a7812 */ /* 0x040fe200078ec0ff */
[C---:B------:R-:W-:Y:S01]  /*5eb0*/  IMAD R0, R22.reuse, 0x28, R23 ;  /* 0x0000002816007824 */ /* 0x040fe200078e0217 */
[----:B0-----:R-:W-:-:S05]  /*5ec0*/  LOP3.LUT R2, R22, 0x1, RZ, 0xc0, !PT ;  /* 0x0000000116027812 */ /* 0x001fca00078ec0ff */
[----:B------:R-:W-:Y:S01]  /*5ed0*/  PREEXIT ;  /* 0x000000000000782d */ /* 0x000fe20000000000 */
[----:B------:R-:W-:-:S07]  /*5ee0*/  VIMNMX R26, PT, PT, R26, R31, PT ;  /* 0x0000001f1a1a7248 */ /* 0x000fce0003fe0100 */
[----:B------:R-:W-:Y:S01]  /*5ef0*/  BAR.SYNC.DEFER_BLOCKING 0x0 ;  /* 0x0000000000007b1d */ /* 0x000fe20000010000 */
[----:B------:R-:W-:Y:S02]  /*5f00*/  VIMNMX R25, PT, PT, R2, R31, PT ;  /* 0x0000001f02197248 */ /* 0x000fe40003fe0100 */
[----:B------:R-:W-:-:S03]  /*5f10*/  VIADDMNMX R24, R26, 0x1, R31, PT ;  /* 0x000000011a187846 */ /* 0x000fc6000380011f */
[----:B------:R-:W-:Y:S01]  /*5f20*/  BSSY.RECONVERGENT B0, `(.L_x_307) ;  /* 0x0000041000007945 */ /* 0x000fe20003800200 */
[C---:B------:R-:W-:Y:S02]  /*5f30*/  VIADDMNMX R22, R24.reuse, 0x1, R31, PT ;  /* 0x0000000118167846 */ /* 0x040fe4000380011f */
[----:B------:R-:W-:-:S03]  /*5f40*/  VIADDMNMX R28, R24, -R26, R25, PT ;  /* 0x8000001a181c7246 */ /* 0x000fc60003800119 */
[----:B------:R-:W-:-:S05]  /*5f50*/  IMAD.IADD R2, R22, 0x1, -R24 ;  /* 0x0000000116027824 */ /* 0x000fca00078e0a18 */
[CC--:B------:R-:W-:Y:S02]  /*5f60*/  ISETP.GE.AND P0, PT, R25.reuse, R2.reuse, PT ;  /* 0x000000021900720c */ /* 0x0c0fe40003f06270 */
[----:B------:R-:W-:-:S04]  /*5f70*/  IADD3 R2, PT, PT, R25, -R2, RZ ;  /* 0x8000000219027210 */ /* 0x000fc80007ffe0ff */
        /* <DEDUP_REMOVED lines=9> */
[----:B------:R-:W-:-:S07]  /*6010*/  IMAD.IADD R27, R25, 0x1, R24 ;  /* 0x00000001191b7824 */ /* 0x000fce00078e0218 */
.L_x_312:
[----:B------:R-:W1:Y:S01]  /*6020*/  S2R R4, SR_CgaCtaId ;  /* 0x0000000000047919 */ /* 0x000e620000008800 */
[----:B------:R-:W-:Y:S01]  /*6030*/  IMAD.IADD R2, R28, 0x1, -R29 ;  /* 0x000000011c027824 */ /* 0x000fe200078e0a1d */
[----:B------:R-:W-:Y:S01]  /*6040*/  MOV R3, 0x400 ;  /* 0x0000040000037802 */ /* 0x000fe20000000f00 */
[----:B------:R-:W-:Y:S03]  /*6050*/  BSSY.RECONVERGENT B1, `(.L_x_309) ;  /* 0x000002a000017945 */ /* 0x000fe60003800200 */
[----:B------:R-:W-:-:S04]  /*6060*/  LEA.HI R2, R2, R2, RZ, 0x1 ;  /* 0x0000000202027211 */ /* 0x000fc800078f08ff */
[----:B------:R-:W-:-:S05]  /*6070*/  LEA.HI.SX32 R33, R2, R29, 0x1f ;  /* 0x0000001d02217211 */ /* 0x000fca00078ffaff */
[----:B------:R-:W-:Y:S01]  /*6080*/  IMAD.IADD R2, R26, 0x1, R33 ;  /* 0x000000011a027824 */ /* 0x000fe200078e0221 */
[----:B-1----:R-:W-:Y:S02]  /*6090*/  LEA R3, R4, R3, 0x18 ;  /* 0x0000000304037211 */ /* 0x002fe400078ec0ff */
[----:B------:R-:W-:-:S03]  /*60a0*/  LOP3.LUT R4, RZ, R33, RZ, 0x33, !PT ;  /* 0x00000021ff047212 */ /* 0x000fc600078e33ff */
[----:B------:R-:W-:Y:S02]  /*60b0*/  IMAD R23, R2, 0x28, R3 ;  /* 0x0000002802177824 */ /* 0x000fe400078e0203 */
[----:B------:R-:W-:-:S03]  /*60c0*/  IMAD.IADD R4, R27, 0x1, R4 ;  /* 0x000000011b047824 */ /* 0x000fc600078e0204 */
[----:B------:R-:W1:Y:S01]  /*60d0*/  LDS.64 R6, [R23+0x10] ;  /* 0x0000100017067984 */ /* 0x000e620000000a00 */
[----:B------:R-:W-:-:S03]  /*60e0*/  IMAD R32, R4, 0x28, R3 ;  /* 0x0000002804207824 */ /* 0x000fc600078e0203 */
[----:B------:R-:W2:Y:S04]  /*60f0*/  LDS.64 R4, [R23+0x8] ;  /* 0x0000080017047984 */ /* 0x000ea80000000a00 */
[----:B------:R-:W3:Y:S04]  /*6100*/  LDS.64 R8, [R23+0x18] ;  /* 0x0000180017087984 */ /* 0x000ee80000000a00 */
[----:B------:R-:W4:Y:S04]  /*6110*/  LDS.64 R10, [R23+0x20] ;  /* 0x00002000170a7984 */ /* 0x000f280000000a00 */
[----:B0-----:R-:W0:Y:S04]  /*6120*/  LDS.64 R12, [R32] ;  /* 0x00000000200c7984 */ /* 0x001e280000000a00 */
[----:B------:R-:W5:Y:S04]  /*6130*/  LDS.64 R14, [R32+0x8] ;  /* 0x00000800200e7984 */ /* 0x000f680000000a00 */
[----:B------:R-:W5:Y:S04]  /*6140*/  LDS.64 R16, [R32+0x10] ;  /* 0x0000100020107984 */ /* 0x000f680000000a00 */
[----:B------:R-:W5:Y:S04]  /*6150*/  LDS.64 R18, [R32+0x18] ;  /* 0x0000180020127984 */ /* 0x000f680000000a00 */
[----:B------:R-:W5:Y:S04]  /*6160*/  LDS.64 R20, [R32+0x20] ;  /* 0x0000200020147984 */ /* 0x000f680000000a00 */
[----:B------:R2:W5:Y:S04]  /*6170*/  LDS.64 R2, [R23] ;  /* 0x0000000017027984 */ /* 0x0005680000000a00 */
[----:B-1----:R-:W-:Y:S04]  /*6180*/  STL.64 [R1+0x10], R6 ;  /* 0x0000100601007387 */ /* 0x002fe80000100a00 */
[----:B--2---:R-:W-:Y:S01]  /*6190*/  STL.64 [R1+0x8], R4 ;  /* 0x0000080401007387 */ /* 0x004fe20000100a00 */
[----:B------:R-:W-:-:S03]  /*61a0*/  MOV R23, R28 ;  /* 0x0000001c00177202 */ /* 0x000fc60000000f00 */
[----:B---3--:R-:W-:Y:S04]  /*61b0*/  STL.64 [R1+0x18], R8 ;  /* 0x0000180801007387 */ /* 0x008fe80000100a00 */
[----:B----4-:R-:W-:Y:S04]  /*61c0*/  STL.64 [R1+0x20], R10 ;  /* 0x0000200a01007387 */ /* 0x010fe80000100a00 */
[----:B0-----:R-:W-:Y:S04]  /*61d0*/  STL.64 [R1+0x28], R12 ;  /* 0x0000280c01007387 */ /* 0x001fe80000100a00 */
[----:B-----5:R-:W-:Y:S04]  /*61e0*/  STL.64 [R1+0x30], R14 ;  /* 0x0000300e01007387 */ /* 0x020fe80000100a00 */
[----:B------:R-:W-:Y:S04]  /*61f0*/  STL.64 [R1+0x38], R16 ;  /* 0x0000381001007387 */ /* 0x000fe80000100a00 */
[----:B------:R-:W-:Y:S04]  /*6200*/  STL.64 [R1+0x40], R18 ;  /* 0x0000401201007387 */ /* 0x000fe80000100a00 */
[----:B------:R-:W-:Y:S04]  /*6210*/  STL.64 [R1+0x48], R20 ;  /* 0x0000481401007387 */ /* 0x000fe80000100a00 */
[----:B------:R0:W-:Y:S02]  /*6220*/  STL.64 [R1], R2 ;  /* 0x0000000201007387 */ /* 0x0001e40000100a00 */
[----:B0-----:R-:W-:-:S07]  /*6230*/  IMAD.MOV.U32 R2, RZ, RZ, RZ ;  /* 0x000000ffff027224 */ /* 0x001fce00078e00ff */
.L_x_311:
        /* <DEDUP_REMOVED lines=11> */
.L_x_310:
[----:B------:R-:W-:Y:S05]  /*62f0*/  BSYNC.RECONVERGENT B1 ;  /* 0x0000000000017941 */ /* 0x000fea0003800200 */
.L_x_309:
[----:B------:R-:W-:-:S04]  /*6300*/  @P0 IADD3 R29, PT, PT, R33, 0x1, RZ ;  /* 0x00000001211d0810 */ /* 0x000fc80007ffe0ff */
[----:B------:R-:W-:-:S13]  /*6310*/  ISETP.GE.AND P0, PT, R29, R28, PT ;  /* 0x0000001c1d00720c */ /* 0x000fda0003f06270 */
[----:B------:R-:W-:Y:S05]  /*6320*/  @!P0 BRA `(.L_x_312) ;  /* 0xfffffffc003c8947 */ /* 0x000fea000383ffff */
.L_x_308:
[----:B------:R-:W-:Y:S05]  /*6330*/  BSYNC.RECONVERGENT B0 ;  /* 0x0000000000007941 */ /* 0x000fea0003800200 */
.L_x_307:
[----:B------:R-:W1:Y:S01]  /*6340*/  S2R R3, SR_CgaCtaId ;  /* 0x0000000000037919 */ /* 0x000e620000008800 */
[----:B------:R-:W-:Y:S01]  /*6350*/  MOV R2, 0x400 ;  /* 0x0000040000027802 */ /* 0x000fe20000000f00 */
[----:B------:R-:W-:Y:S01]  /*6360*/  IMAD.IADD R35, R26, 0x1, R29 ;  /* 0x000000011a237824 */ /* 0x000fe200078e021d */
[----:B------:R-:W-:Y:S01]  /*6370*/  IADD3 R25, PT, PT, -R29, R24, R25 ;  /* 0x000000181d197210 */ /* 0x000fe20007ffe119 */
[----:B------:R-:W-:Y:S01]  /*6380*/  BSSY.RECONVERGENT B0, `(.L_x_313) ;  /* 0x0000056000007945 */ /* 0x000fe20003800200 */
[----:B------:R-:W-:Y:S02]  /*6390*/  PLOP3.LUT P0, PT, PT, PT, PT, 0x8, 0x80 ;  /* 0x000000000080781c */ /* 0x000fe40003f0e170 */
[----:B------:R-:W-:Y:S02]  /*63a0*/  ISETP.GE.AND P1, PT, R25, R22, PT ;  /* 0x000000161900720c */ /* 0x000fe40003f26270 */
[----:B-1----:R-:W-:-:S05]  /*63b0*/  LEA R2, R3, R2, 0x18 ;  /* 0x0000000203027211 */ /* 0x002fca00078ec0ff */
[--C-:B------:R-:W-:Y:S02]  /*63c0*/  IMAD R34, R35, 0x28, R2.reuse ;  /* 0x0000002823227824 */ /* 0x100fe400078e0202 */
[----:B------:R-:W-:-:S03]  /*63d0*/  IMAD R23, R25, 0x28, R2 ;  /* 0x0000002819177824 */ /* 0x000fc600078e0202 */
[----:B------:R-:W1:Y:S04]  /*63e0*/  LDS.64 R2, [R34] ;  /* 0x0000000022027984 */ /* 0x000e680000000a00 */
[----:B------:R-:W2:Y:S04]  /*63f0*/  LDS.64 R4, [R34+0x8] ;  /* 0x0000080022047984 */ /* 0x000ea80000000a00 */
[----:B------:R-:W3:Y:S04]  /*6400*/  LDS.64 R6, [R34+0x10] ;  /* 0x0000100022067984 */ /* 0x000ee80000000a00 */
[----:B------:R-:W4:Y:S04]  /*6410*/  LDS.64 R8, [R34+0x18] ;  /* 0x0000180022087984 */ /* 0x000f280000000a00 */
[----:B------:R-:W5:Y:S04]  /*6420*/  LDS.64 R10, [R34+0x20] ;  /* 0x00002000220a7984 */ /* 0x000f680000000a00 */
[----:B0-----:R-:W0:Y:S04]  /*6430*/  LDS.64 R12, [R23] ;  /* 0x00000000170c7984 */ /* 0x001e280000000a00 */
[----:B------:R-:W0:Y:S04]  /*6440*/  LDS.64 R14, [R23+0x8] ;  /* 0x00000800170e7984 */ /* 0x000e280000000a00 */
[----:B------:R-:W0:Y:S04]  /*6450*/  LDS.64 R16, [R23+0x10] ;  /* 0x0000100017107984 */ /* 0x000e280000000a00 */
[----:B------:R-:W0:Y:S04]  /*6460*/  LDS.64 R18, [R23+0x18] ;  /* 0x0000180017127984 */ /* 0x000e280000000a00 */
[----:B------:R2:W0:Y:S04]  /*6470*/  LDS.64 R20, [R23+0x20] ;  /* 0x0000200017147984 */ /* 0x0004280000000a00 */
[----:B-1----:R1:W-:Y:S01]  /*6480*/  STL.64 [R1], R2 ;  /* 0x0000000201007387 */ /* 0x0023e20000100a00 */
[----:B------:R-:W-:-:S03]  /*6490*/  IMAD.MOV.U32 R22, RZ, RZ, R2 ;  /* 0x000000ffff167224 */ /* 0x000fc600078e0002 */
[----:B--2---:R1:W-:Y:S01]  /*64a0*/  STL.64 [R1+0x8], R4 ;  /* 0x0000080401007387 */ /* 0x0043e20000100a00 */
[----:B------:R-:W-:Y:S01]  /*64b0*/  IMAD.MOV.U32 R23, RZ, RZ, R3 ;  /* 0x000000ffff177224 */ /* 0x000fe200078e0003 */
[----:B------:R-:W-:Y:S01]  /*64c0*/  MOV R25, R5 ;  /* 0x0000000500197202 */ /* 0x000fe20000000f00 */
[----:B------:R-:W-:Y:S01]  /*64d0*/  IMAD.MOV.U32 R24, RZ, RZ, R4 ;  /* 0x000000ffff187224 */ /* 0x000fe200078e0004 */
[----:B---3--:R1:W-:Y:S01]  /*64e0*/  STL.64 [R1+0x10], R6 ;  /* 0x0000100601007387 */ /* 0x0083e20000100a00 */
[----:B------:R-:W-:Y:S02]  /*64f0*/  IMAD.MOV.U32 R26, RZ, RZ, R6 ;  /* 0x000000ffff1a7224 */ /* 0x000fe400078e0006 */
[----:B------:R-:W-:Y:S01]  /*6500*/  IMAD.MOV.U32 R27, RZ, RZ, R7 ;  /* 0x000000ffff1b7224 */ /* 0x000fe200078e0007 */
[----:B----4-:R1:W-:Y:S01]  /*6510*/  STL.64 [R1+0x18], R8 ;  /* 0x0000180801007387 */ /* 0x0103e20000100a00 */
[----:B------:R-:W-:Y:S02]  /*6520*/  IMAD.MOV.U32 R28, RZ, RZ, R8 ;  /* 0x000000ffff1c7224 */ /* 0x000fe400078e0008 */
[----:B------:R-:W-:Y:S01]  /*6530*/  IMAD.MOV.U32 R29, RZ, RZ, R9 ;  /* 0x000000ffff1d7224 */ /* 0x000fe200078e0009 */
[----:B-----5:R1:W-:Y:S01]  /*6540*/  STL.64 [R1+0x20], R10 ;  /* 0x0000200a01007387 */ /* 0x0203e20000100a00 */
[----:B------:R-:W-:Y:S01]  /*6550*/  MOV R32, R10 ;  /* 0x0000000a00207202 */ /* 0x000fe20000000f00 */
[----:B------:R-:W-:-:S02]  /*6560*/  IMAD.MOV.U32 R33, RZ, RZ, R11 ;  /* 0x000000ffff217224 */ /* 0x000fc400078e000b */
[----:B0-----:R1:W-:Y:S04]  /*6570*/  STL.64 [R1+0x28], R12 ;  /* 0x0000280c01007387 */ /* 0x0013e80000100a00 */
[----:B------:R1:W-:Y:S04]  /*6580*/  STL.64 [R1+0x30], R14 ;  /* 0x0000300e01007387 */ /* 0x0003e80000100a00 */
[----:B------:R1:W-:Y:S04]  /*6590*/  STL.64 [R1+0x38], R16 ;  /* 0x0000381001007387 */ /* 0x0003e80000100a00 */
[----:B------:R1:W-:Y:S04]  /*65a0*/  STL.64 [R1+0x40], R18 ;  /* 0x0000401201007387 */ /* 0x0003e80000100a00 */
[----:B------:R1:W-:Y:S01]  /*65b0*/  STL.64 [R1+0x48], R20 ;  /* 0x0000481401007387 */ /* 0x0003e20000100a00 */
[----:B------:R-:W-:Y:S05]  /*65c0*/  @P1 BRA `(.L_x_314) ;  /* 0x0000000000c41947 */ /* 0x000fea0003800000 */
[----:B------:R-:W0:Y:S01]  /*65d0*/  S2R R36, SR_TID.X ;  /* 0x0000000000247919 */ /* 0x000e220000002100 */
        /* <DEDUP_REMOVED lines=9> */
[----:B0-----:R-:W-:-:S04]  /*6670*/  LOP3.LUT R22, R36, 0x3fe, RZ, 0xc0, !PT ;  /* 0x000003fe24167812 */ /* 0x001fc800078ec0ff */
[----:B------:R-:W-:-:S04]  /*6680*/  VIMNMX R22, PT, PT, R22, R31, PT ;  /* 0x0000001f16167248 */ /* 0x000fc80003fe0100 */
[----:B------:R-:W-:Y:S01]  /*6690*/  VIADDMNMX R24, R22, 0x1, R31, PT ;  /* 0x0000000116187846 */ /* 0x000fe2000380011f */
[----:B------:R-:W-:-:S03]  /*66a0*/  IMAD.MOV.U32 R22, RZ, RZ, R12 ;  /* 0x000000ffff167224 */ /* 0x000fc600078e000c */
[----:B------:R-:W-:Y:S01]  /*66b0*/  ISETP.GE.AND P1, PT, R35, R24, PT ;  /* 0x000000182300720c */ /* 0x000fe20003f26270 */
[----:B------:R-:W-:-:S12]  /*66c0*/  IMAD.MOV.U32 R24, RZ, RZ, R14 ;  /* 0x000000ffff187224 */ /* 0x000fd800078e000e */
[----:B------:R-:W-:Y:S05]  /*66d0*/  @P1 BRA `(.L_x_314) ;  /* 0x0000000000801947 */ /* 0x000fea0003800000 */
[----:B------:R-:W-:-:S07]  /*66e0*/  IMAD.MOV.U32 R35, RZ, RZ, RZ ;  /* 0x000000ffff237224 */ /* 0x000fce00078e00ff */
.L_x_315:
        /* <DEDUP_REMOVED lines=12> */
[----:B0-----:R-:W-:Y:S02]  /*67b0*/  IMAD.MOV.U32 R32, RZ, RZ, R20 ;  /* 0x000000ffff207224 */ /* 0x001fe400078e0014 */
        /* <DEDUP_REMOVED lines=18> */
.L_x_314:
[----:B------:R-:W-:Y:S05]  /*68e0*/  BSYNC.RECONVERGENT B0 ;  /* 0x0000000000007941 */ /* 0x000fea0003800200 */
.L_x_313:
[----:B------:R-:W0:Y:S01]  /*68f0*/  S2R R36, SR_TID.X ;  /* 0x0000000000247919 */ /* 0x000e220000002100 */
[----:B------:R-:W-:Y:S01]  /*6900*/  BSSY.RECONVERGENT B0, `(.L_x_316) ;  /* 0x000004c000007945 */ /* 0x000fe20003800200 */
[----:B-1----:R-:W1:Y:S04]  /*6910*/  @!P0 LDS.64 R4, [R34+0x28] ;  /* 0x0000280022048984 */ /* 0x002e680000000a00 */
[----:B------:R-:W2:Y:S01]  /*6920*/  @!P0 LDS.64 R6, [R34+0x30] ;  /* 0x0000300022068984 */ /* 0x000ea20000000a00 */
[----:B------:R-:W-:Y:S01]  /*6930*/  BAR.SYNC.DEFER_BLOCKING 0x0 ;  /* 0x0000000000007b1d */ /* 0x000fe20000010000 */
[C---:B0-----:R-:W-:Y:S02]  /*6940*/  LOP3.LUT R2, R36.reuse, 0x3fc, RZ, 0xc0, !PT ;  /* 0x000003fc24027812 */ /* 0x041fe400078ec0ff */
[----:B------:R-:W-:-:S02]  /*6950*/  LOP3.LUT R8, R36, 0x3, RZ, 0xc0, !PT ;  /* 0x0000000324087812 */ /* 0x000fc400078ec0ff */
[-C--:B------:R-:W-:Y:S01]  /*6960*/  VIMNMX R35, PT, PT, R2, R31.reuse, PT ;  /* 0x0000001f02237248 */ /* 0x080fe20003fe0100 */
[----:B------:R0:W-:Y:S01]  /*6970*/  STS.64 [R0], R22 ;  /* 0x0000001600007388 */ /* 0x0001e20000000a00 */
[----:B------:R-:W-:Y:S02]  /*6980*/  VIMNMX R3, PT, PT, R8, R31, PT ;  /* 0x0000001f08037248 */ /* 0x000fe40003fe0100 */
[--C-:B------:R-:W-:Y:S01]  /*6990*/  VIADDMNMX R2, R35, 0x2, R31.reuse, PT ;  /* 0x0000000223027846 */ /* 0x100fe2000380011f */
[----:B------:R-:W-:Y:S04]  /*69a0*/  STS.64 [R0+0x18], R28 ;  /* 0x0000181c00007388 */ /* 0x000fe80000000a00 */
[----:B-1----:R1:W-:Y:S01]  /*69b0*/  @!P0 STL.64 [R1], R4 ;  /* 0x0000000401008387 */ /* 0x0023e20000100a00 */
[----:B0-----:R-:W-:-:S03]  /*69c0*/  VIADDMNMX R22, R2, 0x2, R31, PT ;  /* 0x0000000202167846 */ /* 0x001fc6000380011f */
[----:B--2---:R0:W-:Y:S04]  /*69d0*/  @!P0 STL.64 [R1+0x8], R6 ;  /* 0x0000080601008387 */ /* 0x0041e80000100a00 */
[----:B------:R0:W-:Y:S01]  /*69e0*/  STS.64 [R0+0x8], R24 ;  /* 0x0000081800007388 */ /* 0x0001e20000000a00 */
[----:B-1----:R-:W-:Y:S01]  /*69f0*/  IMAD.IADD R4, R22, 0x1, -R2 ;  /* 0x0000000116047824 */ /* 0x002fe200078e0a02 */
[----:B------:R-:W-:Y:S02]  /*6a00*/  VIADDMNMX R5, R2, -R35, R3, PT ;  /* 0x8000002302057246 */ /* 0x000fe40003800103 */
[----:B------:R0:W-:Y:S02]  /*6a10*/  STS.64 [R0+0x10], R26 ;  /* 0x0000101a00007388 */ /* 0x0001e40000000a00 */
[----:B------:R-:W-:-:S02]  /*6a20*/  ISETP.GE.AND P0, PT, R3, R4, PT ;  /* 0x000000040300720c */ /* 0x000fc40003f06270 */
[----:B------:R0:W-:Y:S01]  /*6a30*/  STS.64 [R0+0x20], R32 ;  /* 0x0000202000007388 */ /* 0x0001e20000000a00 */
[----:B------:R-:W-:-:S04]  /*6a40*/  IADD3 R4, PT, PT, R3, -R4, RZ ;  /* 0x8000000403047210 */ /* 0x000fc80007ffe0ff */
[----:B------:R-:W-:Y:S01]  /*6a50*/  SEL R28, R4, RZ, P0 ;  /* 0x000000ff041c7207 */ /* 0x000fe20000000000 */
[----:B------:R-:W-:Y:S03]  /*6a60*/  BAR.SYNC.DEFER_BLOCKING 0x0 ;  /* 0x0000000000007b1d */ /* 0x000fe60000010000 */
[----:B------:R-:W-:-:S13]  /*6a70*/  ISETP.GE.AND P0, PT, R28, R5, PT ;  /* 0x000000051c00720c */ /* 0x000fda0003f06270 */
[----:B0-----:R-:W-:Y:S05]  /*6a80*/  @P0 BRA `(.L_x_317) ;  /* 0x0000000000cc0947 */ /* 0x001fea0003800000 */
[----:B------:R-:W-:Y:S02]  /*6a90*/  IMAD.MOV.U32 R27, RZ, RZ, R5 ;  /* 0x000000ffff1b7224 */ /* 0x000fe400078e0005 */
[----:B------:R-:W-:-:S07]  /*6aa0*/  IMAD.IADD R26, R3, 0x1, R2 ;  /* 0x00000001031a7824 */ /* 0x000fce00078e0202 */
.L_x_321:
        /* <DEDUP_REMOVED lines=34> */
.L_x_320:
        /* <DEDUP_REMOVED lines=11> */
.L_x_319:
[----:B------:R-:W-:Y:S05]  /*6d80*/  BSYNC.RECONVERGENT B1 ;  /* 0x0000000000017941 */ /* 0x000fea0003800200 */
.L_x_318:
[----:B------:R-:W-:-:S05]  /*6d90*/  @P0 VIADD R28, R32, 0x1 ;  /* 0x00000001201c0836 */ /* 0x000fca0000000000 */
[----:B------:R-:W-:-:S13]  /*6da0*/  ISETP.GE.AND P0, PT, R28, R27, PT ;  /* 0x0000001b1c00720c */ /* 0x000fda0003f06270 */
[----:B------:R-:W-:Y:S05]  /*6db0*/  @!P0 BRA `(.L_x_321) ;  /* 0xfffffffc003c8947 */ /* 0x000fea000383ffff */
.L_x_317:
[----:B------:R-:W-:Y:S05]  /*6dc0*/  BSYNC.RECONVERGENT B0 ;  /* 0x0000000000007941 */ /* 0x000fea0003800200 */
.L_x_316:
[----:B------:R-:W0:Y:S01]  /*6dd0*/  S2R R5, SR_CgaCtaId ;  /* 0x0000000000057919 */ /* 0x000e220000008800 */
[----:B------:R-:W-:Y:S01]  /*6de0*/  MOV R4, 0x400 ;  /* 0x0000040000047802 */ /* 0x000fe20000000f00 */
[----:B------:R-:W-:Y:S01]  /*6df0*/  IMAD.IADD R35, R35, 0x1, R28 ;  /* 0x0000000123237824 */ /* 0x000fe200078e021c */
[----:B------:R-:W-:Y:S01]  /*6e00*/  IADD3 R23, PT, PT, -R28, R2, R3 ;  /* 0x000000021c177210 */ /* 0x000fe20007ffe103 */
[----:B------:R-:W-:Y:S01]  /*6e10*/  BSSY.RECONVERGENT B0, `(.L_x_322) ;  /* 0x0000056000007945 */ /* 0x000fe20003800200 */
        /* <DEDUP_REMOVED lines=47> */
[----:B------:R-:W-:-:S04]  /*7110*/  VIMNMX R22, PT, PT, R22, R31, PT ;  /* 0x0000001f16167248 */ /* 0x000fc80003fe0100 */
[----:B------:R-:W-:Y:S01]  /*7120*/  VIADDMNMX R24, R22, 0x2, R31, PT ;  /* 0x0000000216187846 */ /* 0x000fe2000380011f */
[----:B------:R-:W-:-:S03]  /*7130*/  IMAD.MOV.U32 R22, RZ, RZ, R12 ;  /* 0x000000ffff167224 */ /* 0x000fc600078e000c */
[----:B------:R-:W-:Y:S02]  /*7140*/  ISETP.GE.AND P1, PT, R35, R24, PT ;  /* 0x000000182300720c */ /* 0x000fe40003f26270 */
[----:B------:R-:W-:-:S11]  /*7150*/  MOV R24, R14 ;  /* 0x0000000e00187202 */ /* 0x000fd60000000f00 */
[----:B------:R-:W-:Y:S05]  /*7160*/  @P1 BRA `(.L_x_323) ;  /* 0x0000000000801947 */ /* 0x000fea0003800000 */
[----:B------:R-:W-:-:S07]  /*7170*/  IMAD.MOV.U32 R35, RZ, RZ, RZ ;  /* 0x000000ffff237224 */ /* 0x000fce00078e00ff */
.L_x_324:
        /* <DEDUP_REMOVED lines=31> */
.L_x_323:
[----:B------:R-:W-:Y:S05]  /*7370*/  BSYNC.RECONVERGENT B0 ;  /* 0x0000000000007941 */ /* 0x000fea0003800200 */
.L_x_322:
[----:B------:R-:W1:Y:S01]  /*7380*/  S2R R36, SR_TID.X ;  /* 0x0000000000247919 */ /* 0x000e620000002100 */
[----:B------:R-:W-:Y:S01]  /*7390*/  BSSY.RECONVERGENT B0, `(.L_x_325) ;  /* 0x000004c000007945 */ /* 0x000fe20003800200 */
[----:B0-----:R-:W0:Y:S04]  /*73a0*/  @!P0 LDS.64 R4, [R34+0x28] ;  /* 0x0000280022048984 */ /* 0x001e280000000a00 */
[----:B------:R-:W2:Y:S01]  /*73b0*/  @!P0 LDS.64 R6, [R34+0x30] ;  /* 0x0000300022068984 */ /* 0x000ea20000000a00 */
[----:B------:R-:W-:Y:S01]  /*73c0*/  BAR.SYNC.DEFER_BLOCKING 0x0 ;  /* 0x0000000000007b1d */ /* 0x000fe20000010000 */
[C---:B-1----:R-:W-:Y:S02]  /*73d0*/  LOP3.LUT R2, R36.reuse, 0x3f8, RZ, 0xc0, !PT ;  /* 0x000003f824027812 */ /* 0x042fe400078ec0ff */
[----:B------:R-:W-:-:S02]  /*73e0*/  LOP3.LUT R8, R36, 0x7, RZ, 0xc0, !PT ;  /* 0x0000000724087812 */ /* 0x000fc400078ec0ff */
[-C--:B------:R-:W-:Y:S01]  /*73f0*/  VIMNMX R35, PT, PT, R2, R31.reuse, PT ;  /* 0x0000001f02237248 */ /* 0x080fe20003fe0100 */
[----:B------:R1:W-:Y:S01]  /*7400*/  STS.64 [R0], R22 ;  /* 0x0000001600007388 */ /* 0x0003e20000000a00 */
[----:B------:R-:W-:Y:S02]  /*7410*/  VIMNMX R3, PT, PT, R8, R31, PT ;  /* 0x0000001f08037248 */ /* 0x000fe40003fe0100 */
[--C-:B------:R-:W-:Y:S01]  /*7420*/  VIADDMNMX R2, R35, 0x4, R31.reuse, PT ;  /* 0x0000000423027846 */ /* 0x100fe2000380011f */
[----:B------:R-:W-:Y:S04]  /*7430*/  STS.64 [R0+0x18], R28 ;  /* 0x0000181c00007388 */ /* 0x000fe80000000a00 */
[----:B0-----:R0:W-:Y:S01]  /*7440*/  @!P0 STL.64 [R1], R4 ;  /* 0x0000000401008387 */ /* 0x0011e20000100a00 */
[----:B-1----:R-:W-:-:S03]  /*7450*/  VIADDMNMX R22, R2, 0x4, R31, PT ;  /* 0x0000000402167846 */ /* 0x002fc6000380011f */
[----:B--2---:R1:W-:Y:S04]  /*7460*/  @!P0 STL.64 [R1+0x8], R6 ;  /* 0x0000080601008387 */ /* 0x0043e80000100a00 */
[----:B------:R1:W-:Y:S01]  /*7470*/  STS.64 [R0+0x8], R24 ;  /* 0x0000081800007388 */ /* 0x0003e20000000a00 */
[----:B0-----:R-:W-:-:S03]  /*7480*/  IADD3 R4, PT, PT, -R2, R22, RZ ;  /* 0x0000001602047210 */ /* 0x001fc60007ffe1ff */
[----:B------:R1:W-:Y:S01]  /*7490*/  STS.64 [R0+0x10], R26 ;  /* 0x0000101a00007388 */ /* 0x0003e20000000a00 */
[----:B------:R-:W-:Y:S02]  /*74a0*/  VIADDMNMX R5, R2, -R35, R3, PT ;  /* 0x8000002302057246 */ /* 0x000fe40003800103 */
[C---:B------:R-:W-:Y:S01]  /*74b0*/  ISETP.GE.AND P0, PT, R3.reuse, R4, PT ;  /* 0x000000040300720c */ /* 0x040fe20003f06270 */
[----:B------:R-:W-:Y:S01]  /*74c0*/  IMAD.IADD R4, R3, 0x1, -R4 ;  /* 0x0000000103047824 */ /* 0x000fe200078e0a04 */
[----:B------:R1:W-:Y:S04]  /*74d0*/  STS.64 [R0+0x20], R32 ;  /* 0x0000202000007388 */ /* 0x0003e80000000a00 */
[----:B------:R-:W-:Y:S01]  /*74e0*/  SEL R28, R4, RZ, P0 ;  /* 0x000000ff041c7207 */ /* 0x000fe20000000000 */
[----:B------:R-:W-:Y:S03]  /*74f0*/  BAR.SYNC.DEFER_BLOCKING 0x0 ;  /* 0x0000000000007b1d */ /* 0x000fe60000010000 */
[----:B------:R-:W-:-:S13]  /*7500*/  ISETP.GE.AND P0, PT, R28, R5, PT ;  /* 0x000000051c00720c */ /* 0x000fda0003f06270 */
[----:B-1----:R-:W-:Y:S05]  /*7510*/  @P0 BRA `(.L_x_326) ;  /* 0x0000000000cc0947 */ /* 0x002fea0003800000 */
[----:B------:R-:W-:Y:S02]  /*7520*/  IMAD.MOV.U32 R27, RZ, RZ, R5 ;  /* 0x000000ffff1b7224 */ /* 0x000fe400078e0005 */
[----:B------:R-:W-:-:S07]  /*7530*/  IMAD.IADD R26, R3, 0x1, R2 ;  /* 0x00000001031a7824 */ /* 0x000fce00078e0202 */
.L_x_330:
[----:B------:R-:W0:Y:S01]  /*7540*/  S2R R7, SR_CgaCtaId ;  /* 0x0000000000077919 */ /* 0x000e220000008800 */
[----:B------:R-:W-:Y:S01]  /*7550*/  IADD3 R4, PT, PT, R27, -R28, RZ ;  /* 0x8000001c1b047210 */ /* 0x000fe20007ffe0ff */
[----:B------:R-:W-:Y:S03]  /*7560*/  BSSY.RECONVERGENT B1, `(.L_x_327) ;  /* 0x000002b000017945 */ /* 0x000fe60003800200 */
[----:B------:R-:W-:Y:S02]  /*7570*/  LEA.HI R5, R4, R4, RZ, 0x1 ;  /* 0x0000000404057211 */ /* 0x000fe400078f08ff */
[----:B------:R-:W-:Y:S02]  /*7580*/  MOV R4, 0x400 ;  /* 0x0000040000047802 */ /* 0x000fe40000000f00 */
[----:B------:R-:W-:-:S04]  /*7590*/  LEA.HI.SX32 R32, R5, R28, 0x1f ;  /* 0x0000001c05207211 */ /* 0x000fc800078ffaff */
[----:B------:R-:W-:-:S05]  /*75a0*/  LOP3.LUT R5, RZ, R32, RZ, 0x33, !PT ;  /* 0x00000020ff057212 */ /* 0x000fca00078e33ff */
[----:B------:R-:W-:Y:S01]  /*75b0*/  IMAD.IADD R5, R26, 0x1, R5 ;  /* 0x000000011a057824 */ /* 0x000fe200078e0205 */
        /* <DEDUP_REMOVED lines=26> */
.L_x_329:
        /* <DEDUP_REMOVED lines=11> */
.L_x_328:
[----:B------:R-:W-:Y:S05]  /*7810*/  BSYNC.RECONVERGENT B1 ;  /* 0x0000000000017941 */ /* 0x000fea0003800200 */
.L_x_327:
[----:B------:R-:W-:-:S04]  /*7820*/  @P0 IADD3 R28, PT, PT, R32, 0x1, RZ ;  /* 0x00000001201c0810 */ /* 0x000fc80007ffe0ff */
[----:B------:R-:W-:-:S13]  /*7830*/  ISETP.GE.AND P0, PT, R28, R27, PT ;  /* 0x0000001b1c00720c */ /* 0x000fda0003f06270 */
[----:B------:R-:W-:Y:S05]  /*7840*/  @!P0 BRA `(.L_x_330) ;  /* 0xfffffffc003c8947 */ /* 0x000fea000383ffff */
.L_x_326:
[----:B------:R-:W-:Y:S05]  /*7850*/  BSYNC.RECONVERGENT B0 ;  /* 0x0000000000007941 */ /* 0x000fea0003800200 */
.L_x_325:
        /* <DEDUP_REMOVED lines=52> */
[----:B------:R-:W-:-:S04]  /*7ba0*/  VIMNMX R22, PT, PT, R22, R31, PT ;  /* 0x0000001f16167248 */ /* 0x000fc80003fe0100 */
[----:B------:R-:W-:Y:S02]  /*7bb0*/  VIADDMNMX R24, R22, 0x4, R31, PT ;  /* 0x0000000416187846 */ /* 0x000fe4000380011f */
[----:B------:R-:W-:Y:S02]  /*7bc0*/  MOV R22, R12 ;  /* 0x0000000c00167202 */ /* 0x000fe40000000f00 */
[----:B------:R-:W-:Y:S01]  /*7bd0*/  ISETP.GE.AND P1, PT, R35, R24, PT ;  /* 0x000000182300720c */ /* 0x000fe20003f26270 */
[----:B------:R-:W-:-:S12]  /*7be0*/  IMAD.MOV.U32 R24, RZ, RZ, R14 ;  /* 0x000000ffff187224 */ /* 0x000fd800078e000e */
[----:B------:R-:W-:Y:S05]  /*7bf0*/  @P1 BRA `(.L_x_332) ;  /* 0x0000000000801947 */ /* 0x000fea0003800000 */
[----:B------:R-:W-:-:S07]  /*7c00*/  IMAD.MOV.U32 R35, RZ, RZ, RZ ;  /* 0x000000ffff237224 */ /* 0x000fce00078e00ff */
.L_x_333:
        /* <DEDUP_REMOVED lines=31> */
.L_x_332:
[----:B------:R-:W-:Y:S05]  /*7e00*/  BSYNC.RECONVERGENT B0 ;  /* 0x0000000000007941 */ /* 0x000fea0003800200 */
.L_x_331:
        /* <DEDUP_REMOVED lines=28> */
.L_x_339:
        /* <DEDUP_REMOVED lines=34> */
.L_x_338:
        /* <DEDUP_REMOVED lines=11> */
.L_x_337:
[----:B------:R-:W-:Y:S05]  /*82a0*/  BSYNC.RECONVERGENT B1 ;  /* 0x0000000000017941 */ /* 0x000fea0003800200 */
.L_x_336:
[----:B------:R-:W-:-:S04]  /*82b0*/  @P0 IADD3 R28, PT, PT, R32, 0x1, RZ ;  /* 0x00000001201c0810 */ /* 0x000fc80007ffe0ff */
[----:B------:R-:W-:-:S13]  /*82c0*/  ISETP.GE.AND P0, PT, R28, R27, PT ;  /* 0x0000001b1c00720c */ /* 0x000fda0003f06270 */
[----:B------:R-:W-:Y:S05]  /*82d0*/  @!P0 BRA `(.L_x_339) ;  /* 0xfffffffc003c8947 */ /* 0x000fea000383ffff */
.L_x_335:
[----:B------:R-:W-:Y:S05]  /*82e0*/  BSYNC.RECONVERGENT B0 ;  /* 0x0000000000007941 */ /* 0x000fea0003800200 */
.L_x_334:
        /* <DEDUP_REMOVED lines=59> */
.L_x_342:
        /* <DEDUP_REMOVED lines=31> */
.L_x_341:
[----:B------:R-:W-:Y:S05]  /*8890*/  BSYNC.RECONVERGENT B0 ;  /* 0x0000000000007941 */ /* 0x000fea0003800200 */
.L_x_340:
[----:B------:R-:W1:Y:S01]  /*88a0*/  S2R R36, SR_TID.X ;  /* 0x0000000000247919 */ /* 0x000e620000002100 */
[----:B------:R-:W-:Y:S01]  /*88b0*/  BSSY.RECONVERGENT B0, `(.L_x_343) ;  /* 0x000004d000007945 */ /* 0x000fe20003800200 */
[----:B0-----:R-:W0:Y:S04]  /*88c0*/  @!P0 LDS.64 R4, [R34+0x28] ;  /* 0x0000280022048984 */ /* 0x001e280000000a00 */
[----:B------:R-:W2:Y:S01]  /*88d0*/  @!P0 LDS.64 R6, [R34+0x30] ;  /* 0x0000300022068984 */ /* 0x000ea20000000a00 */
[----:B------:R-:W-:Y:S01]  /*88e0*/  BAR.SYNC.DEFER_BLOCKING 0x0 ;  /* 0x0000000000007b1d */ /* 0x000fe20000010000 */
[----:B-1----:R-:W-:-:S04]  /*88f0*/  LOP3.LUT R36, R36, 0x3e0, RZ, 0xc0, !PT ;  /* 0x000003e024247812 */ /* 0x002fc800078ec0ff */
[----:B------:R-:W-:Y:S01]  /*8900*/  VIMNMX R35, PT, PT, R36, R31, PT ;  /* 0x0000001f24237248 */ /* 0x000fe20003fe0100 */
[----:B------:R1:W-:Y:S03]  /*8910*/  STS.64 [R0], R22 ;  /* 0x0000001600007388 */ /* 0x0003e60000000a00 */
[--C-:B------:R-:W-:Y:S01]  /*8920*/  VIADDMNMX R2, R35, 0x10, R31.reuse, PT ;  /* 0x0000001023027846 */ /* 0x100fe2000380011f */
[----:B------:R-:W3:Y:S01]  /*8930*/  S2R R36, SR_TID.X ;  /* 0x0000000000247919 */ /* 0x000ee20000002100 */
[----:B0-----:R0:W-:Y:S02]  /*8940*/  @!P0 STL.64 [R1], R4 ;  /* 0x0000000401008387 */ /* 0x0011e40000100a00 */
[C---:B-1----:R-:W-:Y:S02]  /*8950*/  VIADDMNMX R22, R2.reuse, 0x10, R31, PT ;  /* 0x0000001002167846 */ /* 0x042fe4000380011f */
[----:B--2---:R-:W-:Y:S02]  /*8960*/  @!P0 STL.64 [R1+0x8], R6 ;  /* 0x0000080601008387 */ /* 0x004fe40000100a00 */
[----:B------:R-:W-:-:S02]  /*8970*/  IADD3 R8, PT, PT, -R2, R22, RZ ;  /* 0x0000001602087210 */ /* 0x000fc40007ffe1ff */
[----:B------:R1:W-:Y:S04]  /*8980*/  STS.64 [R0+0x18], R28 ;  /* 0x0000181c00007388 */ /* 0x0003e80000000a00 */
[----:B------:R2:W-:Y:S04]  /*8990*/  STS.64 [R0+0x8], R24 ;  /* 0x0000081800007388 */ /* 0x0005e80000000a00 */
[----:B------:R2:W-:Y:S04]  /*89a0*/  STS.64 [R0+0x10], R26 ;  /* 0x0000101a00007388 */ /* 0x0005e80000000a00 */
[----:B------:R2:W-:Y:S01]  /*89b0*/  STS.64 [R0+0x20], R32 ;  /* 0x0000202000007388 */ /* 0x0005e20000000a00 */
[----:B---3--:R-:W-:-:S04]  /*89c0*/  LOP3.LUT R36, R36, 0x1f, RZ, 0xc0, !PT ;  /* 0x0000001f24247812 */ /* 0x008fc800078ec0ff */
[----:B------:R-:W-:Y:S01]  /*89d0*/  VIMNMX R3, PT, PT, R36, R31, PT ;  /* 0x0000001f24037248 */ /* 0x000fe20003fe0100 */
[----:B------:R-:W-:Y:S03]  /*89e0*/  BAR.SYNC.DEFER_BLOCKING 0x0 ;  /* 0x0000000000007b1d */ /* 0x000fe60000010000 */
[C---:B------:R-:W-:Y:S01]  /*89f0*/  ISETP.GE.AND P0, PT, R3.reuse, R8, PT ;  /* 0x000000080300720c */ /* 0x040fe20003f06270 */
[----:B------:R-:W-:Y:S01]  /*8a00*/  IMAD.IADD R8, R3, 0x1, -R8 ;  /* 0x0000000103087824 */ /* 0x000fe200078e0a08 */
[----:B0-----:R-:W-:-:S04]  /*8a10*/  VIADDMNMX R4, R2, -R35, R3, PT ;  /* 0x8000002302047246 */ /* 0x001fc80003800103 */
[----:B-1----:R-:W-:-:S04]  /*8a20*/  SEL R28, R8, RZ, P0 ;  /* 0x000000ff081c7207 */ /* 0x002fc80000000000 */
[----:B------:R-:W-:-:S13]  /*8a30*/  ISETP.GE.AND P0, PT, R28, R4, PT ;  /* 0x000000041c00720c */ /* 0x000fda0003f06270 */
[----:B--2---:R-:W-:Y:S05]  /*8a40*/  @P0 BRA `(.L_x_344) ;  /* 0x0000000000cc0947 */ /* 0x004fea0003800000 */
[----:B------:R-:W-:Y:S02]  /*8a50*/  IMAD.MOV.U32 R27, RZ, RZ, R4 ;  /* 0x000000ffff1b7224 */ /* 0x000fe400078e0004 */
[----:B------:R-:W-:-:S07]  /*8a60*/  IMAD.IADD R26, R3, 0x1, R2 ;  /* 0x00000001031a7824 */ /* 0x000fce00078e0202 */
.L_x_348:
        /* <DEDUP_REMOVED lines=34> */
.L_x_347:
        /* <DEDUP_REMOVED lines=11> */
.L_x_346:
[----:B------:R-:W-:Y:S05]  /*8d40*/  BSYNC.RECONVERGENT B1 ;  /* 0x0000000000017941 */ /* 0x000fea0003800200 */
.L_x_345:
[----:B------:R-:W-:-:S04]  /*8d50*/  @P0 IADD3 R28, PT, PT, R32, 0x1, RZ ;  /* 0x00000001201c0810 */ /* 0x000fc80007ffe0ff */
[----:B------:R-:W-:-:S13]  /*8d60*/  ISETP.GE.AND P0, PT, R28, R27, PT ;  /* 0x0000001b1c00720c */ /* 0x000fda0003f06270 */
[----:B------:R-:W-:Y:S05]  /*8d70*/  @!P0 BRA `(.L_x_348) ;  /* 0xfffffffc003c8947 */ /* 0x000fea000383ffff */
.L_x_344:
[----:B------:R-:W-:Y:S05]  /*8d80*/  BSYNC.RECONVERGENT B0 ;  /* 0x0000000000007941 */ /* 0x000fea0003800200 */
.L_x_343:
        /* <DEDUP_REMOVED lines=59> */
.L_x_351:
        /* <DEDUP_REMOVED lines=31> */
.L_x_350:
[----:B------:R-:W-:Y:S05]  /*9330*/  BSYNC.RECONVERGENT B0 ;  /* 0x0000000000007941 */ /* 0x000fea0003800200 */
.L_x_349:
        /* <DEDUP_REMOVED lines=28> */
.L_x_357:
        /* <DEDUP_REMOVED lines=34> */
.L_x_356:
        /* <DEDUP_REMOVED lines=11> */
.L_x_355:
[----:B------:R-:W-:Y:S05]  /*97d0*/  BSYNC.RECONVERGENT B1 ;  /* 0x0000000000017941 */ /* 0x000fea0003800200 */
.L_x_354:
[----:B------:R-:W-:-:S04]  /*97e0*/  @P0 IADD3 R28, PT, PT, R32, 0x1, RZ ;  /* 0x00000001201c0810 */ /* 0x000fc80007ffe0ff */
[----:B------:R-:W-:-:S13]  /*97f0*/  ISETP.GE.AND P0, PT, R28, R27, PT ;  /* 0x0000001b1c00720c */ /* 0x000fda0003f06270 */
[----:B------:R-:W-:Y:S05]  /*9800*/  @!P0 BRA `(.L_x_357) ;  /* 0xfffffffc003c8947 */ /* 0x000fea000383ffff */
.L_x_353:
[----:B------:R-:W-:Y:S05]  /*9810*/  BSYNC.RECONVERGENT B0 ;  /* 0x0000000000007941 */ /* 0x000fea0003800200 */
.L_x_352:
        /* <DEDUP_REMOVED lines=59> */
.L_x_360:
        /* <DEDUP_REMOVED lines=31> */
.L_x_359:
[----:B------:R-:W-:Y:S05]  /*9dc0*/  BSYNC.RECONVERGENT B0 ;  /* 0x0000000000007941 */ /* 0x000fea0003800200 */
.L_x_358:
        /* <DEDUP_REMOVED lines=28> */
.L_x_366:
        /* <DEDUP_REMOVED lines=34> */
.L_x_365:
        /* <DEDUP_REMOVED lines=11> */
.L_x_364:
[----:B------:R-:W-:Y:S05]  /*a260*/  BSYNC.RECONVERGENT B1 ;  /* 0x0000000000017941 */ /* 0x000fea0003800200 */
.L_x_363:
[----:B------:R-:W-:-:S04]  /*a270*/  @P0 IADD3 R28, PT, PT, R32, 0x1, RZ ;  /* 0x00000001201c0810 */ /* 0x000fc80007ffe0ff */
[----:B------:R-:W-:-:S13]  /*a280*/  ISETP.GE.AND P0, PT, R28, R27, PT ;  /* 0x0000001b1c00720c */ /* 0x000fda0003f06270 */
[----:B------:R-:W-:Y:S05]  /*a290*/  @!P0 BRA `(.L_x_366) ;  /* 0xfffffffc003c8947 */ /* 0x000fea000383ffff */
.L_x_362:
[----:B------:R-:W-:Y:S05]  /*a2a0*/  BSYNC.RECONVERGENT B0 ;  /* 0x0000000000007941 */ /* 0x000fea0003800200 */
.L_x_361:
        /* <DEDUP_REMOVED lines=59> */
.L_x_369:
        /* <DEDUP_REMOVED lines=31> */
.L_x_368:
[----:B------:R-:W-:Y:S05]  /*a850*/  BSYNC.RECONVERGENT B0 ;  /* 0x0000000000007941 */ /* 0x000fea0003800200 */
.L_x_367:
        /* <DEDUP_REMOVED lines=8> */
[----:B------:R-:W-:Y:S01]  /*a8e0*/  STS.64 [R0+0x10], R26 ;  /* 0x0000101a00007388 */ /* 0x000fe20000000a00 */
[----:B------:R-:W-:Y:S02]  /*a8f0*/  VIMNMX R37, PT, PT, R8, R31, PT ;  /* 0x0000001f08257248 */ /* 0x000fe40003fe0100 */
[--C-:B------:R-:W-:Y:S01]  /*a900*/  VIADDMNMX R2, R3, 0x80, R31.reuse, PT ;  /* 0x0000008003027846 */ /* 0x100fe2000380011f */
[----:B------:R-:W-:Y:S03]  /*a910*/  STS.64 [R0], R22 ;  /* 0x0000001600007388 */ /* 0x000fe60000000a00 */
[C---:B------:R-:W-:Y:S01]  /*a920*/  VIADDMNMX R35, R2.reuse, 0x80, R31, PT ;  /* 0x0000008002237846 */ /* 0x040fe2000380011f */
[----:B0-----:R0:W-:Y:S04]  /*a930*/  @!P0 STL.64 [R1], R4 ;  /* 0x0000000401008387 */ /* 0x0011e80000100a00 */
        /* <DEDUP_REMOVED lines=14> */
.L_x_375:
[----:B------:R-:W0:Y:S01]  /*aa20*/  S2R R5, SR_CgaCtaId ;  /* 0x0000000000057919 */ /* 0x000e220000008800 */
[-C--:B------:R-:W-:Y:S01]  /*aa30*/  IADD3 R0, PT, PT, R26, -R27.reuse, RZ ;  /* 0x8000001b1a007210 */ /* 0x080fe20007ffe0ff */
        /* <DEDUP_REMOVED lines=32> */
.L_x_374:
        /* <DEDUP_REMOVED lines=11> */
.L_x_373:
[----:B------:R-:W-:Y:S05]  /*acf0*/  BSYNC.RECONVERGENT B1 ;  /* 0x0000000000017941 */ /* 0x000fea0003800200 */
.L_x_372:
[----:B------:R-:W-:-:S04]  /*ad00*/  @P0 IADD3 R27, PT, PT, R28, 0x1, RZ ;  /* 0x000000011c1b0810 */ /* 0x000fc80007ffe0ff */
[----:B------:R-:W-:-:S13]  /*ad10*/  ISETP.GE.AND P0, PT, R27, R26, PT ;  /* 0x0000001a1b00720c */ /* 0x000fda0003f06270 */
[----:B------:R-:W-:Y:S05]  /*ad20*/  @!P0 BRA `(.L_x_375) ;  /* 0xfffffffc003c8947 */ /* 0x000fea000383ffff */
.L_x_371:
[----:B------:R-:W-:Y:S05]  /*ad30*/  BSYNC.RECONVERGENT B0 ;  /* 0x0000000000007941 */ /* 0x000fea0003800200 */
.L_x_370:
        /* <DEDUP_REMOVED lines=40> */
[----:B------:R-:W1:Y:S01]  /*afc0*/  S2R R34, SR_TID.X ;  /* 0x0000000000227919 */ /* 0x000e620000002100 */
[----:B------:R-:W-:Y:S01]  /*afd0*/  IMAD.MOV.U32 R23, RZ, RZ, R13 ;  /* 0x000000ffff177224 */ /* 0x000fe200078e000d */
[----:B------:R-:W-:Y:S01]  /*afe0*/  MOV R26, R16 ;  /* 0x00000010001a7202 */ /* 0x000fe20000000f00 */
[----:B------:R-:W-:Y:S01]  /*aff0*/  IMAD.MOV.U32 R24, RZ, RZ, R14 ;  /* 0x000000ffff187224 */ /* 0x000fe200078e000e */
[----:B------:R-:W-:Y:S01]  /*b000*/  MOV R32, R20 ;  /* 0x0000001400207202 */ /* 0x000fe20000000f00 */
[----:B------:R-:W-:Y:S02]  /*b010*/  IMAD.MOV.U32 R27, RZ, RZ, R17 ;  /* 0x000000ffff1b7224 */ /* 0x000fe400078e0011 */
[----:B------:R-:W-:Y:S02]  /*b020*/  IMAD.MOV.U32 R28, RZ, RZ, R18 ;  /* 0x000000ffff1c7224 */ /* 0x000fe400078e0012 */
[----:B------:R-:W-:Y:S02]  /*b030*/  IMAD.MOV.U32 R29, RZ, RZ, R19 ;  /* 0x000000ffff1d7224 */ /* 0x000fe400078e0013 */
        /* <DEDUP_REMOVED lines=9> */
.L_x_378:
        /* <DEDUP_REMOVED lines=8> */
[----:B------:R-:W-:Y:S01]  /*b150*/  IMAD.MOV.U32 R26, RZ, RZ, R16 ;  /* 0x000000ffff1a7224 */ /* 0x000fe200078e0010 */
[----:B-1----:R-:W-:Y:S01]  /*b160*/  MOV R33, R21 ;  /* 0x0000001500217202 */ /* 0x002fe20000000f00 */
[----:B------:R-:W-:-:S02]  /*b170*/  IMAD.MOV.U32 R28, RZ, RZ, R18 ;  /* 0x000000ffff1c7224 */ /* 0x000fc400078e0012 */
        /* <DEDUP_REMOVED lines=18> */
.L_x_377:
[----:B------:R-:W-:Y:S05]  /*b2a0*/  BSYNC.RECONVERGENT B0 ;  /* 0x0000000000007941 */ /* 0x000fea0003800200 */
.L_x_376:
[----:B------:R-:W0:Y:S01]  /*b2b0*/  S2R R0, SR_TID.X ;  /* 0x0000000000007919 */ /* 0x000e220000002100 */
[----:B------:R-:W1:Y:S02]  /*b2c0*/  LDCU.U8 UR4, c[0x0][0x380] ;  /* 0x00007000ff0477ac */ /* 0x000e640008000000 */
[----:B-1----:R-:W-:-:S04]  /*b2d0*/  UPRMT UR4, UR4, 0x8880, URZ ;  /* 0x0000888004047896 */ /* 0x002fc800080000ff */
[----:B------:R-:W-:Y:S01]  /*b2e0*/  UISETP.NE.AND UP0, UPT, UR4, URZ, UPT ;  /* 0x000000ff0400728c */ /* 0x000fe2000bf05270 */
[----:B0-----:R-:W-:-:S04]  /*b2f0*/  LOP3.LUT R3, R0, 0x3e0, RZ, 0xc0, !PT ;  /* 0x000003e000037812 */ /* 0x001fc800078ec0ff */
[----:B------:R-:W-:Y:S01]  /*b300*/  LOP3.LUT R0, R3, 0x1f, R0, 0xf8, !PT ;  /* 0x0000001f03007812 */ /* 0x000fe200078ef800 */
[----:B------:R-:W-:Y:S06]  /*b310*/  BAR.SYNC.DEFER_BLOCKING 0x0 ;  /* 0x0000000000007b1d */ /* 0x000fec0000010000 */
[----:B------:R-:W-:Y:S05]  /*b320*/  BRA.U !UP0, `(.L_x_379) ;  /* 0x0000000108a07547 */ /* 0x000fea000b800000 */
[----:B------:R-:W0:Y:S01]  /*b330*/  S2R R35, SR_TID.X ;  /* 0x0000000000237919 */ /* 0x000e220000002100 */
[----:B------:R-:W1:Y:S01]  /*b340*/  S2UR UR5, SR_CgaCtaId ;  /* 0x00000000000579c3 */ /* 0x000e620000008800 */
[----:B------:R-:W-:Y:S01]  /*b350*/  UMOV UR4, 0x400 ;  /* 0x0000040000047882 */ /* 0x000fe20000000000 */
[----:B------:R-:W-:Y:S04]  /*b360*/  STS.64 [R30], R22 ;  /* 0x000000161e007388 */ /* 0x000fe80000000a00 */
[----:B------:R-:W-:Y:S02]  /*b370*/  STS.64 [R30+0x8], R24 ;  /* 0x000008181e007388 */ /* 0x000fe40000000a00 */
[----:B------:R-:W2:Y:S02]  /*b380*/  LDC.64 R2, c[0x0][0x398] ;  /* 0x0000e600ff027b82 */ /* 0x000ea40000000a00 */
[----:B------:R-:W-:Y:S04]  /*b390*/  STS.64 [R30+0x10], R26 ;  /* 0x0000101a1e007388 */ /* 0x000fe80000000a00 */
[----:B------:R-:W-:Y:S04]  /*b3a0*/  STS.64 [R30+0x18], R28 ;  /* 0x0000181c1e007388 */ /* 0x000fe80000000a00 */
[----:B------:R-:W-:Y:S01]  /*b3b0*/  STS.64 [R30+0x20], R32 ;  /* 0x000020201e007388 */ /* 0x000fe20000000a00 */
[----:B------:R-:W-:Y:S01]  /*b3c0*/  NOP ;  /* 0x0000000000007918 */ /* 0x000fe20000000000 */
[----:B-1----:R-:W-:-:S02]  /*b3d0*/  ULEA UR4, UR5, UR4, 0x18 ;  /* 0x0000000405047291 */ /* 0x002fc4000f8ec0ff */
[----:B------:R-:W-:Y:S01]  /*b3e0*/  LDS.64 R4, [R30] ;  /* 0x000000001e047984 */ /* 0x000fe20000000a00 */
[----:B0-----:R-:W-:-:S03]  /*b3f0*/  ISETP.NE.AND P0, PT, R35, RZ, PT ;  /* 0x000000ff2300720c */ /* 0x001fc60003f05270 */
[----:B------:R-:W-:Y:S01]  /*b400*/  LDS.64 R6, [R30+0x8] ;  /* 0x000008001e067984 */ /* 0x000fe20000000a00 */
[C---:B------:R-:W-:Y:S02]  /*b410*/  LOP3.LUT R34, R35.reuse, 0x1f, RZ, 0xc0, !PT ;  /* 0x0000001f23227812 */ /* 0x040fe400078ec0ff */
[----:B------:R-:W-:Y:S01]  /*b420*/  LOP3.LUT R35, R35, 0x3e0, RZ, 0xc0, !PT ;  /* 0x000003e023237812 */ /* 0x000fe200078ec0ff */
[----:B------:R-:W-:Y:S04]  /*b430*/  LDS.64 R8, [R30+0x10] ;  /* 0x000010001e087984 */ /* 0x000fe80000000a00 */
[----:B------:R-:W-:Y:S04]  /*b440*/  LDS.64 R10, [R30+0x18] ;  /* 0x000018001e0a7984 */ /* 0x000fe80000000a00 */
[----:B------:R-:W-:Y:S04]  /*b450*/  LDS.64 R12, [R30+0x20] ;  /* 0x000020001e0c7984 */ /* 0x000fe80000000a00 */
[----:B------:R-:W-:Y:S01]  /*b460*/  @!P0 STS [UR4+0x2800], R31 ;  /* 0x0028001fff008988 */ /* 0x000fe20008000804 */
[----:B------:R-:W-:Y:S01]  /*b470*/  BAR.SYNC.DEFER_BLOCKING 0x0 ;  /* 0x0000000000007b1d */ /* 0x000fe20000010000 */
[----:B------:R-:W-:-:S04]  /*b480*/  IADD3 R17, P0, P1, R34, UR6, R35 ;  /* 0x0000000622117c10 */ /* 0x000fc8000f91e023 */
[----:B------:R-:W-:Y:S01]  /*b490*/  IADD3.X R14, PT, PT, RZ, RZ, RZ, P0, P1 ;  /* 0x000000ffff0e7210 */ /* 0x000fe200007e24ff */
[----:B--2---:R-:W-:-:S04]  /*b4a0*/  IMAD.WIDE.U32 R2, R17, 0x28, R2 ;  /* 0x0000002811027825 */ /* 0x004fc800078e0002 */
[----:B------:R-:W-:-:S05]  /*b4b0*/  IMAD R17, R14, 0x28, RZ ;  /* 0x000000280e117824 */ /* 0x000fca00078e02ff */
[----:B------:R-:W-:Y:S01]  /*b4c0*/  IADD3 R3, PT, PT, R3, R17, RZ ;  /* 0x0000001103037210 */ /* 0x000fe20007ffe0ff */
        /* <DEDUP_REMOVED lines=14> */
.L_x_379:
[----:B------:R-:W0:Y:S01]  /*b5b0*/  S2R R2, SR_TID.X ;  /* 0x0000000000027919 */ /* 0x000e220000002100 */
[----:B------:R-:W1:Y:S01]  /*b5c0*/  S2UR UR5, SR_CgaCtaId ;  /* 0x00000000000579c3 */ /* 0x000e620000008800 */
[----:B------:R-:W-:Y:S01]  /*b5d0*/  UMOV UR4, 0x400 ;  /* 0x0000040000047882 */ /* 0x000fe20000000000 */
[----:B------:R-:W-:Y:S04]  /*b5e0*/  STS.64 [R30], R22 ;  /* 0x000000161e007388 */ /* 0x000fe80000000a00 */
[----:B------:R-:W-:Y:S04]  /*b5f0*/  STS.64 [R30+0x8], R24 ;  /* 0x000008181e007388 */ /* 0x000fe80000000a00 */
        /* <DEDUP_REMOVED lines=8> */
[----:B------:R-:W0:Y:S03]  /*b680*/  LDC.64 R2, c[0x0][0x3b0] ;  /* 0x0000ec00ff027b82 */ /* 0x000e260000000a00 */
[----:B------:R-:W-:Y:S04]  /*b690*/  LDS.64 R8, [R30+0x10] ;  /* 0x000010001e087984 */ /* 0x000fe80000000a00 */
[----:B------:R-:W-:Y:S04]  /*b6a0*/  LDS.64 R10, [R30+0x18] ;  /* 0x000018001e0a7984 */ /* 0x000fe80000000a00 */
[----:B------:R-:W-:Y:S04]  /*b6b0*/  LDS.64 R12, [R30+0x20] ;  /* 0x000020001e0c7984 */ /* 0x000fe80000000a00 */
[----:B------:R-:W-:Y:S01]  /*b6c0*/  @!P0 STS [UR4+0x2800], R31 ;  /* 0x0028001fff008988 */ /* 0x000fe20008000804 */
[----:B------:R-:W-:Y:S01]  /*b6d0*/  BAR.SYNC.DEFER_BLOCKING 0x0 ;  /* 0x0000000000007b1d */ /* 0x000fe20000010000 */
[----:B------:R-:W-:-:S05]  /*b6e0*/  IADD3 R17, P0, PT, R0, UR6, RZ ;  /* 0x0000000600117c10 */ /* 0x000fca000ff1e0ff */
[----:B------:R-:W-:Y:S02]  /*b6f0*/  IMAD.X R14, RZ, RZ, RZ, P0 ;  /* 0x000000ffff0e7224 */ /* 0x000fe400000e06ff */
[----:B0-----:R-:W-:-:S04]  /*b700*/  IMAD.WIDE.U32 R2, R17, 0x28, R2 ;  /* 0x0000002811027825 */ /* 0x001fc800078e0002 */
[----:B------:R-:W-:-:S04]  /*b710*/  IMAD R17, R14, 0x28, RZ ;  /* 0x000000280e117824 */ /* 0x000fc800078e02ff */
[----:B------:R-:W-:Y:S01]  /*b720*/  IMAD.IADD R3, R17, 0x1, R3 ;  /* 0x0000000111037824 */ /* 0x000fe200078e0203 */
        /* <DEDUP_REMOVED lines=14> */
.L_x_380:
        /* <DEDUP_REMOVED lines=15> */
.L_x_554:


//--------------------- .text._ZN3cub18CUB_300001_SM_10006detail8for_each13static_kernelINS2_12policy_hub_t12policy_500_tEmN6thrust24THRUST_300001_SM_1000_NS8cuda_cub20__uninitialized_fill7functorINS7_10device_ptrI8ColoringEESC_EEEEvT0_T1_ --------------------------
	.section	.text._ZN3cub18CUB_300001_SM_10006detail8for_each13static_kernelINS2_12policy_hub_t12policy_500_tEmN6thrust24THRUST_300001_SM_1000_NS8cuda_cub20__uninitialized_fill7functorINS7_10device_ptrI8ColoringEESC_EEEEvT0_T1_,"ax",@progbits
	.align	128
        .global         _ZN3cub18CUB_300001_SM_10006detail8for_each13static_kernelINS2_12policy_hub_t12policy_500_tEmN6thrust24THRUST_300001_SM_1000_NS8cuda_cub20__uninitialized_fill7functorINS7_10device_ptrI8ColoringEESC_EEEEvT0_T1_
        .type           _ZN3cub18CUB_300001_SM_10006detail8for_each13static_kernelINS2_12policy_hub_t12policy_500_tEmN6thrust24THRUST_300001_SM_1000_NS8cuda_cub20__uninitialized_fill7functorINS7_10device_ptrI8ColoringEESC_EEEEvT0_T1_,@function
        .size           _ZN3cub18CUB_300001_SM_10006detail8for_each13static_kernelINS2_12policy_hub_t12policy_500_tEmN6thrust24THRUST_300001_SM_1000_NS8cuda_cub20__uninitialized_fill7functorINS7_10device_ptrI8ColoringEESC_EEEEvT0_T1_,(.L_x_555 - _ZN3cub18CUB_300001_SM_10006detail8for_each13static_kernelINS2_12policy_hub_t12policy_500_tEmN6thrust24THRUST_300001_SM_1000_NS8cuda_cub20__uninitialized_fill7functorINS7_10device_ptrI8ColoringEESC_EEEEvT0_T1_)
        .other          _ZN3cub18CUB_300001_SM_10006detail8for_each13static_kernelINS2_12policy_hub_t12policy_500_tEmN6thrust24THRUST_300001_SM_1000_NS8cuda_cub20__uninitialized_fill7functorINS7_10device_ptrI8ColoringEESC_EEEEvT0_T1_,@"STO_CUDA_ENTRY STV_DEFAULT"
_ZN3cub18CUB_300001_SM_10006detail8for_each13static_kernelINS2_12policy_hub_t12policy_500_tEmN6thrust24THRUST_300001_SM_1000_NS8cuda_cub20__uninitialized_fill7functorINS7_10device_ptrI8ColoringEESC_EEEEvT0_T1_:
.text._ZN3cub18CUB_300001_SM_10006detail8for_each13static_kernelINS2_12policy_hub_t12policy_500_tEmN6thrust24THRUST_300001_SM_1000_NS8cuda_cub20__uninitialized_fill7functorINS7_10device_ptrI8ColoringEESC_EEEEvT0_T1_:
[----:B------:R-:W-:Y:S08]  /*0000*/  LDC R1, c[0x0][0x37c] ;  /* 0x0000df00ff017b82 */ /* 0x000ff00000000800 */
[----:B------:R-:W0:Y:S01]  /*0010*/  S2UR UR4, SR_CTAID.X ;  /* 0x00000000000479c3 */ /* 0x000e220000002500 */
[----:B------:R-:W1:Y:S01]  /*0020*/  LDCU.64 UR6, c[0x0][0x380] ;  /* 0x00007000ff0677ac */ /* 0x000e620008000a00 */
[----:B------:R-:W2:Y:S01]  /*0030*/  LDCU.64 UR8, c[0x0][0x358] ;  /* 0x00006b00ff0877ac */ /* 0x000ea20008000a00 */
[----:B0-----:R-:W-:-:S04]  /*0040*/  UIMAD.WIDE.U32 UR4, UR4, 0x200, URZ ;  /* 0x00000200040478a5 */ /* 0x001fc8000f8e00ff */
[----:B-1----:R-:W-:-:S04]  /*0050*/  UIADD3 UR6, UP0, UPT, -UR4, UR6, URZ ;  /* 0x0000000604067290 */ /* 0x002fc8000ff1e1ff */
[----:B------:R-:W-:Y:S02]  /*0060*/  UIADD3.X UR7, UPT, UPT, ~UR5, UR7, URZ, UP0, !UPT ;  /* 0x0000000705077290 */ /* 0x000fe400087fe5ff */
[----:B------:R-:W-:-:S04]  /*0070*/  UISETP.GE.U32.AND UP0, UPT, UR6, 0x200, UPT ;  /* 0x000002000600788c */ /* 0x000fc8000bf06070 */
[----:B------:R-:W-:-:S09]  /*0080*/  UISETP.GE.U32.AND.EX UP0, UPT, UR7, URZ, UPT, UP0 ;  /* 0x000000ff0700728c */ /* 0x000fd2000bf06100 */
[----:B--2---:R-:W-:Y:S05]  /*0090*/  BRA.U !UP0, `(.L_x_381) ;  /* 0x0000000108847547 */ /* 0x004fea000b800000 */
[----:B------:R-:W0:Y:S01]  /*00a0*/  S2R R0, SR_TID.X ;  /* 0x0000000000007919 */ /* 0x000e220000002100 */
[----:B------:R-:W1:Y:S08]  /*00b0*/  LDC.64 R2, c[0x0][0x388] ;  /* 0x0000e200ff027b82 */ /* 0x000e700000000a00 */
[----:B------:R-:W2:Y:S08]  /*00c0*/  LDC.64 R6, c[0x0][0x390] ;  /* 0x0000e400ff067b82 */ /* 0x000eb00000000a00 */
[----:B------:R-:W3:Y:S08]  /*00d0*/  LDC.64 R8, c[0x0][0x398] ;  /* 0x0000e600ff087b82 */ /* 0x000ef00000000a00 */
[----:B------:R-:W4:Y:S01]  /*00e0*/  LDC.64 R10, c[0x0][0x3a0] ;  /* 0x0000e800ff0a7b82 */ /* 0x000f220000000a00 */
[----:B0-----:R-:W-:-:S07]  /*00f0*/  IADD3 R5, P0, PT, R0, UR4, RZ ;  /* 0x0000000400057c10 */ /* 0x001fce000ff1e0ff */
[----:B------:R-:W0:Y:S01]  /*0100*/  LDC.64 R12, c[0x0][0x3a8] ;  /* 0x0000ea00ff0c7b82 */ /* 0x000e220000000a00 */
[----:B------:R-:W-:Y:S02]  /*0110*/  IMAD.X R0, RZ, RZ, UR5, P0 ;  /* 0x00000005ff007e24 */ /* 0x000fe400080e06ff */
[----:B-1----:R-:W-:-:S05]  /*0120*/  IMAD.WIDE.U32 R2, R5, 0x28, R2 ;  /* 0x0000002805027825 */ /* 0x002fca00078e0002 */
[----:B------:R-:W1:Y:S01]  /*0130*/  LDC.64 R14, c[0x0][0x3b0] ;  /* 0x0000ec00ff0e7b82 */ /* 0x000e620000000a00 */
[----:B------:R-:W-:-:S05]  /*0140*/  IMAD R5, R0, 0x28, RZ ;  /* 0x0000002800057824 */ /* 0x000fca00078e02ff */
[----:B------:R-:W-:-:S05]  /*0150*/  IADD3 R3, PT, PT, R3, R5, RZ ;  /* 0x0000000503037210 */ /* 0x000fca0007ffe0ff */
[----:B--2---:R-:W-:Y:S04]  /*0160*/  STG.E desc[UR8][R2.64], R6 ;  /* 0x0000000602007986 */ /* 0x004fe8000c101908 */
[----:B------:R-:W-:Y:S04]  /*0170*/  STG.E desc[UR8][R2.64+0x2800], R6 ;  /* 0x0028000602007986 */ /* 0x000fe8000c101908 */
[----:B------:R-:W-:Y:S04]  /*0180*/  STG.E desc[UR8][R2.64+0x4], R7 ;  /* 0x0000040702007986 */ /* 0x000fe8000c101908 */
[----:B------:R-:W-:Y:S04]  /*0190*/  STG.E desc[UR8][R2.64+0x2804], R7 ;  /* 0x0028040702007986 */ /* 0x000fe8000c101908 */
[----:B---3--:R-:W-:Y:S04]  /*01a0*/  STG.E desc[UR8][R2.64+0x8], R8 ;  /* 0x0000080802007986 */ /* 0x008fe8000c101908 */
[----:B------:R-:W-:Y:S04]  /*01b0*/  STG.E desc[UR8][R2.64+0x2808], R8 ;  /* 0x0028080802007986 */ /* 0x000fe8000c101908 */
[----:B------:R-:W-:Y:S04]  /*01c0*/  STG.E desc[UR8][R2.64+0xc], R9 ;  /* 0x00000c0902007986 */ /* 0x000fe8000c101908 */
[----:B------:R-:W-:Y:S04]  /*01d0*/  STG.E desc[UR8][R2.64+0x280c], R9 ;  /* 0x00280c0902007986 */ /* 0x000fe8000c101908 */
[----:B----4-:R-:W-:Y:S04]  /*01e0*/  STG.E desc[UR8][R2.64+0x10], R10 ;  /* 0x0000100a02007986 */ /* 0x010fe8000c101908 */
[----:B------:R-:W-:Y:S04]  /*01f0*/  STG.E desc[UR8][R2.64+0x2810], R10 ;  /* 0x0028100a02007986 */ /* 0x000fe8000c101908 */
[----:B------:R-:W-:Y:S04]  /*0200*/  STG.E desc[UR8][R2.64+0x14], R11 ;  /* 0x0000140b02007986 */ /* 0x000fe8000c101908 */
[----:B------:R-:W-:Y:S04]  /*0210*/  STG.E desc[UR8][R2.64+0x2814], R11 ;  /* 0x0028140b02007986 */ /* 0x000fe8000c101908 */
[----:B0-----:R-:W-:Y:S04]  /*0220*/  STG.E desc[UR8][R2.64+0x18], R12 ;  /* 0x0000180c02007986 */ /* 0x001fe8000c101908 */
[----:B------:R-:W-:Y:S04]  /*0230*/  STG.E desc[UR8][R2.64+0x2818], R12 ;  /* 0x0028180c02007986 */ /* 0x000fe8000c101908 */
[----:B------:R-:W-:Y:S04]  /*0240*/  STG.E desc[UR8][R2.64+0x1c], R13 ;  /* 0x00001c0d02007986 */ /* 0x000fe8000c101908 */
[----:B------:R-:W-:Y:S04]  /*0250*/  STG.E desc[UR8][R2.64+0x281c], R13 ;  /* 0x00281c0d02007986 */ /* 0x000fe8000c101908 */
[----:B-1----:R-:W-:Y:S04]  /*0260*/  STG.E desc[UR8][R2.64+0x20], R14 ;  /* 0x0000200e02007986 */ /* 0x002fe8000c101908 */
[----:B------:R-:W-:Y:S04]  /*0270*/  STG.E desc[UR8][R2.64+0x2820], R14 ;  /* 0x0028200e02007986 */ /* 0x000fe8000c101908 */
[----:B------:R-:W-:Y:S04]  /*0280*/  STG.E desc[UR8][R2.64+0x24], R15 ;  /* 0x0000240f02007986 */ /* 0x000fe8000c101908 */
[----:B------:R-:W-:Y:S01]  /*0290*/  STG.E desc[UR8][R2.64+0x2824], R15 ;  /* 0x0028240f02007986 */ /* 0x000fe2000c101908 */
[----:B------:R-:W-:Y:S05]  /*02a0*/  EXIT ;  /* 0x000000000000794d */ /* 0x000fea0003800000 */
.L_x_381:
[----:B------:R-:W0:Y:S01]  /*02b0*/  S2R R0, SR_TID.X ;  /* 0x0000000000007919 */ /* 0x000e220000002100 */
[----:B------:R-:W1:Y:S01]  /*02c0*/  LDC.64 R2, c[0x0][0x388] ;  /* 0x0000e200ff027b82 */ /* 0x000e620000000a00 */
[----:B------:R-:W-:Y:S01]  /*02d0*/  MOV R6, UR7 ;  /* 0x0000000700067c02 */ /* 0x000fe20008000f00 */
[----:B------:R-:W-:Y:S01]  /*02e0*/  BSSY.RECONVERGENT B0, `(.L_x_382) ;  /* 0x000001c000007945 */ /* 0x000fe20003800200 */
[C---:B0-----:R-:W-:Y:S01]  /*02f0*/  IADD3 R5, P0, PT, R0.reuse, UR4, RZ ;  /* 0x0000000400057c10 */ /* 0x041fe2000ff1e0ff */
[C---:B------:R-:W-:Y:S01]  /*0300*/  VIADD R4, R0.reuse, 0x100 ;  /* 0x0000010000047836 */ /* 0x040fe20000000000 */
[----:B------:R-:W-:Y:S02]  /*0310*/  ISETP.LT.U32.AND P1, PT, R0, UR6, PT ;  /* 0x0000000600007c0c */ /* 0x000fe4000bf21070 */
[----:B------:R-:W-:Y:S01]  /*0320*/  IADD3.X R0, PT, PT, RZ, UR5, RZ, P0, !PT ;  /* 0x00000005ff007c10 */ /* 0x000fe200087fe4ff */
[----:B-1----:R-:W-:Y:S01]  /*0330*/  IMAD.WIDE.U32 R2, R5, 0x28, R2 ;  /* 0x0000002805027825 */ /* 0x002fe200078e0002 */
[----:B------:R-:W-:-:S03]  /*0340*/  ISETP.LT.U32.AND P0, PT, R4, UR6, PT ;  /* 0x0000000604007c0c */ /* 0x000fc6000bf01070 */
[----:B------:R-:W-:Y:S01]  /*0350*/  IMAD.U32 R4, RZ, RZ, UR7 ;  /* 0x00000007ff047e24 */ /* 0x000fe2000f8e00ff */
[----:B------:R-:W-:Y:S01]  /*0360*/  ISETP.GT.U32.AND.EX P0, PT, R6, RZ, PT, P0 ;  /* 0x000000ff0600720c */ /* 0x000fe20003f04100 */
[----:B------:R-:W-:-:S03]  /*0370*/  IMAD R5, R0, 0x28, RZ ;  /* 0x0000002800057824 */ /* 0x000fc600078e02ff */
[----:B------:R-:W-:Y:S01]  /*0380*/  ISETP.GT.U32.AND.EX P1, PT, R4, RZ, PT, P1 ;  /* 0x000000ff0400720c */ /* 0x000fe20003f24110 */
[----:B------:R-:W-:-:S12]  /*0390*/  IMAD.IADD R3, R3, 0x1, R5 ;  /* 0x0000000103037824 */ /* 0x000fd800078e0205 */
[----:B------:R-:W-:Y:S05]  /*03a0*/  @!P1 BRA `(.L_x_383) ;  /* 0x00000000003c9947 */ /* 0x000fea0003800000 */
[----:B------:R-:W0:Y:S08]  /*03b0*/  LDC.64 R4, c[0x0][0x390] ;  /* 0x0000e400ff047b82 */ /* 0x000e300000000a00 */
[----:B------:R-:W1:Y:S08]  /*03c0*/  LDC.64 R6, c[0x0][0x398] ;  /* 0x0000e600ff067b82 */ /* 0x000e700000000a00 */
[----:B------:R-:W2:Y:S08]  /*03d0*/  LDC.64 R8, c[0x0][0x3a0] ;  /* 0x0000e800ff087b82 */ /* 0x000eb00000000a00 */
[----:B------:R-:W3:Y:S01]  /*03e0*/  LDC.64 R10, c[0x0][0x3a8] ;  /* 0x0000ea00ff0a7b82 */ /* 0x000ee20000000a00 */
[----:B0-----:R0:W-:Y:S04]  /*03f0*/  STG.E desc[UR8][R2.64], R4 ;  /* 0x0000000402007986 */ /* 0x0011e8000c101908 */
[----:B------:R0:W-:Y:S03]  /*0400*/  STG.E desc[UR8][R2.64+0x4], R5 ;  /* 0x0000040502007986 */ /* 0x0001e6000c101908 */
[----:B------:R-:W4:Y:S01]  /*0410*/  LDC.64 R12, c[0x0][0x3b0] ;  /* 0x0000ec00ff0c7b82 */ /* 0x000f220000000a00 */
[----:B-1----:R0:W-:Y:S04]  /*0420*/  STG.E desc[UR8][R2.64+0x8], R6 ;  /* 0x0000080602007986 */ /* 0x0021e8000c101908 */
[----:B------:R0:W-:Y:S04]  /*0430*/  STG.E desc[UR8][R2.64+0xc], R7 ;  /* 0x00000c0702007986 */ /* 0x0001e8000c101908 */
[----:B--2---:R0:W-:Y:S04]  /*0440*/  STG.E desc[UR8][R2.64+0x10], R8 ;  /* 0x0000100802007986 */ /* 0x0041e8000c101908 */
[----:B------:R0:W-:Y:S04]  /*0450*/  STG.E desc[UR8][R2.64+0x14], R9 ;  /* 0x0000140902007986 */ /* 0x0001e8000c101908 */
[----:B---3--:R0:W-:Y:S04]  /*0460*/  STG.E desc[UR8][R2.64+0x18], R10 ;  /* 0x0000180a02007986 */ /* 0x0081e8000c101908 */
[----:B------:R0:W-:Y:S04]  /*0470*/  STG.E desc[UR8][R2.64+0x1c], R11 ;  /* 0x00001c0b02007986 */ /* 0x0001e8000c101908 */
[----:B----4-:R0:W-:Y:S04]  /*0480*/  STG.E desc[UR8][R2.64+0x20], R12 ;  /* 0x0000200c02007986 */ /* 0x0101e8000c101908 */
[----:B------:R0:W-:Y:S02]  /*0490*/  STG.E desc[UR8][R2.64+0x24], R13 ;  /* 0x0000240d02007986 */ /* 0x0001e4000c101908 */
.L_x_383:
[----:B------:R-:W-:Y:S05]  /*04a0*/  BSYNC.RECONVERGENT B0 ;  /* 0x0000000000007941 */ /* 0x000fea0003800200 */
.L_x_382:
[----:B------:R-:W-:Y:S05]  /*04b0*/  @!P0 EXIT ;  /* 0x000000000000894d */ /* 0x000fea0003800000 */
[----:B0-----:R-:W0:Y:S08]  /*04c0*/  LDC.64 R4, c[0x0][0x390] ;  /* 0x0000e400ff047b82 */ /* 0x001e300000000a00 */
[----:B------:R-:W1:Y:S08]  /*04d0*/  LDC.64 R6, c[0x0][0x398] ;  /* 0x0000e600ff067b82 */ /* 0x000e700000000a00 */
[----:B------:R-:W2:Y:S08]  /*04e0*/  LDC.64 R8, c[0x0][0x3a0] ;  /* 0x0000e800ff087b82 */ /* 0x000eb00000000a00 */
[----:B------:R-:W3:Y:S01]  /*04f0*/  LDC.64 R10, c[0x0][0x3a8] ;  /* 0x0000ea00ff0a7b82 */ /* 0x000ee20000000a00 */
[----:B0-----:R-:W-:Y:S04]  /*0500*/  STG.E desc[UR8][R2.64+0x2800], R4 ;  /* 0x0028000402007986 */ /* 0x001fe8000c101908 */
[----:B------:R-:W-:Y:S03]  /*0510*/  STG.E desc[UR8][R2.64+0x2804], R5 ;  /* 0x0028040502007986 */ /* 0x000fe6000c101908 */
[----:B------:R-:W0:Y:S01]  /*0520*/  LDC.64 R12, c[0x0][0x3b0] ;  /* 0x0000ec00ff0c7b82 */ /* 0x000e220000000a00 */
[----:B-1----:R-:W-:Y:S04]  /*0530*/  STG.E desc[UR8][R2.64+0x2808], R6 ;  /* 0x0028080602007986 */ /* 0x002fe8000c101908 */
[----:B------:R-:W-:Y:S04]  /*0540*/  STG.E desc[UR8][R2.64+0x280c], R7 ;  /* 0x00280c0702007986 */ /* 0x000fe8000c101908 */
[----:B--2---:R-:W-:Y:S04]  /*0550*/  STG.E desc[UR8][R2.64+0x2810], R8 ;  /* 0x0028100802007986 */ /* 0x004fe8000c101908 */
[----:B------:R-:W-:Y:S04]  /*0560*/  STG.E desc[UR8][R2.64+0x2814], R9 ;  /* 0x0028140902007986 */ /* 0x000fe8000c101908 */
[----:B---3--:R-:W-:Y:S04]  /*0570*/  STG.E desc[UR8][R2.64+0x2818], R10 ;  /* 0x0028180a02007986 */ /* 0x008fe8000c101908 */
[----:B------:R-:W-:Y:S04]  /*0580*/  STG.E desc[UR8][R2.64+0x281c], R11 ;  /* 0x00281c0b02007986 */ /* 0x000fe8000c101908 */
[----:B0-----:R-:W-:Y:S04]  /*0590*/  STG.E desc[UR8][R2.64+0x2820], R12 ;  /* 0x0028200c02007986 */ /* 0x001fe8000c101908 */
[----:B------:R-:W-:Y:S01]  /*05a0*/  STG.E desc[UR8][R2.64+0x2824], R13 ;  /* 0x0028240d02007986 */ /* 0x000fe2000c101908 */
[----:B------:R-:W-:Y:S05]  /*05b0*/  EXIT ;  /* 0x000000000000794d */ /* 0x000fea0003800000 */
.L_x_384:
        /* <DEDUP_REMOVED lines=12> */
.L_x_555:


//--------------------- .text._ZN3cub18CUB_300001_SM_10006detail11EmptyKernelIvEEvv --------------------------
	.section	.text._ZN3cub18CUB_300001_SM_10006detail11EmptyKernelIvEEvv,"ax",@progbits
	.align	128
        .global         _ZN3cub18CUB_300001_SM_10006detail11EmptyKernelIvEEvv
        .type           _ZN3cub18CUB_300001_SM_10006detail11EmptyKernelIvEEvv,@function
        .size           _ZN3cub18CUB_300001_SM_10006detail11EmptyKernelIvEEvv,(.L_x_556 - _ZN3cub18CUB_300001_SM_10006detail11EmptyKernelIvEEvv)
        .other          _ZN3cub18CUB_300001_SM_10006detail11EmptyKernelIvEEvv,@"STO_CUDA_ENTRY STV_DEFAULT"
_ZN3cub18CUB_300001_SM_10006detail11EmptyKernelIvEEvv:
.text._ZN3cub18CUB_300001_SM_10006detail11EmptyKernelIvEEvv:
[----:B------:R-:W-:Y:S01]  /*0000*/  LDC R1, c[0x0][0x37c] ;  /* 0x0000df00ff017b82 */ /* 0x000fe20000000800 */
[----:B------:R-:W-:Y:S05]  /*0010*/  EXIT ;  /* 0x000000000000794d */ /* 0x000fea0003800000 */
.L_x_385:
        /* <DEDUP_REMOVED lines=14> */
.L_x_556:


//--------------------- .text._ZN6thrust24THRUST_300001_SM_1000_NS8cuda_cub4core6detail13_kernel_agentINS1_8__unique11UniqueAgentINS0_6detail15normal_iteratorINS0_10device_ptrI8ColoringEEEESC_N4cuda3std3__48equal_toISA_EEiPiEEJSC_SC_SH_SI_iN3cub18CUB_300001_SM_100013ScanTileStateIiLb1EEEmEEEvDpT0_ --------------------------
	.section	.text._ZN6thrust24THRUST_300001_SM_1000_NS8cuda_cub4core6detail13_kernel_agentINS1_8__unique11UniqueAgentINS0_6detail15normal_iteratorINS0_10device_ptrI8ColoringEEEESC_N4cuda3std3__48equal_toISA_EEiPiEEJSC_SC_SH_SI_iN3cub18CUB_300001_SM_100013ScanTileStateIiLb1EEEmEEEvDpT0_,"ax",@progbits
	.align	128
        .global         _ZN6thrust24THRUST_300001_SM_1000_NS8cuda_cub4core6detail13_kernel_agentINS1_8__unique11UniqueAgentINS0_6detail15normal_iteratorINS0_10device_ptrI8ColoringEEEESC_N4cuda3std3__48equal_toISA_EEiPiEEJSC_SC_SH_SI_iN3cub18CUB_300001_SM_100013ScanTileStateIiLb1EEEmEEEvDpT0_
        .type           _ZN6thrust24THRUST_300001_SM_1000_NS8cuda_cub4core6detail13_kernel_agentINS1_8__unique11UniqueAgentINS0_6detail15normal_iteratorINS0_10device_ptrI8ColoringEEEESC_N4cuda3std3__48equal_toISA_EEiPiEEJSC_SC_SH_SI_iN3cub18CUB_300001_SM_100013ScanTileStateIiLb1EEEmEEEvDpT0_,@function
        .size           _ZN6thrust24THRUST_300001_SM_1000_NS8cuda_cub4core6detail13_kernel_agentINS1_8__unique11UniqueAgentINS0_6detail15normal_iteratorINS0_10device_ptrI8ColoringEEEESC_N4cuda3std3__48equal_toISA_EEiPiEEJSC_SC_SH_SI_iN3cub18CUB_300001_SM_100013ScanTileStateIiLb1EEEmEEEvDpT0_,(.L_x_557 - _ZN6thrust24THRUST_300001_SM_1000_NS8cuda_cub4core6detail13_kernel_agentINS1_8__unique11UniqueAgentINS0_6detail15normal_iteratorINS0_10device_ptrI8ColoringEEEESC_N4cuda3std3__48equal_toISA_EEiPiEEJSC_SC_SH_SI_iN3cub18CUB_300001_SM_100013ScanTileStateIiLb1EEEmEEEvDpT0_)
        .other          _ZN6thrust24THRUST_300001_SM_1000_NS8cuda_cub4core6detail13_kernel_agentINS1_8__unique11UniqueAgentINS0_6detail15normal_iteratorINS0_10device_ptrI8ColoringEEEESC_N4cuda3std3__48equal_toISA_EEiPiEEJSC_SC_SH_SI_iN3cub18CUB_300001_SM_100013ScanTileStateIiLb1EEEmEEEvDpT0_,@"STO_CUDA_ENTRY STV_DEFAULT"
_ZN6thrust24THRUST_300001_SM_1000_NS8cuda_cub4core6detail13_kernel_agentINS1_8__unique11UniqueAgentINS0_6detail15normal_iteratorINS0_10device_ptrI8ColoringEEEESC_N4cuda3std3__48equal_toISA_EEiPiEEJSC_SC_SH_SI_iN3cub18CUB_300001_SM_100013ScanTileStateIiLb1EEEmEEEvDpT0_:
.text._ZN6thrust24THRUST_300001_SM_1000_NS8cuda_cub4core6detail13_kernel_agentINS1_8__unique11UniqueAgentINS0_6detail15normal_iteratorINS0_10device_ptrI8ColoringEEEESC_N4cuda3std3__48equal_toISA_EEiPiEEJSC_SC_SH_SI_iN3cub18CUB_300001_SM_100013ScanTileStateIiLb1EEEmEEEvDpT0_:
[----:B------:R-:W0:Y:S01]  /*0000*/  LDC R1, c[0x0][0x37c] ;  /* 0x0000df00ff017b82 */ /* 0x000e220000000800 */
[----:B------:R-:W1:Y:S01]  /*0010*/  S2R R0, SR_CTAID.X ;  /* 0x0000000000007919 */ /* 0x000e620000002500 */
[----:B------:R-:W2:Y:S01]  /*0020*/  LDCU UR4, c[0x0][0x3b0] ;  /* 0x00007600ff0477ac */ /* 0x000ea20008000800 */
[----:B0-----:R-:W-:Y:S01]  /*0030*/  VIADD R1, R1, 0xffffffb0 ;  /* 0xffffffb001017836 */ /* 0x001fe20000000000 */
[----:B------:R-:W0:Y:S01]  /*0040*/  LDCU.64 UR6, c[0x0][0x358] ;  /* 0x00006b00ff0677ac */ /* 0x000e220008000a00 */
[----:B--2---:R-:W-:-:S06]  /*0050*/  UIADD3 UR4, UPT, UPT, UR4, -0x1, URZ ;  /* 0xffffffff04047890 */ /* 0x004fcc000fffe0ff */
[C---:B-1----:R-:W-:Y:S01]  /*0060*/  ISETP.GE.AND P0, PT, R0.reuse, UR4, PT ;  /* 0x0000000400007c0c */ /* 0x042fe2000bf06270 */
[----:B------:R-:W-:-:S12]  /*0070*/  IMAD.SHL.U32 R25, R0, 0x40, RZ ;  /* 0x0000004000197824 */ /* 0x000fd800078e00ff */
[----:B0-----:R-:W-:Y:S05]  /*0080*/  @P0 BRA `(.L_x_386) ;  /* 0x00000028001c0947 */ /* 0x001fea0003800000 */
[----:B------:R-:W-:-:S13]  /*0090*/  ISETP.NE.AND P0, PT, R0, RZ, PT ;  /* 0x000000ff0000720c */ /* 0x000fda0003f05270 */
[----:B------:R-:W-:Y:S05]  /*00a0*/  @P0 BRA `(.L_x_387) ;  /* 0x0000000c00a40947 */ /* 0x000fea0003800000 */
[----:B------:R-:W0:Y:S01]  /*00b0*/  S2R R0, SR_TID.X ;  /* 0x0000000000007919 */ /* 0x000e220000002100 */
[----:B------:R-:W1:Y:S01]  /*00c0*/  LDC.64 R2, c[0x0][0x380] ;  /* 0x0000e000ff027b82 */ /* 0x000e620000000a00 */
[----:B0-----:R-:W-:-:S04]  /*00d0*/  IMAD.IADD R25, R25, 0x1, R0 ;  /* 0x0000000119197824 */ /* 0x001fc800078e0200 */
[----:B-1----:R-:W-:-:S05]  /*00e0*/  IMAD.WIDE.U32 R2, R25, 0x28, R2 ;  /* 0x0000002819027825 */ /* 0x002fca00078e0002 */
[----:B------:R-:W2:Y:S04]  /*00f0*/  LDG.E.CONSTANT R12, desc[UR6][R2.64] ;  /* 0x00000006020c7981 */ /* 0x000ea8000c1e9900 */
[----:B------:R-:W2:Y:S04]  /*0100*/  LDG.E.CONSTANT R13, desc[UR6][R2.64+0x4] ;  /* 0x00000406020d7981 */ /* 0x000ea8000c1e9900 */
[----:B------:R-:W3:Y:S04]  /*0110*/  LDG.E.CONSTANT R20, desc[UR6][R2.64+0x8] ;  /* 0x0000080602147981 */ /* 0x000ee8000c1e9900 */
[----:B------:R-:W3:Y:S04]  /*0120*/  LDG.E.CONSTANT R21, desc[UR6][R2.64+0xc] ;  /* 0x00000c0602157981 */ /* 0x000ee8000c1e9900 */
[----:B------:R-:W4:Y:S04]  /*0130*/  LDG.E.CONSTANT R18, desc[UR6][R2.64+0x10] ;  /* 0x0000100602127981 */ /* 0x000f28000c1e9900 */
[----:B------:R-:W4:Y:S04]  /*0140*/  LDG.E.CONSTANT R19, desc[UR6][R2.64+0x14] ;  /* 0x0000140602137981 */ /* 0x000f28000c1e9900 */
[----:B------:R-:W5:Y:S04]  /*0150*/  LDG.E.CONSTANT R16, desc[UR6][R2.64+0x18] ;  /* 0x0000180602107981 */ /* 0x000f68000c1e9900 */
[----:B------:R-:W5:Y:S04]  /*0160*/  LDG.E.CONSTANT R17, desc[UR6][R2.64+0x1c] ;  /* 0x00001c0602117981 */ /* 0x000f68000c1e9900 */
[----:B------:R-:W5:Y:S04]  /*0170*/  LDG.E.CONSTANT R14, desc[UR6][R2.64+0x20] ;  /* 0x00002006020e7981 */ /* 0x000f68000c1e9900 */
[----:B------:R-:W5:Y:S01]  /*0180*/  LDG.E.CONSTANT R15, desc[UR6][R2.64+0x24] ;  /* 0x00002406020f7981 */ /* 0x000f62000c1e9900 */
[----:B------:R-:W-:Y:S01]  /*0190*/  MOV R23, 0x400 ;  /* 0x0000040000177802 */ /* 0x000fe20000000f00 */
[----:B------:R-:W-:Y:S01]  /*01a0*/  BSSY.RECONVERGENT B0, `(.L_x_388) ;  /* 0x0000038000007945 */ /* 0x000fe20003800200 */
[C---:B------:R-:W-:Y:S01]  /*01b0*/  LOP3.LUT R5, R0.reuse, 0x3e0, RZ, 0xc0, !PT ;  /* 0x000003e000057812 */ /* 0x040fe200078ec0ff */
[----:B------:R-:W0:Y:S01]  /*01c0*/  S2R R4, SR_CgaCtaId ;  /* 0x0000000000047919 */ /* 0x000e220000008800 */
[----:B------:R-:W-:Y:S01]  /*01d0*/  ISETP.NE.AND P0, PT, R0, RZ, PT ;  /* 0x000000ff0000720c */ /* 0x000fe20003f05270 */
[----:B------:R-:W1:Y:S01]  /*01e0*/  S2R R24, SR_LANEID ;  /* 0x0000000000187919 */ /* 0x000e620000000000 */
[----:B0-----:R-:W-:Y:S01]  /*01f0*/  LEA R23, R4, R23, 0x18 ;  /* 0x0000001704177211 */ /* 0x001fe200078ec0ff */
[----:B-1----:R-:W-:-:S04]  /*0200*/  IMAD.IADD R4, R5, 0x1, R24 ;  /* 0x0000000105047824 */ /* 0x002fc800078e0218 */
[--C-:B------:R-:W-:Y:S02]  /*0210*/  IMAD R25, R0, 0x28, R23.reuse ;  /* 0x0000002800197824 */ /* 0x100fe400078e0217 */
[----:B------:R-:W-:-:S05]  /*0220*/  IMAD R22, R4, 0x28, R23 ;  /* 0x0000002804167824 */ /* 0x000fca00078e0217 */
[----:B--2---:R0:W-:Y:S04]  /*0230*/  STS.64 [R22], R12 ;  /* 0x0000000c16007388 */ /* 0x0041e80000000a00 */
[----:B---3--:R-:W-:Y:S01]  /*0240*/  STS.64 [R22+0x8], R20 ;  /* 0x0000081416007388 */ /* 0x008fe20000000a00 */
[----:B0-----:R-:W-:-:S03]  /*0250*/  IMAD.MOV.U32 R12, RZ, RZ, 0x1 ;  /* 0x00000001ff0c7424 */ /* 0x001fc600078e00ff */
[----:B----4-:R-:W-:Y:S04]  /*0260*/  STS.64 [R22+0x10], R18 ;  /* 0x0000101216007388 */ /* 0x010fe80000000a00 */
[----:B-----5:R-:W-:Y:S04]  /*0270*/  STS.64 [R22+0x18], R16 ;  /* 0x0000181016007388 */ /* 0x020fe80000000a00 */
[----:B------:R-:W-:Y:S01]  /*0280*/  STS.64 [R22+0x20], R14 ;  /* 0x0000200e16007388 */ /* 0x000fe20000000a00 */
[----:B------:R-:W-:-:S03]  /*0290*/  NOP ;  /* 0x0000000000007918 */ /* 0x000fc60000000000 */
[----:B------:R-:W0:Y:S04]  /*02a0*/  LDS.64 R10, [R22] ;  /* 0x00000000160a7984 */ /* 0x000e280000000a00 */
[----:B------:R-:W1:Y:S04]  /*02b0*/  LDS.64 R8, [R22+0x8] ;  /* 0x0000080016087984 */ /* 0x000e680000000a00 */
[----:B------:R-:W2:Y:S04]  /*02c0*/  LDS.64 R6, [R22+0x10] ;  /* 0x0000100016067984 */ /* 0x000ea80000000a00 */
[----:B------:R-:W3:Y:S04]  /*02d0*/  LDS.64 R4, [R22+0x18] ;  /* 0x0000180016047984 */ /* 0x000ee80000000a00 */
[----:B------:R-:W4:Y:S01]  /*02e0*/  LDS.64 R2, [R22+0x20] ;  /* 0x0000200016027984 */ /* 0x000f220000000a00 */
[----:B------:R-:W-:Y:S06]  /*02f0*/  BAR.SYNC.DEFER_BLOCKING 0x0 ;  /* 0x0000000000007b1d */ /* 0x000fec0000010000 */
[----:B0-----:R0:W-:Y:S04]  /*0300*/  STL.64 [R1], R10 ;  /* 0x0000000a01007387 */ /* 0x0011e80000100a00 */
[----:B-1----:R0:W-:Y:S04]  /*0310*/  STL.64 [R1+0x8], R8 ;  /* 0x0000080801007387 */ /* 0x0021e80000100a00 */
[----:B--2---:R0:W-:Y:S04]  /*0320*/  STL.64 [R1+0x10], R6 ;  /* 0x0000100601007387 */ /* 0x0041e80000100a00 */
[----:B---3--:R0:W-:Y:S04]  /*0330*/  STL.64 [R1+0x18], R4 ;  /* 0x0000180401007387 */ /* 0x0081e80000100a00 */
[----:B----4-:R0:W-:Y:S04]  /*0340*/  STL.64 [R1+0x20], R2 ;  /* 0x0000200201007387 */ /* 0x0101e80000100a00 */
[----:B------:R0:W-:Y:S04]  /*0350*/  STS.64 [R25+0xa30], R10 ;  /* 0x000a300a19007388 */ /* 0x0001e80000000a00 */
[----:B------:R0:W-:Y:S04]  /*0360*/  STS.64 [R25+0xa38], R8 ;  /* 0x000a380819007388 */ /* 0x0001e80000000a00 */
[----:B------:R0:W-:Y:S04]  /*0370*/  STS.64 [R25+0xa40], R6 ;  /* 0x000a400619007388 */ /* 0x0001e80000000a00 */
[----:B------:R0:W-:Y:S04]  /*0380*/  STS.64 [R25+0xa48], R4 ;  /* 0x000a480419007388 */ /* 0x0001e80000000a00 */
[----:B------:R0:W-:Y:S01]  /*0390*/  STS.64 [R25+0xa50], R2 ;  /* 0x000a500219007388 */ /* 0x0001e20000000a00 */
[----:B------:R-:W-:Y:S06]  /*03a0*/  BAR.SYNC.DEFER_BLOCKING 0x0 ;  /* 0x0000000000007b1d */ /* 0x000fec0000010000 */
[----:B------:R-:W-:Y:S05]  /*03b0*/  @!P0 BRA `(.L_x_389) ;  /* 0x0000000000588947 */ /* 0x000fea0003800000 */
[----:B------:R-:W1:Y:S01]  /*03c0*/  LDS.64 R12, [R25+0xa08] ;  /* 0x000a0800190c7984 */ /* 0x000e620000000a00 */
[----:B------:R-:W-:Y:S01]  /*03d0*/  BSSY.RECONVERGENT B1, `(.L_x_390) ;  /* 0x0000012000017945 */ /* 0x000fe20003800200 */
[----:B------:R-:W-:Y:S02]  /*03e0*/  IMAD.MOV.U32 R22, RZ, RZ, RZ ;  /* 0x000000ffff167224 */ /* 0x000fe400078e00ff */
[----:B------:R-:W2:Y:S04]  /*03f0*/  LDS.64 R14, [R25+0xa10] ;  /* 0x000a1000190e7984 */ /* 0x000ea80000000a00 */
[----:B------:R-:W3:Y:S04]  /*0400*/  LDS.64 R16, [R25+0xa18] ;  /* 0x000a180019107984 */ /* 0x000ee80000000a00 */
[----:B------:R-:W4:Y:S04]  /*0410*/  LDS.64 R18, [R25+0xa20] ;  /* 0x000a200019127984 */ /* 0x000f280000000a00 */
[----:B------:R-:W5:Y:S04]  /*0420*/  LDS.64 R20, [R25+0xa28] ;  /* 0x000a280019147984 */ /* 0x000f680000000a00 */
[----:B-1----:R1:W-:Y:S04]  /*0430*/  STL.64 [R1+0x28], R12 ;  /* 0x0000280c01007387 */ /* 0x0023e80000100a00 */
[----:B--2---:R1:W-:Y:S04]  /*0440*/  STL.64 [R1+0x30], R14 ;  /* 0x0000300e01007387 */ /* 0x0043e80000100a00 */
[----:B---3--:R1:W-:Y:S04]  /*0450*/  STL.64 [R1+0x38], R16 ;  /* 0x0000381001007387 */ /* 0x0083e80000100a00 */
[----:B----4-:R1:W-:Y:S04]  /*0460*/  STL.64 [R1+0x40], R18 ;  /* 0x0000401201007387 */ /* 0x0103e80000100a00 */
[----:B-----5:R1:W-:Y:S02]  /*0470*/  STL.64 [R1+0x48], R20 ;  /* 0x0000481401007387 */ /* 0x0203e40000100a00 */
.L_x_391:
[----:B-1----:R-:W-:-:S05]  /*0480*/  IMAD R12, R22, 0x4, R1 ;  /* 0x00000004160c7824 */ /* 0x002fca00078e0201 */
[----:B------:R-:W2:Y:S04]  /*0490*/  LDL R13, [R12+0x28] ;  /* 0x000028000c0d7983 */ /* 0x000ea80000100800 */
[----:B------:R-:W2:Y:S01]  /*04a0*/  LDL R14, [R12] ;  /* 0x000000000c0e7983 */ /* 0x000ea20000100800 */
[C---:B------:R-:W-:Y:S01]  /*04b0*/  ISETP.GE.U32.AND P0, PT, R22.reuse, 0x9, PT ;  /* 0x000000091600780c */ /* 0x040fe20003f06070 */
[----:B------:R-:W-:Y:S01]  /*04c0*/  VIADD R22, R22, 0x1 ;  /* 0x0000000116167836 */ /* 0x000fe20000000000 */
[----:B--2---:R-:W-:-:S13]  /*04d0*/  ISETP.EQ.AND P1, PT, R13, R14, PT ;  /* 0x0000000e0d00720c */ /* 0x004fda0003f22270 */
[----:B------:R-:W-:Y:S05]  /*04e0*/  @!P0 BRA P1, `(.L_x_391) ;  /* 0xfffffffc00e48947 */ /* 0x000fea000083ffff */
[----:B------:R-:W-:Y:S05]  /*04f0*/  BSYNC.RECONVERGENT B1 ;  /* 0x0000000000017941 */ /* 0x000fea0003800200 */
.L_x_390:
[----:B------:R-:W-:-:S04]  /*0500*/  ISETP.NE.AND P0, PT, R13, R14, PT ;  /* 0x0000000e0d00720c */ /* 0x000fc80003f05270 */
[----:B------:R-:W-:-:S09]  /*0510*/  SEL R12, RZ, 0x1, !P0 ;  /* 0x00000001ff0c7807 */ /* 0x000fd20004000000 */
.L_x_389:
[----:B------:R-:W-:Y:S05]  /*0520*/  BSYNC.RECONVERGENT B0 ;  /* 0x0000000000007941 */ /* 0x000fea0003800200 */
.L_x_388:
[----:B------:R-:W-:Y:S01]  /*0530*/  BAR.SYNC.DEFER_BLOCKING 0x0 ;  /* 0x0000000000007b1d */ /* 0x000fe20000010000 */
[----:B------:R-:W-:Y:S02]  /*0540*/  ISETP.NE.AND P1, PT, R24, 0x1f, PT ;  /* 0x0000001f1800780c */ /* 0x000fe40003f25270 */
[----:B------:R-:W-:Y:S02]  /*0550*/  SHF.R.U32.HI R20, RZ, 0x5, R0 ;  /* 0x00000005ff147819 */ /* 0x000fe40000011600 */
[----:B------:R-:W-:Y:S01]  /*0560*/  ISETP.NE.AND P2, PT, R0, RZ, PT ;  /* 0x000000ff0000720c */ /* 0x000fe20003f45270 */
[----:B------:R-:W-:Y:S01]  /*0570*/  BSSY.RECONVERGENT B0, `(.L_x_392) ;  /* 0x000009a000007945 */ /* 0x000fe20003800200 */
[----:B------:R-:W-:Y:S01]  /*0580*/  ISETP.NE.AND P3, PT, R12, RZ, PT ;  /* 0x000000ff0c00720c */ /* 0x000fe20003f65270 */
[----:B------:R-:W1:Y:S06]  /*0590*/  SHFL.UP P0, R13, R12, 0x1, RZ ;  /* 0x042000000c0d7989 */ /* 0x000e6c00000000ff */
[----:B------:R-:W-:-:S02]  /*05a0*/  @!P1 IMAD R20, R20, 0x4, R23 ;  /* 0x0000000414149824 */ /* 0x000fc400078e0217 */
[----:B-1----:R-:W-:-:S05]  /*05b0*/  @P0 IMAD.IADD R13, R13, 0x1, R12 ;  /* 0x000000010d0d0824 */ /* 0x002fca00078e020c */
[----:B------:R-:W1:Y:S02]  /*05c0*/  SHFL.UP P0, R14, R13, 0x2, RZ ;  /* 0x044000000d0e7989 */ /* 0x000e6400000000ff */
[----:B-1----:R-:W-:-:S05]  /*05d0*/  @P0 IMAD.IADD R14, R13, 0x1, R14 ;  /* 0x000000010d0e0824 */ /* 0x002fca00078e020e */
[----:B------:R-:W1:Y:S02]  /*05e0*/  SHFL.UP P0, R15, R14, 0x4, RZ ;  /* 0x048000000e0f7989 */ /* 0x000e6400000000ff */
[----:B-1----:R-:W-:-:S05]  /*05f0*/  @P0 IMAD.IADD R15, R14, 0x1, R15 ;  /* 0x000000010e0f0824 */ /* 0x002fca00078e020f */
[----:B------:R-:W1:Y:S02]  /*0600*/  SHFL.UP P0, R18, R15, 0x8, RZ ;  /* 0x050000000f127989 */ /* 0x000e6400000000ff */
[----:B-1----:R-:W-:Y:S02]  /*0610*/  @P0 IMAD.IADD R18, R15, 0x1, R18 ;  /* 0x000000010f120824 */ /* 0x002fe400078e0212 */
[----:B------:R-:W1:Y:S03]  /*0620*/  @!P2 LDC.64 R14, c[0x0][0x3a8] ;  /* 0x0000ea00ff0eab82 */ /* 0x000e660000000a00 */
[----:B------:R-:W2:Y:S02]  /*0630*/  SHFL.UP P0, R19, R18, 0x10, RZ ;  /* 0x0600000012137989 */ /* 0x000ea400000000ff */
[----:B--2---:R-:W-:Y:S01]  /*0640*/  @P0 IMAD.IADD R19, R18, 0x1, R19 ;  /* 0x0000000112130824 */ /* 0x004fe200078e0213 */
[----:B------:R-:W-:-:S03]  /*0650*/  ISETP.GE.U32.AND P0, PT, R0, 0x20, PT ;  /* 0x000000200000780c */ /* 0x000fc60003f06070 */
[----:B------:R-:W-:Y:S01]  /*0660*/  IMAD.IADD R12, R19, 0x1, -R12 ;  /* 0x00000001130c7824 */ /* 0x000fe200078e0a0c */
[----:B------:R-:W-:Y:S01]  /*0670*/  @!P1 STS [R20], R19 ;  /* 0x0000001314009388 */ /* 0x000fe20000000800 */
[----:B------:R-:W-:Y:S01]  /*0680*/  BAR.SYNC.DEFER_BLOCKING 0x0 ;  /* 0x0000000000007b1d */ /* 0x000fe20000010000 */
[----:B------:R-:W-:-:S04]  /*0690*/  ISETP.NE.AND P1, PT, R24, RZ, PT ;  /* 0x000000ff1800720c */ /* 0x000fc80003f25270 */
[----:B------:R-:W-:Y:S01]  /*06a0*/  SEL R13, R12, RZ, P1 ;  /* 0x000000ff0c0d7207 */ /* 0x000fe20000800000 */
[----:B------:R-:W2:Y:S02]  /*06b0*/  LDS.64 R16, [R23] ;  /* 0x0000000017107984 */ /* 0x000ea40000000a00 */
[----:B--2---:R-:W-:-:S05]  /*06c0*/  SEL R12, R16, RZ, P0 ;  /* 0x000000ff100c7207 */ /* 0x004fca0000000000 */
[----:B------:R-:W-:Y:S02]  /*06d0*/  IMAD.IADD R18, R12, 0x1, R13 ;  /* 0x000000010c127824 */ /* 0x000fe400078e020d */
[----:B------:R-:W-:Y:S02]  /*06e0*/  IMAD.IADD R13, R16, 0x1, R17 ;  /* 0x00000001100d7824 */ /* 0x000fe400078e0211 */
[----:B------:R-:W-:Y:S02]  /*06f0*/  @!P2 IMAD.MOV.U32 R12, RZ, RZ, 0x65 ;  /* 0x00000065ff0ca424 */ /* 0x000fe400078e00ff */
[----:B------:R-:W-:Y:S01]  /*0700*/  @P3 IMAD R16, R18, 0x28, R23 ;  /* 0x0000002812103824 */ /* 0x000fe200078e0217 */
[----:B------:R-:W-:Y:S02]  /*0710*/  ISETP.GE.AND P0, PT, R0, R13, PT ;  /* 0x0000000d0000720c */ /* 0x000fe40003f06270 */
[----:B-1----:R1:W-:Y:S01]  /*0720*/  @!P2 ST.E.64.STRONG.GPU desc[UR6][R14.64+0x100], R12 ;  /* 0x0001000c0e00a985 */ /* 0x0023e2000c10fb06 */
[----:B------:R-:W-:Y:S06]  /*0730*/  BAR.SYNC.DEFER_BLOCKING 0x0 ;  /* 0x0000000000007b1d */ /* 0x000fec0000010000 */
[----:B------:R1:W-:Y:S04]  /*0740*/  @P3 STS.64 [R16], R10 ;  /* 0x0000000a10003388 */ /* 0x0003e80000000a00 */
[----:B------:R1:W-:Y:S04]  /*0750*/  @P3 STS.64 [R16+0x8], R8 ;  /* 0x0000080810003388 */ /* 0x0003e80000000a00 */
[----:B------:R1:W-:Y:S04]  /*0760*/  @P3 STS.64 [R16+0x10], R6 ;  /* 0x0000100610003388 */ /* 0x0003e80000000a00 */
[----:B------:R1:W-:Y:S04]  /*0770*/  @P3 STS.64 [R16+0x18], R4 ;  /* 0x0000180410003388 */ /* 0x0003e80000000a00 */
[----:B------:R1:W-:Y:S01]  /*0780*/  @P3 STS.64 [R16+0x20], R2 ;  /* 0x0000200210003388 */ /* 0x0003e20000000a00 */
[----:B------:R-:W-:Y:S06]  /*0790*/  BAR.SYNC.DEFER_BLOCKING 0x0 ;  /* 0x0000000000007b1d */ /* 0x000fec0000010000 */
[----:B------:R-:W-:Y:S05]  /*07a0*/  @P0 BRA `(.L_x_393) ;  /* 0x0000000400d80947 */ /* 0x000fea0003800000 */
[----:B01----:R-:W-:Y:S01]  /*07b0*/  LOP3.LUT R2, RZ, R0, RZ, 0x33, !PT ;  /* 0x00000000ff027212 */ /* 0x003fe200078e33ff */
[----:B------:R-:W-:Y:S04]  /*07c0*/  BSSY.RECONVERGENT B1, `(.L_x_394) ;  /* 0x0000029000017945 */ /* 0x000fe80003800200 */
[----:B------:R-:W-:-:S05]  /*07d0*/  IMAD.IADD R4, R13, 0x1, R2 ;  /* 0x000000010d047824 */ /* 0x000fca00078e0202 */
[C---:B------:R-:W-:Y:S02]  /*07e0*/  LOP3.LUT R2, R4.reuse, 0xc0, RZ, 0xc0, !PT ;  /* 0x000000c004027812 */ /* 0x040fe400078ec0ff */
[----:B------:R-:W-:Y:S02]  /*07f0*/  ISETP.GE.U32.AND P0, PT, R4, 0xc0, PT ;  /* 0x000000c00400780c */ /* 0x000fe40003f06070 */
[----:B------:R-:W-:-:S13]  /*0800*/  ISETP.NE.AND P1, PT, R2, 0xc0, PT ;  /* 0x000000c00200780c */ /* 0x000fda0003f25270 */
[----:B------:R-:W-:Y:S05]  /*0810*/  @!P1 BRA `(.L_x_395) ;  /* 0x00000000008c9947 */ /* 0x000fea0003800000 */
[----:B------:R-:W0:Y:S01]  /*0820*/  LDC.64 R2, c[0x0][0x388] ;  /* 0x0000e200ff027b82 */ /* 0x000e220000000a00 */
[----:B------:R-:W-:Y:S01]  /*0830*/  LEA.HI R4, R4, 0x1, RZ, 0x1a ;  /* 0x0000000104047811 */ /* 0x000fe200078fd0ff */
[----:B------:R-:W-:-:S04]  /*0840*/  IMAD R5, R0, 0x28, R23 ;  /* 0x0000002800057824 */ /* 0x000fc800078e0217 */
[C---:B------:R-:W-:Y:S01]  /*0850*/  IMAD.SHL.U32 R6, R4.reuse, 0x40, RZ ;  /* 0x0000004004067824 */ /* 0x040fe200078e00ff */
[----:B------:R-:W-:Y:S01]  /*0860*/  LOP3.LUT R4, R4, 0x3, RZ, 0xc0, !PT ;  /* 0x0000000304047812 */ /* 0x000fe200078ec0ff */
[----:B------:R-:W-:-:S03]  /*0870*/  VIADD R5, R5, 0x10 ;  /* 0x0000001005057836 */ /* 0x000fc60000000000 */
[----:B------:R-:W-:Y:S01]  /*0880*/  LOP3.LUT R7, R6, 0xc0, RZ, 0xc0, !PT ;  /* 0x000000c006077812 */ /* 0x000fe200078ec0ff */
[----:B------:R-:W-:Y:S02]  /*0890*/  IMAD.MOV R4, RZ, RZ, -R4 ;  /* 0x000000ffff047224 */ /* 0x000fe400078e0a04 */
[----:B0-----:R-:W-:-:S04]  /*08a0*/  IMAD.WIDE.U32 R2, R0, 0x28, R2 ;  /* 0x0000002800027825 */ /* 0x001fc800078e0002 */
[----:B------:R-:W-:Y:S01]  /*08b0*/  IMAD.IADD R0, R0, 0x1, R7 ;  /* 0x0000000100007824 */ /* 0x000fe200078e0207 */
[----:B------:R-:W-:-:S05]  /*08c0*/  IADD3 R12, P1, PT, R2, 0x14, RZ ;  /* 0x00000014020c7810 */ /* 0x000fca0007f3e0ff */
[----:B------:R-:W-:-:S08]  /*08d0*/  IMAD.X R19, RZ, RZ, R3, P1 ;  /* 0x000000ffff137224 */ /* 0x000fd000008e0603 */
.L_x_396:
[----:B0-----:R-:W0:Y:S01]  /*08e0*/  LDS.64 R6, [R5+-0x10] ;  /* 0xfffff00005067984 */ /* 0x001e220000000a00 */
[----:B------:R-:W-:Y:S02]  /*08f0*/  IMAD.MOV.U32 R2, RZ, RZ, R12 ;  /* 0x000000ffff027224 */ /* 0x000fe400078e000c */
[----:B------:R-:W-:Y:S01]  /*0900*/  IMAD.MOV.U32 R3, RZ, RZ, R19 ;  /* 0x000000ffff037224 */ /* 0x000fe200078e0013 */
[----:B------:R-:W1:Y:S01]  /*0910*/  LDS.64 R8, [R5+-0x8] ;  /* 0xfffff80005087984 */ /* 0x000e620000000a00 */
[----:B------:R-:W-:Y:S01]  /*0920*/  VIADD R4, R4, 0x1 ;  /* 0x0000000104047836 */ /* 0x000fe20000000000 */
[----:B------:R-:W-:Y:S02]  /*0930*/  IADD3 R12, P2, PT, R2, 0xa00, RZ ;  /* 0x00000a00020c7810 */ /* 0x000fe40007f5e0ff */
[----:B------:R-:W2:Y:S02]  /*0940*/  LDS.64 R10, [R5] ;  /* 0x00000000050a7984 */ /* 0x000ea40000000a00 */
[----:B------:R-:W-:Y:S01]  /*0950*/  ISETP.NE.AND P1, PT, R4, RZ, PT ;  /* 0x000000ff0400720c */ /* 0x000fe20003f25270 */
[----:B------:R-:W-:Y:S01]  /*0960*/  IMAD.X R19, RZ, RZ, R3, P2 ;  /* 0x000000ffff137224 */ /* 0x000fe200010e0603 */
[----:B------:R-:W3:Y:S04]  /*0970*/  LDS.64 R14, [R5+0x8] ;  /* 0x00000800050e7984 */ /* 0x000ee80000000a00 */
[----:B------:R4:W5:Y:S02]  /*0980*/  LDS.64 R16, [R5+0x10] ;  /* 0x0000100005107984 */ /* 0x0009640000000a00 */
[----:B----4-:R-:W-:-:S02]  /*0990*/  VIADD R5, R5, 0xa00 ;  /* 0x00000a0005057836 */ /* 0x010fc40000000000 */
[----:B0-----:R0:W-:Y:S04]  /*09a0*/  STG.E desc[UR6][R2.64+-0x14], R6 ;  /* 0xffffec0602007986 */ /* 0x0011e8000c101906 */
[----:B------:R0:W-:Y:S04]  /*09b0*/  STG.E desc[UR6][R2.64+-0x10], R7 ;  /* 0xfffff00702007986 */ /* 0x0001e8000c101906 */
[----:B-1----:R0:W-:Y:S04]  /*09c0*/  STG.E desc[UR6][R2.64+-0xc], R8 ;  /* 0xfffff40802007986 */ /* 0x0021e8000c101906 */
[----:B------:R0:W-:Y:S04]  /*09d0*/  STG.E desc[UR6][R2.64+-0x8], R9 ;  /* 0xfffff80902007986 */ /* 0x0001e8000c101906 */
[----:B--2---:R0:W-:Y:S04]  /*09e0*/  STG.E desc[UR6][R2.64+-0x4], R10 ;  /* 0xfffffc0a02007986 */ /* 0x0041e8000c101906 */
[----:B------:R0:W-:Y:S04]  /*09f0*/  STG.E desc[UR6][R2.64], R11 ;  /* 0x0000000b02007986 */ /* 0x0001e8000c101906 */
[----:B---3--:R0:W-:Y:S04]  /*0a00*/  STG.E desc[UR6][R2.64+0x4], R14 ;  /* 0x0000040e02007986 */ /* 0x0081e8000c101906 */
[----:B------:R0:W-:Y:S04]  /*0a10*/  STG.E desc[UR6][R2.64+0x8], R15 ;  /* 0x0000080f02007986 */ /* 0x0001e8000c101906 */
[----:B-----5:R0:W-:Y:S04]  /*0a20*/  STG.E desc[UR6][R2.64+0xc], R16 ;  /* 0x00000c1002007986 */ /* 0x0201e8000c101906 */
[----:B------:R0:W-:Y:S01]  /*0a30*/  STG.E desc[UR6][R2.64+0x10], R17 ;  /* 0x0000101102007986 */ /* 0x0001e2000c101906 */
[----:B------:R-:W-:Y:S05]  /*0a40*/  @P1 BRA `(.L_x_396) ;  /* 0xfffffffc00a41947 */ /* 0x000fea000383ffff */
.L_x_395:
[----:B------:R-:W-:Y:S05]  /*0a50*/  BSYNC.RECONVERGENT B1 ;  /* 0x0000000000017941 */ /* 0x000fea0003800200 */
.L_x_394:
[----:B------:R-:W-:Y:S05]  /*0a60*/  @!P0 BRA `(.L_x_393) ;  /* 0x0000000400288947 */ /* 0x000fea0003800000 */
[----:B0-----:R-:W0:Y:S01]  /*0a70*/  LDC.64 R2, c[0x0][0x388] ;  /* 0x0000e200ff027b82 */ /* 0x001e220000000a00 */
[----:B------:R-:W-:-:S04]  /*0a80*/  IMAD R12, R0, 0x28, R23 ;  /* 0x00000028000c7824 */ /* 0x000fc800078e0217 */
[----:B------:R-:W-:Y:S02]  /*0a90*/  VIADD R12, R12, 0x1400 ;  /* 0x000014000c0c7836 */ /* 0x000fe40000000000 */
[----:B0-----:R-:W-:-:S03]  /*0aa0*/  IMAD.WIDE.U32 R2, R0, 0x28, R2 ;  /* 0x0000002800027825 */ /* 0x001fc600078e0002 */
[----:B------:R-:W-:-:S05]  /*0ab0*/  IADD3 R6, P0, PT, R2, 0x1400, RZ ;  /* 0x0000140002067810 */ /* 0x000fca0007f1e0ff */
[----:B------:R-:W-:-:S08]  /*0ac0*/  IMAD.X R7, RZ, RZ, R3, P0 ;  /* 0x000000ffff077224 */ /* 0x000fd000000e0603 */
.L_x_397:
[----:B------:R-:W0:Y:S01]  /*0ad0*/  LDS.64 R8, [R12+-0x1400] ;  /* 0xffec00000c087984 */ /* 0x000e220000000a00 */
[----:B------:R-:W-:Y:S02]  /*0ae0*/  IMAD.MOV.U32 R4, RZ, RZ, R6 ;  /* 0x000000ffff047224 */ /* 0x000fe400078e0006 */
[----:B------:R-:W-:Y:S01]  /*0af0*/  IMAD.MOV.U32 R5, RZ, RZ, R7 ;  /* 0x000000ffff057224 */ /* 0x000fe200078e0007 */
[----:B------:R-:W1:Y:S01]  /*0b00*/  LDS.64 R10, [R12+-0x13f8] ;  /* 0xffec08000c0a7984 */ /* 0x000e620000000a00 */
[----:B------:R-:W-:-:S03]  /*0b10*/  VIADD R0, R0, 0x100 ;  /* 0x0000010000007836 */ /* 0x000fc60000000000 */
[----:B------:R-:W2:Y:S02]  /*0b20*/  LDS.64 R14, [R12+-0x13f0] ;  /* 0xffec10000c0e7984 */ /* 0x000ea40000000a00 */
[----:B------:R-:W-:Y:S02]  /*0b30*/  ISETP.GE.AND P0, PT, R0, R13, PT ;  /* 0x0000000d0000720c */ /* 0x000fe40003f06270 */
[----:B------:R-:W3:Y:S04]  /*0b40*/  LDS.64 R16, [R12+-0x13e8] ;  /* 0xffec18000c107984 */ /* 0x000ee80000000a00 */
[----:B------:R-:W4:Y:S04]  /*0b50*/  LDS.64 R18, [R12+-0x13e0] ;  /* 0xffec20000c127984 */ /* 0x000f280000000a00 */
[----:B------:R-:W5:Y:S04]  /*0b60*/  LDS.64 R22, [R12+-0xa00] ;  /* 0xfff600000c167984 */ /* 0x000f680000000a00 */
[----:B------:R-:W5:Y:S04]  /*0b70*/  LDS.64 R26, [R12+-0x9f8] ;  /* 0xfff608000c1a7984 */ /* 0x000f680000000a00 */
[----:B------:R-:W5:Y:S04]  /*0b80*/  LDS.64 R20, [R12+-0x9f0] ;  /* 0xfff610000c147984 */ /* 0x000f680000000a00 */
[----:B------:R-:W5:Y:S04]  /*0b90*/  LDS.64 R28, [R12+-0x9e8] ;  /* 0xfff618000c1c7984 */ /* 0x000f680000000a00 */
[----:B------:R-:W5:Y:S04]  /*0ba0*/  LDS.64 R2, [R12+-0x9e0] ;  /* 0xfff620000c027984 */ /* 0x000f680000000a00 */
[----:B0-----:R-:W-:Y:S04]  /*0bb0*/  STG.E desc[UR6][R4.64+-0x1400], R8 ;  /* 0xffec000804007986 */ /* 0x001fe8000c101906 */
[----:B------:R-:W-:Y:S04]  /*0bc0*/  STG.E desc[UR6][R4.64+-0x13fc], R9 ;  /* 0xffec040904007986 */ /* 0x000fe8000c101906 */
[----:B-1----:R-:W-:Y:S04]  /*0bd0*/  STG.E desc[UR6][R4.64+-0x13f8], R10 ;  /* 0xffec080a04007986 */ /* 0x002fe8000c101906 */
[----:B------:R-:W-:Y:S04]  /*0be0*/  STG.E desc[UR6][R4.64+-0x13f4], R11 ;  /* 0xffec0c0b04007986 */ /* 0x000fe8000c101906 */
[----:B--2---:R-:W-:Y:S04]  /*0bf0*/  STG.E desc[UR6][R4.64+-0x13f0], R14 ;  /* 0xffec100e04007986 */ /* 0x004fe8000c101906 */
[----:B------:R-:W-:Y:S04]  /*0c00*/  STG.E desc[UR6][R4.64+-0x13ec], R15 ;  /* 0xffec140f04007986 */ /* 0x000fe8000c101906 */
[----:B---3--:R-:W-:Y:S04]  /*0c10*/  STG.E desc[UR6][R4.64+-0x13e8], R16 ;  /* 0xffec181004007986 */ /* 0x008fe8000c101906 */
[----:B------:R-:W-:Y:S04]  /*0c20*/  STG.E desc[UR6][R4.64+-0x13e4], R17 ;  /* 0xffec1c1104007986 */ /* 0x000fe8000c101906 */
[----:B----4-:R-:W-:Y:S04]  /*0c30*/  STG.E desc[UR6][R4.64+-0x13e0], R18 ;  /* 0xffec201204007986 */ /* 0x010fe8000c101906 */
[----:B------:R-:W-:Y:S04]  /*0c40*/  STG.E desc[UR6][R4.64+-0x13dc], R19 ;  /* 0xffec241304007986 */ /* 0x000fe8000c101906 */
[----:B-----5:R-:W-:Y:S04]  /*0c50*/  STG.E desc[UR6][R4.64+-0xa00], R22 ;  /* 0xfff6001604007986 */ /* 0x020fe8000c101906 */
[----:B------:R-:W-:Y:S04]  /*0c60*/  STG.E desc[UR6][R4.64+-0x9fc], R23 ;  /* 0xfff6041704007986 */ /* 0x000fe8000c101906 */
[----:B------:R-:W-:Y:S04]  /*0c70*/  STG.E desc[UR6][R4.64+-0x9f8], R26 ;  /* 0xfff6081a04007986 */ /* 0x000fe8000c101906 */
[----:B------:R-:W-:Y:S04]  /*0c80*/  STG.E desc[UR6][R4.64+-0x9f4], R27 ;  /* 0xfff60c1b04007986 */ /* 0x000fe8000c101906 */
[----:B------:R-:W-:Y:S04]  /*0c90*/  STG.E desc[UR6][R4.64+-0x9f0], R20 ;  /* 0xfff6101404007986 */ /* 0x000fe8000c101906 */
[----:B------:R-:W-:Y:S04]  /*0ca0*/  STG.E desc[UR6][R4.64+-0x9ec], R21 ;  /* 0xfff6141504007986 */ /* 0x000fe8000c101906 */
        /* <DEDUP_REMOVED lines=10> */
[----:B------:R-:W-:Y:S04]  /*0d50*/  STG.E desc[UR6][R4.64+-0x9e8], R28 ;  /* 0xfff6181c04007986 */ /* 0x000fe8000c101906 */
[----:B------:R-:W-:Y:S01]  /*0d60*/  STG.E desc[UR6][R4.64+-0x9e4], R29 ;  /* 0xfff61c1d04007986 */ /* 0x000fe2000c101906 */
[----:B0-----:R-:W-:-:S03]  /*0d70*/  VIADD R12, R12, 0x2800 ;  /* 0x000028000c0c7836 */ /* 0x001fc60000000000 */
[----:B------:R-:W-:Y:S04]  /*0d80*/  STG.E desc[UR6][R4.64+-0x9e0], R2 ;  /* 0xfff6200204007986 */ /* 0x000fe8000c101906 */
[----:B------:R-:W-:Y:S04]  /*0d90*/  STG.E desc[UR6][R4.64+-0x9dc], R3 ;  /* 0xfff6240304007986 */ /* 0x000fe8000c101906 */
[----:B------:R-:W-:Y:S04]  /*0da0*/  STG.E desc[UR6][R4.64+0x8], R8 ;  /* 0x0000080804007986 */ /* 0x000fe8000c101906 */
        /* <DEDUP_REMOVED lines=15> */
[----:B------:R-:W-:Y:S04]  /*0ea0*/  STG.E desc[UR6][R4.64+0xa20], R26 ;  /* 0x000a201a04007986 */ /* 0x000fe8000c101906 */
[----:B------:R-:W-:Y:S04]  /*0eb0*/  STG.E desc[UR6][R4.64+0xa24], R27 ;  /* 0x000a241b04007986 */ /* 0x000fe8000c101906 */
[----:B------:R0:W-:Y:S04]  /*0ec0*/  STG.E desc[UR6][R4.64], R6 ;  /* 0x0000000604007986 */ /* 0x0001e8000c101906 */
[----:B------:R1:W-:Y:S01]  /*0ed0*/  STG.E desc[UR6][R4.64+0x4], R7 ;  /* 0x0000040704007986 */ /* 0x0003e2000c101906 */
[----:B0-----:R-:W-:-:S05]  /*0ee0*/  IADD3 R6, P1, PT, R4, 0x2800, RZ ;  /* 0x0000280004067810 */ /* 0x001fca0007f3e0ff */
[----:B-1----:R-:W-:Y:S01]  /*0ef0*/  IMAD.X R7, RZ, RZ, R5, P1 ;  /* 0x000000ffff077224 */ /* 0x002fe200008e0605 */
[----:B------:R-:W-:Y:S07]  /*0f00*/  @!P0 BRA `(.L_x_397) ;  /* 0xfffffff800f08947 */ /* 0x000fee000383ffff */
.L_x_393:
[----:B------:R-:W-:Y:S05]  /*0f10*/  BSYNC.RECONVERGENT B0 ;  /* 0x0000000000007941 */ /* 0x000fea0003800200 */
.L_x_392:
[----:B------:R-:W-:Y:S06]  /*0f20*/  BAR.SYNC.DEFER_BLOCKING 0x0 ;  /* 0x0000000000007b1d */ /* 0x000fec0000010000 */
[----:B------:R-:W-:Y:S05]  /*0f30*/  EXIT ;  /* 0x000000000000794d */ /* 0x000fea0003800000 */
.L_x_387:
        /* <DEDUP_REMOVED lines=13> */
[----:B------:R0:W5:Y:S01]  /*1010*/  LDG.E.CONSTANT R11, desc[UR6][R12.64+0x24] ;  /* 0x000024060c0b7981 */ /* 0x000162000c1e9900 */
[----:B------:R-:W-:Y:S01]  /*1020*/  IMAD.WIDE R24, R25, 0x28, R2 ;  /* 0x0000002819187825 */ /* 0x000fe200078e0202 */
[----:B------:R-:W-:Y:S01]  /*1030*/  MOV R0, 0x400 ;  /* 0x0000040000007802 */ /* 0x000fe20000000f00 */
[----:B------:R-:W1:Y:S01]  /*1040*/  S2R R15, SR_CgaCtaId ;  /* 0x00000000000f7919 */ /* 0x000e620000008800 */
[----:B------:R-:W-:Y:S01]  /*1050*/  LOP3.LUT R2, R20, 0x3e0, RZ, 0xc0, !PT ;  /* 0x000003e014027812 */ /* 0x000fe200078ec0ff */
[----:B------:R-:W0:Y:S01]  /*1060*/  S2R R21, SR_LANEID ;  /* 0x0000000000157919 */ /* 0x000e220000000000 */
[----:B------:R-:W5:Y:S04]  /*1070*/  LDG.E.CONSTANT R3, desc[UR6][R24.64+-0x24] ;  /* 0xffffdc0618037981 */ /* 0x000f68000c1e9900 */
[----:B------:R-:W5:Y:S04]  /*1080*/  LDG.E.CONSTANT R14, desc[UR6][R24.64+-0x20] ;  /* 0xffffe006180e7981 */ /* 0x000f68000c1e9900 */
[----:B------:R-:W5:Y:S04]  /*1090*/  LDG.E.CONSTANT R16, desc[UR6][R24.64+-0x18] ;  /* 0xffffe80618107981 */ /* 0x000f68000c1e9900 */
[----:B------:R-:W5:Y:S04]  /*10a0*/  LDG.E.CONSTANT R22, desc[UR6][R24.64+-0x8] ;  /* 0xfffff80618167981 */ /* 0x000f68000c1e9900 */
[----:B------:R-:W5:Y:S01]  /*10b0*/  LDG.E.CONSTANT R23, desc[UR6][R24.64+-0x4] ;  /* 0xfffffc0618177981 */ /* 0x000f62000c1e9900 */
[----:B-1----:R-:W-:-:S03]  /*10c0*/  LEA R0, R15, R0, 0x18 ;  /* 0x000000000f007211 */ /* 0x002fc600078ec0ff */
[----:B------:R-:W5:Y:S01]  /*10d0*/  LDG.E.CONSTANT R15, desc[UR6][R24.64+-0x1c] ;  /* 0xffffe406180f7981 */ /* 0x000f62000c1e9900 */
[----:B0-----:R-:W-:-:S03]  /*10e0*/  IMAD.IADD R17, R2, 0x1, R21 ;  /* 0x0000000102117824 */ /* 0x001fc600078e0215 */
[----:B------:R-:W5:Y:S01]  /*10f0*/  LDG.E.CONSTANT R2, desc[UR6][R24.64+-0x28] ;  /* 0xffffd80618027981 */ /* 0x000f62000c1e9900 */
[----:B------:R-:W-:-:S03]  /*1100*/  IMAD R12, R17, 0x28, R0 ;  /* 0x00000028110c7824 */ /* 0x000fc600078e0200 */
[----:B------:R-:W5:Y:S04]  /*1110*/  LDG.E.CONSTANT R17, desc[UR6][R24.64+-0x14] ;  /* 0xffffec0618117981 */ /* 0x000f68000c1e9900 */
[----:B--2---:R0:W-:Y:S04]  /*1120*/  STS.64 [R12], R18 ;  /* 0x000000120c007388 */ /* 0x0041e80000000a00 */
[----:B0-----:R-:W2:Y:S04]  /*1130*/  LDG.E.CONSTANT R18, desc[UR6][R24.64+-0x10] ;  /* 0xfffff00618127981 */ /* 0x001ea8000c1e9900 */
[----:B------:R0:W2:Y:S04]  /*1140*/  LDG.E.CONSTANT R19, desc[UR6][R24.64+-0xc] ;  /* 0xfffff40618137981 */ /* 0x0000a8000c1e9900 */
[----:B---3--:R-:W-:Y:S04]  /*1150*/  STS.64 [R12+0x8], R4 ;  /* 0x000008040c007388 */ /* 0x008fe80000000a00 */
[----:B----4-:R-:W-:Y:S04]  /*1160*/  STS.64 [R12+0x10], R6 ;  /* 0x000010060c007388 */ /* 0x010fe80000000a00 */
[----:B-----5:R-:W-:Y:S04]  /*1170*/  STS.64 [R12+0x18], R8 ;  /* 0x000018080c007388 */ /* 0x020fe80000000a00 */
[----:B------:R-:W-:Y:S01]  /*1180*/  STS.64 [R12+0x20], R10 ;  /* 0x0000200a0c007388 */ /* 0x000fe20000000a00 */
[----:B------:R-:W-:-:S03]  /*1190*/  NOP ;  /* 0x0000000000007918 */ /* 0x000fc60000000000 */
[----:B------:R-:W1:Y:S04]  /*11a0*/  LDS.64 R4, [R12] ;  /* 0x000000000c047984 */ /* 0x000e680000000a00 */
[----:B------:R-:W3:Y:S04]  /*11b0*/  LDS.64 R6, [R12+0x8] ;  /* 0x000008000c067984 */ /* 0x000ee80000000a00 */
[----:B------:R-:W4:Y:S04]  /*11c0*/  LDS.64 R8, [R12+0x10] ;  /* 0x000010000c087984 */ /* 0x000f280000000a00 */
[----:B------:R-:W5:Y:S04]  /*11d0*/  LDS.64 R10, [R12+0x18] ;  /* 0x000018000c0a7984 */ /* 0x000f680000000a00 */
[----:B------:R-:W5:Y:S01]  /*11e0*/  LDS.64 R12, [R12+0x20] ;  /* 0x000020000c0c7984 */ /* 0x000f620000000a00 */
[C---:B------:R-:W-:Y:S01]  /*11f0*/  ISETP.NE.AND P0, PT, R20.reuse, RZ, PT ;  /* 0x000000ff1400720c */ /* 0x040fe20003f05270 */
[----:B0-----:R-:W-:Y:S01]  /*1200*/  IMAD R24, R20, 0x28, R0 ;  /* 0x0000002814187824 */ /* 0x001fe200078e0200 */
[----:B------:R-:W-:Y:S11]  /*1210*/  BAR.SYNC.DEFER_BLOCKING 0x0 ;  /* 0x0000000000007b1d */ /* 0x000ff60000010000 */
[----:B------:R0:W-:Y:S04]  /*1220*/  @!P0 STL.64 [R1+0x48], R22 ;  /* 0x0000481601008387 */ /* 0x0001e80000100a00 */
[----:B------:R0:W-:Y:S04]  /*1230*/  @!P0 STL.64 [R1+0x30], R14 ;  /* 0x0000300e01008387 */ /* 0x0001e80000100a00 */
[----:B------:R0:W-:Y:S04]  /*1240*/  @!P0 STL.64 [R1+0x28], R2 ;  /* 0x0000280201008387 */ /* 0x0001e80000100a00 */
[----:B------:R0:W-:Y:S04]  /*1250*/  @!P0 STL.64 [R1+0x38], R16 ;  /* 0x0000381001008387 */ /* 0x0001e80000100a00 */
[----:B-1----:R0:W-:Y:S04]  /*1260*/  STL.64 [R1], R4 ;  /* 0x0000000401007387 */ /* 0x0021e80000100a00 */
[----:B---3--:R0:W-:Y:S04]  /*1270*/  STL.64 [R1+0x8], R6 ;  /* 0x0000080601007387 */ /* 0x0081e80000100a00 */
[----:B----4-:R0:W-:Y:S04]  /*1280*/  STL.64 [R1+0x10], R8 ;  /* 0x0000100801007387 */ /* 0x0101e80000100a00 */
[----:B-----5:R0:W-:Y:S04]  /*1290*/  STL.64 [R1+0x18], R10 ;  /* 0x0000180a01007387 */ /* 0x0201e80000100a00 */
[----:B------:R0:W-:Y:S01]  /*12a0*/  STL.64 [R1+0x20], R12 ;  /* 0x0000200c01007387 */ /* 0x0001e20000100a00 */
[----:B------:R-:W-:Y:S03]  /*12b0*/  BSSY.RECONVERGENT B0, `(.L_x_398) ;  /* 0x0000013000007945 */ /* 0x000fe60003800200 */
[----:B------:R0:W-:Y:S04]  /*12c0*/  STS.64 [R24+0xa30], R4 ;  /* 0x000a300418007388 */ /* 0x0001e80000000a00 */
[----:B------:R0:W-:Y:S04]  /*12d0*/  STS.64 [R24+0xa38], R6 ;  /* 0x000a380618007388 */ /* 0x0001e80000000a00 */
[----:B------:R0:W-:Y:S04]  /*12e0*/  STS.64 [R24+0xa40], R8 ;  /* 0x000a400818007388 */ /* 0x0001e80000000a00 */
[----:B------:R0:W-:Y:S04]  /*12f0*/  STS.64 [R24+0xa48], R10 ;  /* 0x000a480a18007388 */ /* 0x0001e80000000a00 */
[----:B------:R0:W-:Y:S04]  /*1300*/  STS.64 [R24+0xa50], R12 ;  /* 0x000a500c18007388 */ /* 0x0001e80000000a00 */
[----:B--2---:R0:W-:Y:S01]  /*1310*/  @!P0 STL.64 [R1+0x40], R18 ;  /* 0x0000401201008387 */ /* 0x0041e20000100a00 */
[----:B------:R-:W-:Y:S06]  /*1320*/  BAR.SYNC.DEFER_BLOCKING 0x0 ;  /* 0x0000000000007b1d */ /* 0x000fec0000010000 */
[----:B------:R-:W-:Y:S05]  /*1330*/  @!P0 BRA `(.L_x_399) ;  /* 0x0000000000288947 */ /* 0x000fea0003800000 */
[----:B0-----:R-:W0:Y:S04]  /*1340*/  LDS.64 R2, [R24+0xa08] ;  /* 0x000a080018027984 */ /* 0x001e280000000a00 */
[----:B------:R-:W1:Y:S04]  /*1350*/  LDS.64 R14, [R24+0xa10] ;  /* 0x000a1000180e7984 */ /* 0x000e680000000a00 */
[----:B------:R-:W2:Y:S04]  /*1360*/  LDS.64 R16, [R24+0xa18] ;  /* 0x000a180018107984 */ /* 0x000ea80000000a00 */
[----:B------:R-:W3:Y:S04]  /*1370*/  LDS.64 R18, [R24+0xa20] ;  /* 0x000a200018127984 */ /* 0x000ee80000000a00 */
[----:B------:R-:W4:Y:S04]  /*1380*/  LDS.64 R22, [R24+0xa28] ;  /* 0x000a280018167984 */ /* 0x000f280000000a00 */
[----:B0-----:R0:W-:Y:S04]  /*1390*/  STL.64 [R1+0x28], R2 ;  /* 0x0000280201007387 */ /* 0x0011e80000100a00 */
[----:B-1----:R0:W-:Y:S04]  /*13a0*/  STL.64 [R1+0x30], R14 ;  /* 0x0000300e01007387 */ /* 0x0021e80000100a00 */
[----:B--2---:R0:W-:Y:S04]  /*13b0*/  STL.64 [R1+0x38], R16 ;  /* 0x0000381001007387 */ /* 0x0041e80000100a00 */
[----:B---3--:R0:W-:Y:S04]  /*13c0*/  STL.64 [R1+0x40], R18 ;  /* 0x0000401201007387 */ /* 0x0081e80000100a00 */
[----:B----4-:R0:W-:Y:S02]  /*13d0*/  STL.64 [R1+0x48], R22 ;  /* 0x0000481601007387 */ /* 0x0101e40000100a00 */
.L_x_399:
[----:B------:R-:W-:Y:S05]  /*13e0*/  BSYNC.RECONVERGENT B0 ;  /* 0x0000000000007941 */ /* 0x000fea0003800200 */
.L_x_398:
[----:B------:R-:W-:Y:S01]  /*13f0*/  BSSY.RECONVERGENT B0, `(.L_x_400) ;  /* 0x000000a000007945 */ /* 0x000fe20003800200 */
[----:B0-----:R-:W-:Y:S02]  /*1400*/  IMAD.MOV.U32 R14, RZ, RZ, RZ ;  /* 0x000000ffff0e7224 */ /* 0x001fe400078e00ff */
[----:B------:R-:W-:-:S07]  /*1410*/  IMAD.MOV.U32 R3, RZ, RZ, R20 ;  /* 0x000000ffff037224 */ /* 0x000fce00078e0014 */
.L_x_401:
[----:B------:R-:W-:-:S05]  /*1420*/  IMAD R15, R14, 0x4, R1 ;  /* 0x000000040e0f7824 */ /* 0x000fca00078e0201 */
[----:B------:R-:W2:Y:S04]  /*1430*/  LDL R20, [R15+0x28] ;  /* 0x000028000f147983 */ /* 0x000ea80000100800 */
[----:B------:R-:W2:Y:S01]  /*1440*/  LDL R2, [R15] ;  /* 0x000000000f027983 */ /* 0x000ea20000100800 */
[C---:B------:R-:W-:Y:S01]  /*1450*/  ISETP.GE.U32.AND P0, PT, R14.reuse, 0x9, PT ;  /* 0x000000090e00780c */ /* 0x040fe20003f06070 */
[----:B------:R-:W-:Y:S01]  /*1460*/  VIADD R14, R14, 0x1 ;  /* 0x000000010e0e7836 */ /* 0x000fe20000000000 */
[----:B--2---:R-:W-:-:S13]  /*1470*/  ISETP.EQ.AND P1, PT, R20, R2, PT ;  /* 0x000000021400720c */ /* 0x004fda0003f22270 */
[----:B------:R-:W-:Y:S05]  /*1480*/  @!P0 BRA P1, `(.L_x_401) ;  /* 0xfffffffc00e48947 */ /* 0x000fea000083ffff */
[----:B------:R-:W-:Y:S05]  /*1490*/  BSYNC.RECONVERGENT B0 ;  /* 0x0000000000007941 */ /* 0x000fea0003800200 */
.L_x_400:
[----:B------:R-:W-:Y:S01]  /*14a0*/  BAR.SYNC.DEFER_BLOCKING 0x0 ;  /* 0x0000000000007b1d */ /* 0x000fe20000010000 */
[----:B------:R-:W-:Y:S02]  /*14b0*/  ISETP.NE.AND P0, PT, R20, R2, PT ;  /* 0x000000021400720c */ /* 0x000fe40003f05270 */
[----:B------:R-:W-:Y:S02]  /*14c0*/  ISETP.NE.AND P1, PT, R21, 0x1f, PT ;  /* 0x0000001f1500780c */ /* 0x000fe40003f25270 */
[----:B------:R-:W-:Y:S02]  /*14d0*/  SEL R23, RZ, 0x1, !P0 ;  /* 0x00000001ff177807 */ /* 0x000fe40004000000 */
[----:B------:R-:W-:-:S06]  /*14e0*/  SHF.R.U32.HI R19, RZ, 0x5, R3 ;  /* 0x00000005ff137819 */ /* 0x000fcc0000011603 */
[----:B------:R-:W0:Y:S03]  /*14f0*/  SHFL.UP P0, R14, R23, 0x1, RZ ;  /* 0x04200000170e7989 */ /* 0x000e2600000000ff */
[----:B------:R-:W-:Y:S01]  /*1500*/  @!P1 IMAD R19, R19, 0x4, R0 ;  /* 0x0000000413139824 */ /* 0x000fe200078e0200 */
[----:B0-----:R-:W-:-:S05]  /*1510*/  @P0 IADD3 R14, PT, PT, R23, R14, RZ ;  /* 0x0000000e170e0210 */ /* 0x001fca0007ffe0ff */
[----:B------:R-:W0:Y:S02]  /*1520*/  SHFL.UP P0, R15, R14, 0x2, RZ ;  /* 0x044000000e0f7989 */ /* 0x000e2400000000ff */
[----:B0-----:R-:W-:-:S05]  /*1530*/  @P0 IMAD.IADD R15, R14, 0x1, R15 ;  /* 0x000000010e0f0824 */ /* 0x001fca00078e020f */
[----:B------:R-:W0:Y:S02]  /*1540*/  SHFL.UP P0, R16, R15, 0x4, RZ ;  /* 0x048000000f107989 */ /* 0x000e2400000000ff */
[----:B0-----:R-:W-:-:S05]  /*1550*/  @P0 IMAD.IADD R16, R15, 0x1, R16 ;  /* 0x000000010f100824 */ /* 0x001fca00078e0210 */
[----:B------:R-:W0:Y:S02]  /*1560*/  SHFL.UP P0, R17, R16, 0x8, RZ ;  /* 0x0500000010117989 */ /* 0x000e2400000000ff */
[----:B0-----:R-:W-:-:S05]  /*1570*/  @P0 IMAD.IADD R17, R16, 0x1, R17 ;  /* 0x0000000110110824 */ /* 0x001fca00078e0211 */
[----:B------:R-:W0:Y:S02]  /*1580*/  SHFL.UP P0, R18, R17, 0x10, RZ ;  /* 0x0600000011127989 */ /* 0x000e2400000000ff */
[----:B0-----:R-:W-:Y:S01]  /*1590*/  @P0 IMAD.IADD R18, R17, 0x1, R18 ;  /* 0x0000000111120824 */ /* 0x001fe200078e0212 */
[----:B------:R-:W-:-:S03]  /*15a0*/  ISETP.NE.AND P0, PT, R21, RZ, PT ;  /* 0x000000ff1500720c */ /* 0x000fc60003f05270 */
[----:B------:R-:W-:Y:S01]  /*15b0*/  IMAD.IADD R26, R18, 0x1, -R23 ;  /* 0x00000001121a7824 */ /* 0x000fe200078e0a17 */
[----:B------:R-:W-:Y:S01]  /*15c0*/  @!P1 STS [R19], R18 ;  /* 0x0000001213009388 */ /* 0x000fe20000000800 */
[----:B------:R-:W-:Y:S01]  /*15d0*/  BAR.SYNC.DEFER_BLOCKING 0x0 ;  /* 0x0000000000007b1d */ /* 0x000fe20000010000 */
[C---:B------:R-:W-:Y:S02]  /*15e0*/  ISETP.GT.U32.AND P1, PT, R3.reuse, 0x1f, PT ;  /* 0x0000001f0300780c */ /* 0x040fe40003f24070 */
[----:B------:R-:W-:Y:S02]  /*15f0*/  SEL R17, R26, RZ, P0 ;  /* 0x000000ff1a117207 */ /* 0x000fe40000000000 */
[----:B------:R-:W-:Y:S01]  /*1600*/  ISETP.GE.U32.AND P0, PT, R3, 0x20, PT ;  /* 0x000000200300780c */ /* 0x000fe20003f06070 */
[----:B------:R-:W0:Y:S02]  /*1610*/  LDS.64 R14, [R0] ;  /* 0x00000000000e7984 */ /* 0x000e240000000a00 */
[----:B0-----:R-:W-:-:S02]  /*1620*/  IMAD.IADD R23, R14, 0x1, R17 ;  /* 0x000000010e177824 */ /* 0x001fc400078e0211 */
[----:B------:R-:W-:-:S03]  /*1630*/  IMAD.IADD R15, R14, 0x1, R15 ;  /* 0x000000010e0f7824 */ /* 0x000fc600078e020f */
[----:B------:R-:W-:Y:S01]  /*1640*/  SEL R26, R26, R23, !P0 ;  /* 0x000000171a1a7207 */ /* 0x000fe20004000000 */
[----:B------:R-:W-:Y:S06]  /*1650*/  @P1 BRA `(.L_x_402) ;  /* 0x00000008006c1947 */ /* 0x000fec0003800000 */
[----:B------:R-:W0:Y:S01]  /*1660*/  S2R R22, SR_CTAID.X ;  /* 0x0000000000167919 */ /* 0x000e220000002500 */
[----:B------:R-:W0:Y:S01]  /*1670*/  LDC.64 R28, c[0x0][0x3a8] ;  /* 0x0000ea00ff1c7b82 */ /* 0x000e220000000a00 */
[----:B------:R-:W-:-:S07]  /*1680*/  ISETP.NE.AND P0, PT, R3, RZ, PT ;  /* 0x000000ff0300720c */ /* 0x000fce0003f05270 */
[----:B------:R-:W1:Y:S06]  /*1690*/  LDC R16, c[0x0][0x370] ;  /* 0x0000dc00ff107b82 */ /* 0x000e6c0000000800 */
[----:B------:R-:W-:Y:S01]  /*16a0*/  @!P0 IMAD.MOV.U32 R14, RZ, RZ, 0x64 ;  /* 0x00000064ff0e8424 */ /* 0x000fe200078e00ff */
[----:B------:R2:W-:Y:S01]  /*16b0*/  @!P0 STS [R0+0x2c], R15 ;  /* 0x00002c0f00008388 */ /* 0x0005e20000000800 */
[----:B0-----:R-:W-:Y:S01]  /*16c0*/  IMAD.WIDE.U32 R28, R22, 0x8, R28 ;  /* 0x00000008161c7825 */ /* 0x001fe200078e001c */
[----:B-1----:R-:W-:-:S04]  /*16d0*/  ISETP.GT.U32.AND P1, PT, R16, 0x1f3, PT ;  /* 0x000001f31000780c */ /* 0x002fc80003f24070 */
[----:B------:R2:W-:Y:S09]  /*16e0*/  @!P0 ST.E.64.STRONG.GPU desc[UR6][R28.64+0x100], R14 ;  /* 0x0001000e1c008985 */ /* 0x0005f2000c10fb06 */
[----:B------:R-:W-:Y:S05]  /*16f0*/  @P1 BRA `(.L_x_403) ;  /* 0x0000000000081947 */ /* 0x000fea0003800000 */
[----:B------:R0:W-:Y:S06]  /*1700*/  MEMBAR.SC.CTA ;  /* 0x0000000000007992 */ /* 0x0001ec0000000000 */
[----:B0-----:R-:W-:Y:S05]  /*1710*/  BRA `(.L_x_404) ;  /* 0x0000000000087947 */ /* 0x001fea0003800000 */
.L_x_403:
[----:B------:R-:W-:Y:S05]  /*1720*/  NANOSLEEP 0x1c2 ;  /* 0x000001c20000795d */ /* 0x000fea0003800000 */
[----:B------:R-:W-:Y:S01]  /*1730*/  NOP ;  /* 0x0000000000007918 */ /* 0x000fe20000000000 */
.L_x_404:
[----:B------:R-:W-:-:S03]  /*1740*/  IMAD.WIDE.U32 R16, R3, 0x8, RZ ;  /* 0x0000000803107825 */ /* 0x000fc600078e00ff */
[----:B------:R-:W-:Y:S02]  /*1750*/  LOP3.LUT R19, R16, 0xfffffff8, RZ, 0x3c, !PT ;  /* 0xfffffff810137812 */ /* 0x000fe400078e3cff */
[----:B------:R-:W-:Y:S02]  /*1760*/  LOP3.LUT R17, RZ, R17, RZ, 0x33, !PT ;  /* 0x00000011ff117212 */ /* 0x000fe400078e33ff */
[----:B------:R-:W-:-:S05]  /*1770*/  IADD3 R16, P0, PT, R28, R19, RZ ;  /* 0x000000131c107210 */ /* 0x000fca0007f1e0ff */
[----:B------:R-:W-:-:S05]  /*1780*/  IMAD.X R17, R29, 0x1, R17, P0 ;  /* 0x000000011d117824 */ /* 0x000fca00000e0611 */
[----:B------:R-:W3:Y:S01]  /*1790*/  LD.E.64.STRONG.GPU R18, desc[UR6][R16.64+0x100] ;  /* 0x0001000610127980 */ /* 0x000ee2000c10fb00 */
[----:B------:R-:W-:Y:S01]  /*17a0*/  UMOV UR4, 0xffffffff ;  /* 0xffffffff00047882 */ /* 0x000fe20000000000 */
[----:B---3--:R-:W-:Y:S02]  /*17b0*/  ISETP.NE.AND P0, PT, R18, 0x63, PT ;  /* 0x000000631200780c */ /* 0x008fe40003f05270 */
[----:B------:R-:W-:Y:S11]  /*17c0*/  BRA.DIV UR4, `(.L_x_405) ;  /* 0x0000003e04087947 */ /* 0x000ff6000b800000 */
[----:B------:R-:W-:-:S13]  /*17d0*/  VOTE.ANY P0, !P0 ;  /* 0x0000000000ff7806 */ /* 0x000fda0004000100 */
.L_x_470:
[----:B------:R-:W-:Y:S05]  /*17e0*/  @!P0 BRA `(.L_x_406) ;  /* 0x0000000000308947 */ /* 0x000fea0003800000 */
.L_x_410:
[----:B------:R-:W-:Y:S05]  /*17f0*/  YIELD ;  /* 0x0000000000007946 */ /* 0x000fea0003800000 */
[----:B------:R-:W-:Y:S05]  /*1800*/  @P1 BRA `(.L_x_407) ;  /* 0x0000000000081947 */ /* 0x000fea0003800000 */
[----:B------:R0:W-:Y:S06]  /*1810*/  MEMBAR.SC.CTA ;  /* 0x0000000000007992 */ /* 0x0001ec0000000000 */
[----:B0-----:R-:W-:Y:S05]  /*1820*/  BRA `(.L_x_408) ;  /* 0x0000000000087947 */ /* 0x001fea0003800000 */
.L_x_407:
[----:B------:R-:W-:Y:S05]  /*1830*/  NANOSLEEP 0x15e ;  /* 0x0000015e0000795d */ /* 0x000fea0003800000 */
[----:B------:R-:W-:Y:S01]  /*1840*/  NOP ;  /* 0x0000000000007918 */ /* 0x000fe20000000000 */
.L_x_408:
[----:B------:R-:W3:Y:S01]  /*1850*/  LD.E.64.STRONG.GPU R18, desc[UR6][R16.64+0x100] ;  /* 0x0001000610127980 */ /* 0x000ee2000c10fb00 */
[----:B------:R-:W-:Y:S01]  /*1860*/  UMOV UR4, 0xffffffff ;  /* 0xffffffff00047882 */ /* 0x000fe20000000000 */
[----:B---3--:R-:W-:Y:S02]  /*1870*/  ISETP.NE.AND P0, PT, R18, 0x63, PT ;  /* 0x000000631200780c */ /* 0x008fe40003f05270 */
[----:B------:R-:W-:Y:S11]  /*1880*/  BRA.DIV UR4, `(.L_x_409) ;  /* 0x0000003a04fc7947 */ /* 0x000ff6000b800000 */
[----:B------:R-:W-:-:S13]  /*1890*/  VOTE.ANY P0, !P0 ;  /* 0x0000000000ff7806 */ /* 0x000fda0004000100 */
.L_x_473:
[----:B------:R-:W-:Y:S05]  /*18a0*/  @P0 BRA `(.L_x_410) ;  /* 0xfffffffc00d00947 */ /* 0x000fea000383ffff */
.L_x_406:
[----:B------:R-:W-:Y:S01]  /*18b0*/  UMOV UR4, 0xffffffff ;  /* 0xffffffff00047882 */ /* 0x000fe20000000000 */
[----:B------:R-:W-:Y:S02]  /*18c0*/  ISETP.NE.AND P1, PT, R18, 0x65, PT ;  /* 0x000000651200780c */ /* 0x000fe40003f25270 */
[----:B------:R-:W-:Y:S11]  /*18d0*/  BRA.DIV UR4, `(.L_x_411) ;  /* 0x0000003e040c7947 */ /* 0x000ff6000b800000 */
[----:B------:R-:W0:Y:S01]  /*18e0*/  S2R R27, SR_GEMASK ;  /* 0x00000000001b7919 */ /* 0x000e220000003c00 */
[----:B--2---:R-:W-:Y:S02]  /*18f0*/  VOTE.ANY R0, PT, !P1 ;  /* 0x0000000000007806 */ /* 0x004fe400048e0100 */
[----:B------:R-:W-:Y:S02]  /*1900*/  LOP3.LUT R16, RZ, R3, RZ, 0x33, !PT ;  /* 0x00000003ff107212 */ /* 0x000fe400078e33ff */
[----:B0-----:R-:W-:-:S05]  /*1910*/  LOP3.LUT R0, R0, 0x80000000, R27, 0xec, !PT ;  /* 0x8000000000007812 */ /* 0x001fca00078eec1b */
[----:B------:R-:W-:-:S05]  /*1920*/  VIADD R17, R0, 0xffffffff ;  /* 0xffffffff00117836 */ /* 0x000fca0000000000 */
[----:B------:R-:W-:-:S04]  /*1930*/  LOP3.LUT R17, R0, R17, RZ, 0xc, !PT ;  /* 0x0000001100117212 */ /* 0x000fc800078e0cff */
[----:B------:R0:W1:Y:S02]  /*1940*/  POPC R14, R17 ;  /* 0x00000011000e7309 */ /* 0x0000640000000000 */
[C---:B0-----:R-:W-:Y:S01]  /*1950*/  VIADD R17, R21.reuse, 0x4 ;  /* 0x0000000415117836 */ /* 0x041fe20000000000 */
[----:B-1----:R-:W0:Y:S01]  /*1960*/  SHFL.DOWN PT, R25, R19, 0x1, R14 ;  /* 0x0820000013197989 */ /* 0x002e2200000e000e */
[----:B------:R-:W-:-:S04]  /*1970*/  ISETP.GE.AND P0, PT, R21, R14, PT ;  /* 0x0000000e1500720c */ /* 0x000fc80003f06270 */
[----:B0-----:R-:W-:-:S05]  /*1980*/  SEL R0, R25, RZ, !P0 ;  /* 0x000000ff19007207 */ /* 0x001fca0004000000 */
[----:B------:R-:W-:Y:S02]  /*1990*/  IMAD.IADD R23, R0, 0x1, R19 ;  /* 0x0000000100177824 */ /* 0x000fe400078e0213 */
[----:B------:R-:W-:-:S03]  /*19a0*/  VIADD R0, R21, 0x2 ;  /* 0x0000000215007836 */ /* 0x000fc60000000000 */
[----:B------:R-:W0:Y:S02]  /*19b0*/  SHFL.DOWN PT, R25, R23, 0x2, R14 ;  /* 0x0840000017197989 */ /* 0x000e2400000e000e */
[----:B------:R-:W-:-:S04]  /*19c0*/  ISETP.GT.AND P0, PT, R0, R14, PT ;  /* 0x0000000e0000720c */ /* 0x000fc80003f04270 */
[----:B0-----:R-:W-:Y:S02]  /*19d0*/  SEL R24, R25, RZ, !P0 ;  /* 0x000000ff19187207 */ /* 0x001fe40004000000 */
[----:B------:R-:W-:Y:S01]  /*19e0*/  ISETP.GT.AND P0, PT, R17, R14, PT ;  /* 0x0000000e1100720c */ /* 0x000fe20003f04270 */
[----:B------:R-:W-:Y:S02]  /*19f0*/  VIADD R17, R21, 0x8 ;  /* 0x0000000815117836 */ /* 0x000fe40000000000 */
[----:B------:R-:W-:Y:S02]  /*1a00*/  IMAD.IADD R24, R23, 0x1, R24 ;  /* 0x0000000117187824 */ /* 0x000fe400078e0218 */
[----:B------:R-:W0:Y:S03]  /*1a10*/  LDC.64 R22, c[0x0][0x3a8] ;  /* 0x0000ea00ff167b82 */ /* 0x000e260000000a00 */
[----:B------:R-:W1:Y:S01]  /*1a20*/  SHFL.DOWN PT, R25, R24, 0x4, R14 ;  /* 0x0880000018197989 */ /* 0x000e6200000e000e */
[----:B0-----:R-:W-:-:S02]  /*1a30*/  IADD3 R22, P2, PT, R22, 0x100, RZ ;  /* 0x0000010016167810 */ /* 0x001fc40007f5e0ff */
[----:B-1----:R-:W-:Y:S02]  /*1a40*/  SEL R25, R25, RZ, !P0 ;  /* 0x000000ff19197207 */ /* 0x002fe40004000000 */
[-C--:B------:R-:W-:Y:S01]  /*1a50*/  ISETP.GT.AND P0, PT, R17, R14.reuse, PT ;  /* 0x0000000e1100720c */ /* 0x080fe20003f04270 */
[----:B------:R-:W-:Y:S02]  /*1a60*/  VIADD R17, R21, 0x10 ;  /* 0x0000001015117836 */ /* 0x000fe40000000000 */
[----:B------:R-:W-:Y:S02]  /*1a70*/  IMAD.IADD R24, R24, 0x1, R25 ;  /* 0x0000000118187824 */ /* 0x000fe400078e0219 */
[----:B------:R-:W-:Y:S01]  /*1a80*/  IMAD.X R23, RZ, RZ, R23, P2 ;  /* 0x000000ffff177224 */ /* 0x000fe200010e0617 */
[----:B------:R-:W-:Y:S02]  /*1a90*/  ISETP.GT.AND P1, PT, R17, R14, PT ;  /* 0x0000000e1100720c */ /* 0x000fe40003f24270 */
[----:B------:R-:W0:Y:S02]  /*1aa0*/  SHFL.DOWN PT, R25, R24, 0x8, R14 ;  /* 0x0900000018197989 */ /* 0x000e2400000e000e */
[----:B0-----:R-:W-:-:S02]  /*1ab0*/  SEL R19, R25, RZ, !P0 ;  /* 0x000000ff19137207 */ /* 0x001fc40004000000 */
[----:B------:R-:W-:-:S03]  /*1ac0*/  ISETP.NE.AND P0, PT, R18, 0x65, PT ;  /* 0x000000651200780c */ /* 0x000fc60003f05270 */
[----:B------:R-:W-:Y:S02]  /*1ad0*/  IMAD.IADD R19, R24, 0x1, R19 ;  /* 0x0000000118137824 */ /* 0x000fe400078e0213 */
[----:B------:R-:W0:Y:S03]  /*1ae0*/  S2R R24, SR_CTAID.X ;  /* 0x0000000000187919 */ /* 0x000e260000002500 */
[----:B------:R-:W1:Y:S05]  /*1af0*/  SHFL.DOWN PT, R25, R19, 0x10, R14 ;  /* 0x0a00000013197989 */ /* 0x000e6a00000e000e */
[----:B------:R-:W-:-:S02]  /*1b00*/  VOTE.ALL P0, P0 ;  /* 0x0000000000ff7806 */ /* 0x000fc40000000000 */
[----:B-1----:R-:W-:Y:S01]  /*1b10*/  SEL R0, R25, RZ, !P1 ;  /* 0x000000ff19007207 */ /* 0x002fe20004800000 */
[----:B0-----:R-:W-:-:S04]  /*1b20*/  IMAD.IADD R24, R16, 0x1, R24 ;  /* 0x0000000110187824 */ /* 0x001fc800078e0218 */
[----:B------:R-:W-:-:S07]  /*1b30*/  IMAD.IADD R14, R19, 0x1, R0 ;  /* 0x00000001130e7824 */ /* 0x000fce00078e0200 */
.L_x_482:
[----:B------:R-:W-:Y:S05]  /*1b40*/  @!P0 BRA `(.L_x_412) ;  /* 0x0000000000f08947 */ /* 0x000fea0003800000 */
.L_x_420:
[----:B------:R-:W-:Y:S02]  /*1b50*/  IMAD.MOV.U32 R16, RZ, RZ, R22 ;  /* 0x000000ffff107224 */ /* 0x000fe400078e0016 */
[----:B------:R-:W-:Y:S02]  /*1b60*/  IMAD.MOV.U32 R17, RZ, RZ, R23 ;  /* 0x000000ffff117224 */ /* 0x000fe400078e0017 */
[----:B------:R-:W-:-:S05]  /*1b70*/  IMAD.WIDE R16, R24, 0x8, R16 ;  /* 0x0000000818107825 */ /* 0x000fca00078e0210 */
[----:B------:R-:W2:Y:S01]  /*1b80*/  LD.E.64.STRONG.GPU R18, desc[UR6][R16.64+-0x100] ;  /* 0xffff000610127980 */ /* 0x000ea2000c10fb00 */
[----:B------:R-:W-:Y:S05]  /*1b90*/  YIELD ;  /* 0x0000000000007946 */ /* 0x000fea0003800000 */
[----:B------:R-:W-:Y:S01]  /*1ba0*/  UMOV UR4, 0xffffffff ;  /* 0xffffffff00047882 */ /* 0x000fe20000000000 */
[----:B--2---:R-:W-:Y:S02]  /*1bb0*/  ISETP.NE.AND P0, PT, R18, 0x63, PT ;  /* 0x000000631200780c */ /* 0x004fe40003f05270 */
[----:B------:R-:W-:Y:S11]  /*1bc0*/  BRA.DIV UR4, `(.L_x_413) ;  /* 0x0000003e04647947 */ /* 0x000ff6000b800000 */
[----:B------:R-:W-:-:S13]  /*1bd0*/  VOTE.ANY P0, !P0 ;  /* 0x0000000000ff7806 */ /* 0x000fda0004000100 */
.L_x_485:
[----:B------:R-:W-:Y:S05]  /*1be0*/  @!P0 BRA `(.L_x_414) ;  /* 0x0000000000388947 */ /* 0x000fea0003800000 */
.L_x_418:
[----:B------:R-:W-:Y:S05]  /*1bf0*/  YIELD ;  /* 0x0000000000007946 */ /* 0x000fea0003800000 */
[----:B------:R-:W0:Y:S02]  /*1c00*/  LDCU UR4, c[0x0][0x370] ;  /* 0x00006e00ff0477ac */ /* 0x000e240008000800 */
[----:B0-----:R-:W-:-:S09]  /*1c10*/  UISETP.GT.U32.AND UP0, UPT, UR4, 0x1f3, UPT ;  /* 0x000001f30400788c */ /* 0x001fd2000bf04070 */
[----:B------:R-:W-:Y:S05]  /*1c20*/  BRA.U UP0, `(.L_x_415) ;  /* 0x0000000100087547 */ /* 0x000fea000b800000 */
[----:B------:R0:W-:Y:S06]  /*1c30*/  MEMBAR.SC.CTA ;  /* 0x0000000000007992 */ /* 0x0001ec0000000000 */
[----:B0-----:R-:W-:Y:S05]  /*1c40*/  BRA `(.L_x_416) ;  /* 0x0000000000087947 */ /* 0x001fea0003800000 */
.L_x_415:
[----:B------:R-:W-:Y:S05]  /*1c50*/  NANOSLEEP 0x15e ;  /* 0x0000015e0000795d */ /* 0x000fea0003800000 */
[----:B------:R-:W-:Y:S01]  /*1c60*/  NOP ;  /* 0x0000000000007918 */ /* 0x000fe20000000000 */
.L_x_416:
[----:B------:R-:W2:Y:S01]  /*1c70*/  LD.E.64.STRONG.GPU R18, desc[UR6][R16.64+-0x100] ;  /* 0xffff000610127980 */ /* 0x000ea2000c10fb00 */
[----:B------:R-:W-:Y:S01]  /*1c80*/  UMOV UR4, 0xffffffff ;  /* 0xffffffff00047882 */ /* 0x000fe20000000000 */
[----:B--2---:R-:W-:Y:S02]  /*1c90*/  ISETP.NE.AND P0, PT, R18, 0x63, PT ;  /* 0x000000631200780c */ /* 0x004fe40003f05270 */
[----:B------:R-:W-:Y:S11]  /*1ca0*/  BRA.DIV UR4, `(.L_x_417) ;  /* 0x0000003e04507947 */ /* 0x000ff6000b800000 */
[----:B------:R-:W-:-:S13]  /*1cb0*/  VOTE.ANY P0, !P0 ;  /* 0x0000000000ff7806 */ /* 0x000fda0004000100 */
.L_x_488:
[----:B------:R-:W-:Y:S05]  /*1cc0*/  @P0 BRA `(.L_x_418) ;  /* 0xfffffffc00c80947 */ /* 0x000fea000383ffff */
.L_x_414:
[----:B------:R-:W-:Y:S01]  /*1cd0*/  UMOV UR4, 0xffffffff ;  /* 0xffffffff00047882 */ /* 0x000fe20000000000 */
[----:B------:R-:W-:Y:S02]  /*1ce0*/  ISETP.NE.AND P0, PT, R18, 0x65, PT ;  /* 0x000000651200780c */ /* 0x000fe40003f05270 */
[----:B------:R-:W-:Y:S11]  /*1cf0*/  BRA.DIV UR4, `(.L_x_419) ;  /* 0x0000003e04607947 */ /* 0x000ff6000b800000 */
[----:B------:R-:W-:Y:S01]  /*1d00*/  VOTE.ANY R0, PT, !P0 ;  /* 0x0000000000007806 */ /* 0x000fe200040e0100 */
[----:B------:R-:W-:-:S03]  /*1d10*/  VIADD R24, R24, 0xffffffe0 ;  /* 0xffffffe018187836 */ /* 0x000fc60000000000 */
[----:B------:R-:W-:-:S05]  /*1d20*/  LOP3.LUT R0, R0, 0x80000000, R27, 0xec, !PT ;  /* 0x8000000000007812 */ /* 0x000fca00078eec1b */
[----:B------:R-:W-:-:S05]  /*1d30*/  VIADD R17, R0, 0xffffffff ;  /* 0xffffffff00117836 */ /* 0x000fca0000000000 */
[----:B------:R-:W-:-:S06]  /*1d40*/  LOP3.LUT R17, R0, R17, RZ, 0xc, !PT ;  /* 0x0000001100117212 */ /* 0x000fcc00078e0cff */
[----:B------:R-:W0:Y:S02]  /*1d50*/  POPC R17, R17 ;  /* 0x0000001100117309 */ /* 0x000e240000000000 */
[----:B0-----:R-:W0:Y:S01]  /*1d60*/  SHFL.DOWN PT, R25, R19, 0x1, R17 ;  /* 0x0820000013197989 */ /* 0x001e2200000e0011 */
[----:B------:R-:W-:-:S04]  /*1d70*/  ISETP.GE.AND P0, PT, R21, R17, PT ;  /* 0x000000111500720c */ /* 0x000fc80003f06270 */
[----:B0-----:R-:W-:-:S05]  /*1d80*/  SEL R0, R25, RZ, !P0 ;  /* 0x000000ff19007207 */ /* 0x001fca0004000000 */
[----:B------:R-:W-:Y:S02]  /*1d90*/  IMAD.IADD R19, R0, 0x1, R19 ;  /* 0x0000000100137824 */ /* 0x000fe400078e0213 */
[----:B------:R-:W-:-:S03]  /*1da0*/  VIADD R0, R21, 0x2 ;  /* 0x0000000215007836 */ /* 0x000fc60000000000 */
[----:B------:R-:W0:Y:S02]  /*1db0*/  SHFL.DOWN PT, R25, R19, 0x2, R17 ;  /* 0x0840000013197989 */ /* 0x000e2400000e0011 */
[----:B------:R-:W-:-:S04]  /*1dc0*/  ISETP.GT.AND P0, PT, R0, R17, PT ;  /* 0x000000110000720c */ /* 0x000fc80003f04270 */
        /* <DEDUP_REMOVED lines=10> */
[----:B0-----:R-:W-:Y:S02]  /*1e70*/  SEL R0, R25, RZ, !P0 ;  /* 0x000000ff19007207 */ /* 0x001fe40004000000 */
[----:B------:R-:W-:-:S03]  /*1e80*/  ISETP.NE.AND P0, PT, R18, 0x65, PT ;  /* 0x000000651200780c */ /* 0x000fc60003f05270 */
[----:B------:R-:W-:Y:S02]  /*1e90*/  IMAD.IADD R19, R19, 0x1, R0 ;  /* 0x0000000113137824 */ /* 0x000fe400078e0200 */
[----:B------:R-:W-:-:S03]  /*1ea0*/  VIADD R0, R21, 0x10 ;  /* 0x0000001015007836 */ /* 0x000fc60000000000 */
[----:B------:R-:W0:Y:S02]  /*1eb0*/  SHFL.DOWN PT, R25, R19, 0x10, R17 ;  /* 0x0a00000013197989 */ /* 0x000e2400000e0011 */
[----:B------:R-:W-:-:S03]  /*1ec0*/  ISETP.GT.AND P1, PT, R0, R17, PT ;  /* 0x000000110000720c */ /* 0x000fc60003f24270 */
[----:B------:R-:W-:Y:S02]  /*1ed0*/  VOTE.ALL P0, P0 ;  /* 0x0000000000ff7806 */ /* 0x000fe40000000000 */
[----:B0-----:R-:W-:-:S04]  /*1ee0*/  SEL R25, R25, RZ, !P1 ;  /* 0x000000ff19197207 */ /* 0x001fc80004800000 */
[----:B------:R-:W-:-:S07]  /*1ef0*/  IADD3 R14, PT, PT, R19, R25, R14 ;  /* 0x00000019130e7210 */ /* 0x000fce0007ffe00e */
.L_x_497:
[----:B------:R-:W-:Y:S05]  /*1f00*/  @P0 BRA `(.L_x_420) ;  /* 0xfffffffc00100947 */ /* 0x000fea000383ffff */
.L_x_412:
[----:B------:R-:W-:Y:S02]  /*1f10*/  ISETP.NE.AND P1, PT, R3, RZ, PT ;  /* 0x000000ff0300720c */ /* 0x000fe40003f25270 */
[----:B------:R-:W-:Y:S02]  /*1f20*/  ISETP.NE.AND P0, PT, R21, RZ, PT ;  /* 0x000000ff1500720c */ /* 0x000fe40003f05270 */
[----:B------:R-:W-:-:S09]  /*1f30*/  MOV R23, R26 ;  /* 0x0000001a00177202 */ /* 0x000fd20000000f00 */
[----:B------:R-:W0:Y:S01]  /*1f40*/  @!P1 S2R R19, SR_CgaCtaId ;  /* 0x0000000000139919 */ /* 0x000e220000008800 */
[----:B------:R-:W-:Y:S01]  /*1f50*/  @!P1 MOV R0, 0x400 ;  /* 0x0000040000009802 */ /* 0x000fe20000000f00 */
[--C-:B------:R-:W-:Y:S01]  /*1f60*/  @!P1 IMAD.IADD R17, R15, 0x1, R14.reuse ;  /* 0x000000010f119824 */ /* 0x100fe200078e020e */
[----:B------:R-:W-:Y:S01]  /*1f70*/  @!P0 MOV R15, 0x400 ;  /* 0x00000400000f8802 */ /* 0x000fe20000000f00 */
[----:B------:R-:W1:Y:S01]  /*1f80*/  @!P0 S2R R18, SR_CgaCtaId ;  /* 0x0000000000128919 */ /* 0x000e620000008800 */
[----:B------:R-:W-:Y:S02]  /*1f90*/  @!P1 IMAD.MOV.U32 R16, RZ, RZ, 0x65 ;  /* 0x00000065ff109424 */ /* 0x000fe400078e00ff */
[----:B------:R-:W-:-:S03]  /*1fa0*/  @!P0 IMAD.MOV.U32 R23, RZ, RZ, R14 ;  /* 0x000000ffff178224 */ /* 0x000fc600078e000e */
[----:B------:R2:W-:Y:S01]  /*1fb0*/  @!P1 ST.E.64.STRONG.GPU desc[UR6][R28.64+0x100], R16 ;  /* 0x000100101c009985 */ /* 0x0005e2000c10fb06 */
[----:B0-----:R-:W-:Y:S02]  /*1fc0*/  @!P1 LEA R0, R19, R0, 0x18 ;  /* 0x0000000013009211 */ /* 0x001fe400078ec0ff */
[----:B-1----:R-:W-:-:S03]  /*1fd0*/  @!P0 LEA R15, R18, R15, 0x18 ;  /* 0x0000000f120f8211 */ /* 0x002fc600078ec0ff */
[----:B------:R2:W-:Y:S04]  /*1fe0*/  @!P1 STS [R0+0x28], R17 ;  /* 0x0000281100009388 */ /* 0x0005e80000000800 */
[----:B------:R2:W-:Y:S04]  /*1ff0*/  @!P1 STS [R0+0x24], R14 ;  /* 0x0000240e00009388 */ /* 0x0005e80000000800 */
[----:B------:R2:W-:Y:S02]  /*2000*/  @!P0 STS [R15+0xc], R14 ;  /* 0x00000c0e0f008388 */ /* 0x0005e40000000800 */
.L_x_402:
[----:B------:R-:W-:Y:S05]  /*2010*/  WARPSYNC.ALL ;  /* 0x0000000000007948 */ /* 0x000fea0003800000 */
[----:B------:R-:W-:Y:S01]  /*2020*/  ISETP.NE.AND P0, PT, R3, RZ, PT ;  /* 0x000000ff0300720c */ /* 0x000fe20003f05270 */
[----:B--2---:R-:W0:Y:S01]  /*2030*/  S2R R15, SR_CgaCtaId ;  /* 0x00000000000f7919 */ /* 0x004e220000008800 */
[----:B------:R-:W-:Y:S01]  /*2040*/  MOV R0, 0x400 ;  /* 0x0000040000007802 */ /* 0x000fe20000000f00 */
[----:B------:R-:W-:Y:S01]  /*2050*/  BSSY.RECONVERGENT B0, `(.L_x_421) ;  /* 0x0000088000007945 */ /* 0x000fe20003800200 */
[----:B------:R-:W-:Y:S01]  /*2060*/  BAR.SYNC.DEFER_BLOCKING 0x0 ;  /* 0x0000000000007b1d */ /* 0x000fe20000010000 */
[----:B------:R-:W-:-:S02]  /*2070*/  ISETP.NE.AND P1, PT, R20, R2, PT ;  /* 0x000000021400720c */ /* 0x000fc40003f25270 */
[----:B0-----:R-:W-:-:S06]  /*2080*/  LEA R0, R15, R0, 0x18 ;  /* 0x000000000f007211 */ /* 0x001fcc00078ec0ff */
[----:B------:R-:W0:Y:S04]  /*2090*/  @P0 LDS R16, [R0+0xc] ;  /* 0x00000c0000100984 */ /* 0x000e280000000800 */
[----:B------:R-:W1:Y:S04]  /*20a0*/  LDS R26, [R0+0x2c] ;  /* 0x00002c00001a7984 */ /* 0x000e680000000800 */
[----:B------:R-:W2:Y:S01]  /*20b0*/  LDS R14, [R0+0x24] ;  /* 0x00002400000e7984 */ /* 0x000ea20000000800 */
[----:B0-----:R-:W-:Y:S01]  /*20c0*/  @P0 IMAD.IADD R23, R23, 0x1, R16 ;  /* 0x0000000117170824 */ /* 0x001fe200078e0210 */
[----:B------:R-:W-:Y:S01]  /*20d0*/  BAR.SYNC.DEFER_BLOCKING 0x0 ;  /* 0x0000000000007b1d */ /* 0x000fe20000010000 */
[----:B-1----:R-:W-:-:S02]  /*20e0*/  ISETP.GE.AND P0, PT, R3, R26, PT ;  /* 0x0000001a0300720c */ /* 0x002fc40003f06270 */
[----:B--2---:R-:W-:-:S04]  /*20f0*/  @P1 IMAD.IADD R23, R23, 0x1, -R14 ;  /* 0x0000000117171824 */ /* 0x004fc800078e0a0e */
[----:B------:R-:W-:-:S05]  /*2100*/  @P1 IMAD R23, R23, 0x28, R0 ;  /* 0x0000002817171824 */ /* 0x000fca00078e0200 */
[----:B------:R0:W-:Y:S04]  /*2110*/  @P1 STS.64 [R23], R4 ;  /* 0x0000000417001388 */ /* 0x0001e80000000a00 */
[----:B------:R0:W-:Y:S04]  /*2120*/  @P1 STS.64 [R23+0x8], R6 ;  /* 0x0000080617001388 */ /* 0x0001e80000000a00 */
[----:B------:R0:W-:Y:S04]  /*2130*/  @P1 STS.64 [R23+0x10], R8 ;  /* 0x0000100817001388 */ /* 0x0001e80000000a00 */
[----:B------:R0:W-:Y:S04]  /*2140*/  @P1 STS.64 [R23+0x18], R10 ;  /* 0x0000180a17001388 */ /* 0x0001e80000000a00 */
[----:B------:R0:W-:Y:S01]  /*2150*/  @P1 STS.64 [R23+0x20], R12 ;  /* 0x0000200c17001388 */ /* 0x0001e20000000a00 */
[----:B------:R-:W-:Y:S06]  /*2160*/  BAR.SYNC.DEFER_BLOCKING 0x0 ;  /* 0x0000000000007b1d */ /* 0x000fec0000010000 */
[----:B------:R-:W-:Y:S05]  /*2170*/  @P0 BRA `(.L_x_422) ;  /* 0x0000000400d40947 */ /* 0x000fea0003800000 */
[----:B0-----:R-:W-:Y:S01]  /*2180*/  LOP3.LUT R5, RZ, R3, RZ, 0x33, !PT ;  /* 0x00000003ff057212 */ /* 0x001fe200078e33ff */
[----:B------:R-:W-:Y:S04]  /*2190*/  BSSY.RECONVERGENT B1, `(.L_x_423) ;  /* 0x000002b000017945 */ /* 0x000fe80003800200 */
[----:B------:R-:W-:Y:S02]  /*21a0*/  IMAD.IADD R2, R5, 0x1, R26 ;  /* 0x0000000105027824 */ /* 0x000fe400078e021a */
[----:B------:R-:W0:Y:S03]  /*21b0*/  LDC.64 R4, c[0x0][0x388] ;  /* 0x0000e200ff047b82 */ /* 0x000e260000000a00 */
[----:B------:R-:W-:-:S02]  /*21c0*/  LOP3.LUT R6, R2, 0xc0, RZ, 0xc0, !PT ;  /* 0x000000c002067812 */ /* 0x000fc400078ec0ff */
[----:B------:R-:W-:Y:S02]  /*21d0*/  ISETP.GE.U32.AND P1, PT, R2, 0xc0, PT ;  /* 0x000000c00200780c */ /* 0x000fe40003f26070 */
[----:B------:R-:W-:-:S13]  /*21e0*/  ISETP.NE.AND P0, PT, R6, 0xc0, PT ;  /* 0x000000c00600780c */ /* 0x000fda0003f05270 */
[----:B------:R-:W-:Y:S05]  /*21f0*/  @!P0 BRA `(.L_x_424) ;  /* 0x0000000000908947 */ /* 0x000fea0003800000 */
[----:B------:R-:W-:Y:S01]  /*2200*/  LEA.HI R2, R2, 0x1, RZ, 0x1a ;  /* 0x0000000102027811 */ /* 0x000fe200078fd0ff */
[----:B------:R-:W-:Y:S02]  /*2210*/  IMAD.MOV.U32 R6, RZ, RZ, 0x14 ;  /* 0x00000014ff067424 */ /* 0x000fe400078e00ff */
[----:B------:R-:W-:Y:S02]  /*2220*/  IMAD.MOV.U32 R7, RZ, RZ, 0x0 ;  /* 0x00000000ff077424 */ /* 0x000fe400078e00ff */
[C---:B------:R-:W-:Y:S01]  /*2230*/  IMAD.SHL.U32 R9, R2.reuse, 0x40, RZ ;  /* 0x0000004002097824 */ /* 0x040fe200078e00ff */
[----:B------:R-:W-:Y:S01]  /*2240*/  LOP3.LUT R2, R2, 0x3, RZ, 0xc0, !PT ;  /* 0x0000000302027812 */ /* 0x000fe200078ec0ff */
[----:B------:R-:W-:Y:S02]  /*2250*/  IMAD R8, R3, 0x28, R0 ;  /* 0x0000002803087824 */ /* 0x000fe400078e0200 */
[----:B0-----:R-:W-:Y:S01]  /*2260*/  IMAD.WIDE.U32 R6, R4, 0x1, R6 ;  /* 0x0000000104067825 */ /* 0x001fe200078e0006 */
[----:B------:R-:W-:-:S03]  /*2270*/  LOP3.LUT R10, R9, 0xc0, RZ, 0xc0, !PT ;  /* 0x000000c0090a7812 */ /* 0x000fc600078ec0ff */
[C---:B------:R-:W-:Y:S02]  /*2280*/  IMAD.IADD R23, R3.reuse, 0x1, R14 ;  /* 0x0000000103177824 */ /* 0x040fe400078e020e */
[----:B------:R-:W-:Y:S02]  /*2290*/  IMAD.IADD R3, R3, 0x1, R10 ;  /* 0x0000000103037824 */ /* 0x000fe400078e020a */
[----:B------:R-:W-:Y:S02]  /*22a0*/  VIADD R15, R8, 0x10 ;  /* 0x00000010080f7836 */ /* 0x000fe40000000000 */
[----:B------:R-:W-:Y:S02]  /*22b0*/  IMAD.MOV R2, RZ, RZ, -R2 ;  /* 0x000000ffff027224 */ /* 0x000fe400078e0a02 */
[----:B------:R-:W-:-:S07]  /*22c0*/  IMAD.IADD R25, R7, 0x1, R5 ;  /* 0x0000000107197824 */ /* 0x000fce00078e0205 */
.L_x_425:
[----:B----4-:R-:W0:Y:S01]  /*22d0*/  LDS.64 R8, [R15+-0x10] ;  /* 0xfffff0000f087984 */ /* 0x010e220000000a00 */
[----:B------:R-:W-:Y:S02]  /*22e0*/  IMAD.MOV.U32 R20, RZ, RZ, R6 ;  /* 0x000000ffff147224 */ /* 0x000fe400078e0006 */
[----:B------:R-:W-:Y:S01]  /*22f0*/  IMAD.MOV.U32 R21, RZ, RZ, R25 ;  /* 0x000000ffff157224 */ /* 0x000fe200078e0019 */
[----:B------:R-:W1:Y:S01]  /*2300*/  LDS.64 R10, [R15+-0x8] ;  /* 0xfffff8000f0a7984 */ /* 0x000e620000000a00 */
[----:B------:R-:W-:Y:S02]  /*2310*/  VIADD R2, R2, 0x1 ;  /* 0x0000000102027836 */ /* 0x000fe40000000000 */
[C---:B------:R-:W-:Y:S01]  /*2320*/  IMAD.WIDE R20, R23.reuse, 0x28, R20 ;  /* 0x0000002817147825 */ /* 0x040fe200078e0214 */
[----:B------:R-:W2:Y:S02]  /*2330*/  LDS.64 R12, [R15] ;  /* 0x000000000f0c7984 */ /* 0x000ea40000000a00 */
[----:B------:R-:W-:Y:S01]  /*2340*/  ISETP.NE.AND P0, PT, R2, RZ, PT ;  /* 0x000000ff0200720c */ /* 0x000fe20003f05270 */
[----:B------:R-:W-:Y:S01]  /*2350*/  VIADD R23, R23, 0x40 ;  /* 0x0000004017177836 */ /* 0x000fe20000000000 */
        /* <DEDUP_REMOVED lines=14> */
.L_x_424:
[----:B------:R-:W-:Y:S05]  /*2440*/  BSYNC.RECONVERGENT B1 ;  /* 0x0000000000017941 */ /* 0x000fea0003800200 */
.L_x_423:
[----:B------:R-:W-:Y:S05]  /*2450*/  @!P1 BRA `(.L_x_422) ;  /* 0x00000004001c9947 */ /* 0x000fea0003800000 */
[----:B0-----:R-:W-:Y:S01]  /*2460*/  IADD3 R4, P0, PT, R4, 0x1400, RZ ;  /* 0x0000140004047810 */ /* 0x001fe20007f1e0ff */
[C---:B------:R-:W-:Y:S02]  /*2470*/  IMAD R0, R3.reuse, 0x28, R0 ;  /* 0x0000002803007824 */ /* 0x040fe400078e0200 */
[----:B------:R-:W-:Y:S02]  /*2480*/  IMAD.IADD R2, R3, 0x1, R14 ;  /* 0x0000000103027824 */ /* 0x000fe400078e020e */
[----:B------:R-:W-:Y:S02]  /*2490*/  IMAD.X R5, RZ, RZ, R5, P0 ;  /* 0x000000ffff057224 */ /* 0x000fe400000e0605 */
[----:B------:R-:W-:-:S07]  /*24a0*/  VIADD R0, R0, 0x1400 ;  /* 0x0000140000007836 */ /* 0x000fce0000000000 */
.L_x_426:
[----:B0---4-:R-:W0:Y:S01]  /*24b0*/  LDS.64 R8, [R0+-0x1400] ;  /* 0xffec000000087984 */ /* 0x011e220000000a00 */
[----:B------:R-:W-:-:S03]  /*24c0*/  IMAD.WIDE R6, R2, 0x28, R4 ;  /* 0x0000002802067825 */ /* 0x000fc600078e0204 */
[----:B------:R-:W1:Y:S01]  /*24d0*/  LDS.64 R24, [R0+-0x13f8] ;  /* 0xffec080000187984 */ /* 0x000e620000000a00 */
[----:B------:R-:W-:Y:S02]  /*24e0*/  VIADD R3, R3, 0x100 ;  /* 0x0000010003037836 */ /* 0x000fe40000000000 */
[----:B------:R-:W-:Y:S01]  /*24f0*/  VIADD R2, R2, 0x100 ;  /* 0x0000010002027836 */ /* 0x000fe20000000000 */
        /* <DEDUP_REMOVED lines=12> */
[----:B------:R-:W0:Y:S04]  /*25c0*/  LDS.64 R8, [R0+-0x9e0] ;  /* 0xfff6200000087984 */ /* 0x000e280000000a00 */
[----:B------:R-:W1:Y:S04]  /*25d0*/  LDS.64 R24, [R0] ;  /* 0x0000000000187984 */ /* 0x000e680000000a00 */
        /* <DEDUP_REMOVED lines=14> */
[----:B0-----:R-:W-:Y:S04]  /*26c0*/  STG.E desc[UR6][R6.64+-0x9e0], R8 ;  /* 0xfff6200806007986 */ /* 0x001fe8000c101906 */
[----:B------:R-:W-:Y:S04]  /*26d0*/  STG.E desc[UR6][R6.64+-0x9dc], R9 ;  /* 0xfff6240906007986 */ /* 0x000fe8000c101906 */
[----:B-1----:R-:W-:Y:S04]  /*26e0*/  STG.E desc[UR6][R6.64], R24 ;  /* 0x0000001806007986 */ /* 0x002fe8000c101906 */
        /* <DEDUP_REMOVED lines=9> */
[----:B------:R0:W5:Y:S04]  /*2780*/  LDS.64 R24, [R0+0xa20] ;  /* 0x000a200000187984 */ /* 0x0001680000000a00 */
[----:B0-----:R0:W-:Y:S01]  /*2790*/  STG.E desc[UR6][R6.64+0x8], R14 ;  /* 0x0000080e06007986 */ /* 0x0011e2000c101906 */
[----:B------:R-:W-:-:S03]  /*27a0*/  VIADD R0, R0, 0x2800 ;  /* 0x0000280000007836 */ /* 0x000fc60000000000 */
[----:B------:R0:W-:Y:S04]  /*27b0*/  STG.E desc[UR6][R6.64+0xc], R15 ;  /* 0x00000c0f06007986 */ /* 0x0001e8000c101906 */
[----:B-1----:R0:W-:Y:S04]  /*27c0*/  STG.E desc[UR6][R6.64+0x10], R12 ;  /* 0x0000100c06007986 */ /* 0x0021e8000c101906 */
[----:B------:R0:W-:Y:S04]  /*27d0*/  STG.E desc[UR6][R6.64+0x14], R13 ;  /* 0x0000140d06007986 */ /* 0x0001e8000c101906 */
[----:B--2---:R0:W-:Y:S04]  /*27e0*/  STG.E desc[UR6][R6.64+0x18], R16 ;  /* 0x0000181006007986 */ /* 0x0041e8000c101906 */
[----:B------:R0:W-:Y:S04]  /*27f0*/  STG.E desc[UR6][R6.64+0x1c], R17 ;  /* 0x00001c1106007986 */ /* 0x0001e8000c101906 */
[----:B---3--:R0:W-:Y:S04]  /*2800*/  STG.E desc[UR6][R6.64+0x20], R18 ;  /* 0x0000201206007986 */ /* 0x0081e8000c101906 */
[----:B------:R0:W-:Y:S04]  /*2810*/  STG.E desc[UR6][R6.64+0x24], R19 ;  /* 0x0000241306007986 */ /* 0x0001e8000c101906 */
[----:B----4-:R0:W-:Y:S04]  /*2820*/  STG.E desc[UR6][R6.64+0xa00], R10 ;  /* 0x000a000a06007986 */ /* 0x0101e8000c101906 */
[----:B------:R0:W-:Y:S04]  /*2830*/  STG.E desc[UR6][R6.64+0xa04], R11 ;  /* 0x000a040b06007986 */ /* 0x0001e8000c101906 */
[----:B-----5:R0:W-:Y:S04]  /*2840*/  STG.E desc[UR6][R6.64+0xa08], R20 ;  /* 0x000a081406007986 */ /* 0x0201e8000c101906 */
[----:B------:R0:W-:Y:S04]  /*2850*/  STG.E desc[UR6][R6.64+0xa0c], R21 ;  /* 0x000a0c1506007986 */ /* 0x0001e8000c101906 */
[----:B------:R0:W-:Y:S04]  /*2860*/  STG.E desc[UR6][R6.64+0xa10], R8 ;  /* 0x000a100806007986 */ /* 0x0001e8000c101906 */
[----:B------:R0:W-:Y:S04]  /*2870*/  STG.E desc[UR6][R6.64+0xa14], R9 ;  /* 0x000a140906007986 */ /* 0x0001e8000c101906 */
[----:B------:R0:W-:Y:S04]  /*2880*/  STG.E desc[UR6][R6.64+0xa18], R22 ;  /* 0x000a181606007986 */ /* 0x0001e8000c101906 */
[----:B------:R0:W-:Y:S04]  /*2890*/  STG.E desc[UR6][R6.64+0xa1c], R23 ;  /* 0x000a1c1706007986 */ /* 0x0001e8000c101906 */
[----:B------:R0:W-:Y:S04]  /*28a0*/  STG.E desc[UR6][R6.64+0xa20], R24 ;  /* 0x000a201806007986 */ /* 0x0001e8000c101906 */
[----:B------:R0:W-:Y:S01]  /*28b0*/  STG.E desc[UR6][R6.64+0xa24], R25 ;  /* 0x000a241906007986 */ /* 0x0001e2000c101906 */
[----:B------:R-:W-:Y:S05]  /*28c0*/  @!P0 BRA `(.L_x_426) ;  /* 0xfffffff800f88947 */ /* 0x000fea000383ffff */
.L_x_422:
[----:B------:R-:W-:Y:S05]  /*28d0*/  BSYNC.RECONVERGENT B0 ;  /* 0x0000000000007941 */ /* 0x000fea0003800200 */
.L_x_421:
[----:B------:R-:W-:Y:S06]  /*28e0*/  BAR.SYNC.DEFER_BLOCKING 0x0 ;  /* 0x0000000000007b1d */ /* 0x000fec0000010000 */
[----:B------:R-:W-:Y:S05]  /*28f0*/  EXIT ;  /* 0x000000000000794d */ /* 0x000fea0003800000 */
.L_x_386:
[----:B------:R-:W0:Y:S01]  /*2900*/  S2R R0, SR_CTAID.X ;  /* 0x0000000000007919 */ /* 0x000e220000002500 */
[----:B------:R-:W1:Y:S01]  /*2910*/  LDC R2, c[0x0][0x3a0] ;  /* 0x0000e800ff027b82 */ /* 0x000e620000000800 */
[----:B0-----:R-:W-:Y:S01]  /*2920*/  ISETP.NE.AND P0, PT, R0, RZ, PT ;  /* 0x000000ff0000720c */ /* 0x001fe20003f05270 */
[----:B-1----:R-:W-:-:S12]  /*2930*/  IMAD.IADD R0, R2, 0x1, -R25 ;  /* 0x0000000102007824 */ /* 0x002fd800078e0a19 */
[----:B------:R-:W-:Y:S05]  /*2940*/  @P0 BRA `(.L_x_427) ;  /* 0x0000000c00d80947 */ /* 0x000fea0003800000 */
[----:B------:R-:W0:Y:S02]  /*2950*/  LDC.64 R6, c[0x0][0x380] ;  /* 0x0000e000ff067b82 */ /* 0x000e240000000a00 */
[----:B0-----:R-:W-:-:S05]  /*2960*/  IMAD.WIDE.U32 R4, R25, 0x28, R6 ;  /* 0x0000002819047825 */ /* 0x001fca00078e0006 */
[----:B------:R-:W2:Y:S04]  /*2970*/  LDG.E.CONSTANT R12, desc[UR6][R4.64] ;  /* 0x00000006040c7981 */ /* 0x000ea8000c1e9900 */
[----:B------:R-:W3:Y:S04]  /*2980*/  LDG.E.CONSTANT R13, desc[UR6][R4.64+0x4] ;  /* 0x00000406040d7981 */ /* 0x000ee8000c1e9900 */
[----:B------:R-:W4:Y:S04]  /*2990*/  LDG.E.CONSTANT R16, desc[UR6][R4.64+0x10] ;  /* 0x0000100604107981 */ /* 0x000f28000c1e9900 */
[----:B------:R-:W5:Y:S04]  /*29a0*/  LDG.E.CONSTANT R17, desc[UR6][R4.64+0x14] ;  /* 0x0000140604117981 */ /* 0x000f68000c1e9900 */
[----:B------:R-:W5:Y:S04]  /*29b0*/  LDG.E.CONSTANT R18, desc[UR6][R4.64+0x18] ;  /* 0x0000180604127981 */ /* 0x000f68000c1e9900 */
[----:B------:R-:W5:Y:S04]  /*29c0*/  LDG.E.CONSTANT R19, desc[UR6][R4.64+0x1c] ;  /* 0x00001c0604137981 */ /* 0x000f68000c1e9900 */
[----:B------:R-:W5:Y:S04]  /*29d0*/  LDG.E.CONSTANT R14, desc[UR6][R4.64+0x8] ;  /* 0x00000806040e7981 */ /* 0x000f68000c1e9900 */
[----:B------:R-:W5:Y:S04]  /*29e0*/  LDG.E.CONSTANT R15, desc[UR6][R4.64+0xc] ;  /* 0x00000c06040f7981 */ /* 0x000f68000c1e9900 */
[----:B------:R-:W5:Y:S04]  /*29f0*/  LDG.E.CONSTANT R20, desc[UR6][R4.64+0x20] ;  /* 0x0000200604147981 */ /* 0x000f68000c1e9900 */
[----:B------:R0:W5:Y:S01]  /*2a00*/  LDG.E.CONSTANT R21, desc[UR6][R4.64+0x24] ;  /* 0x0000240604157981 */ /* 0x000162000c1e9900 */
[----:B------:R-:W1:Y:S02]  /*2a10*/  S2R R3, SR_TID.X ;  /* 0x0000000000037919 */ /* 0x000e640000002100 */
[----:B-1----:R-:W-:-:S13]  /*2a20*/  ISETP.GE.AND P0, PT, R3, R0, PT ;  /* 0x000000000300720c */ /* 0x002fda0003f06270 */
[----:B------:R-:W-:-:S04]  /*2a30*/  @!P0 IMAD.IADD R25, R25, 0x1, R3 ;  /* 0x0000000119198824 */ /* 0x000fc800078e0203 */
[----:B------:R-:W-:-:S05]  /*2a40*/  @!P0 IMAD.WIDE.U32 R6, R25, 0x28, R6 ;  /* 0x0000002819068825 */ /* 0x000fca00078e0006 */
[----:B--2---:R-:W2:Y:S04]  /*2a50*/  @!P0 LDG.E.CONSTANT R12, desc[UR6][R6.64] ;  /* 0x00000006060c8981 */ /* 0x004ea8000c1e9900 */
[----:B---3--:R-:W2:Y:S04]  /*2a60*/  @!P0 LDG.E.CONSTANT R13, desc[UR6][R6.64+0x4] ;  /* 0x00000406060d8981 */ /* 0x008ea8000c1e9900 */
[----:B----4-:R-:W3:Y:S04]  /*2a70*/  @!P0 LDG.E.CONSTANT R16, desc[UR6][R6.64+0x10] ;  /* 0x0000100606108981 */ /* 0x010ee8000c1e9900 */
[----:B-----5:R-:W3:Y:S04]  /*2a80*/  @!P0 LDG.E.CONSTANT R17, desc[UR6][R6.64+0x14] ;  /* 0x0000140606118981 */ /* 0x020ee8000c1e9900 */
[----:B------:R-:W4:Y:S04]  /*2a90*/  @!P0 LDG.E.CONSTANT R18, desc[UR6][R6.64+0x18] ;  /* 0x0000180606128981 */ /* 0x000f28000c1e9900 */
[----:B------:R-:W4:Y:S04]  /*2aa0*/  @!P0 LDG.E.CONSTANT R19, desc[UR6][R6.64+0x1c] ;  /* 0x00001c0606138981 */ /* 0x000f28000c1e9900 */
[----:B------:R-:W5:Y:S04]  /*2ab0*/  @!P0 LDG.E.CONSTANT R14, desc[UR6][R6.64+0x8] ;  /* 0x00000806060e8981 */ /* 0x000f68000c1e9900 */
[----:B------:R-:W5:Y:S04]  /*2ac0*/  @!P0 LDG.E.CONSTANT R15, desc[UR6][R6.64+0xc] ;  /* 0x00000c06060f8981 */ /* 0x000f68000c1e9900 */
[----:B------:R-:W5:Y:S04]  /*2ad0*/  @!P0 LDG.E.CONSTANT R20, desc[UR6][R6.64+0x20] ;  /* 0x0000200606148981 */ /* 0x000f68000c1e9900 */
[----:B------:R-:W5:Y:S01]  /*2ae0*/  @!P0 LDG.E.CONSTANT R21, desc[UR6][R6.64+0x24] ;  /* 0x0000240606158981 */ /* 0x000f62000c1e9900 */
[----:B------:R-:W-:Y:S01]  /*2af0*/  MOV R24, 0x400 ;  /* 0x0000040000187802 */ /* 0x000fe20000000f00 */
[----:B------:R-:W-:Y:S01]  /*2b00*/  BSSY.RECONVERGENT B0, `(.L_x_428) ;  /* 0x000003a000007945 */ /* 0x000fe20003800200 */
[----:B0-----:R-:W-:Y:S01]  /*2b10*/  LOP3.LUT R4, R3, 0x3e0, RZ, 0xc0, !PT ;  /* 0x000003e003047812 */ /* 0x001fe200078ec0ff */
[----:B------:R-:W0:Y:S01]  /*2b20*/  S2R R5, SR_CgaCtaId ;  /* 0x0000000000057919 */ /* 0x000e220000008800 */
[----:B------:R-:W1:Y:S01]  /*2b30*/  S2R R25, SR_LANEID ;  /* 0x0000000000197919 */ /* 0x000e620000000000 */
[----:B0-----:R-:W-:-:S02]  /*2b40*/  LEA R24, R5, R24, 0x18 ;  /* 0x0000001805187211 */ /* 0x001fc400078ec0ff */
[----:B-1----:R-:W-:-:S03]  /*2b50*/  IMAD.IADD R5, R4, 0x1, R25 ;  /* 0x0000000104057824 */ /* 0x002fc600078e0219 */
[--C-:B------:R-:W-:Y:S02]  /*2b60*/  IMAD R27, R3, 0x28, R24.reuse ;  /* 0x00000028031b7824 */ /* 0x100fe400078e0218 */
[----:B------:R-:W-:Y:S01]  /*2b70*/  IMAD R22, R5, 0x28, R24 ;  /* 0x0000002805167824 */ /* 0x000fe200078e0218 */
[----:B--2---:R-:W-:Y:S04]  /*2b80*/  @!P0 STL.64 [R1], R12 ;  /* 0x0000000c01008387 */ /* 0x004fe80000100a00 */
[----:B------:R-:W-:Y:S04]  /*2b90*/  STS.64 [R22], R12 ;  /* 0x0000000c16007388 */ /* 0x000fe80000000a00 */
[----:B---3--:R-:W-:Y:S04]  /*2ba0*/  STS.64 [R22+0x10], R16 ;  /* 0x0000101016007388 */ /* 0x008fe80000000a00 */
[----:B----4-:R-:W-:Y:S04]  /*2bb0*/  STS.64 [R22+0x18], R18 ;  /* 0x0000181216007388 */ /* 0x010fe80000000a00 */
[----:B-----5:R-:W-:Y:S01]  /*2bc0*/  @!P0 STL [R1+0x8], R14 ;  /* 0x0000080e01008387 */ /* 0x020fe20000100800 */
[----:B------:R-:W-:-:S03]  /*2bd0*/  ISETP.NE.AND P0, PT, R3, RZ, PT ;  /* 0x000000ff0300720c */ /* 0x000fc60003f05270 */
[----:B------:R0:W-:Y:S04]  /*2be0*/  STS.64 [R22+0x8], R14 ;  /* 0x0000080e16007388 */ /* 0x0001e80000000a00 */
[----:B------:R-:W-:Y:S01]  /*2bf0*/  STS.64 [R22+0x20], R20 ;  /* 0x0000201416007388 */ /* 0x000fe20000000a00 */
[----:B------:R-:W-:-:S03]  /*2c00*/  NOP ;  /* 0x0000000000007918 */ /* 0x000fc60000000000 */
[----:B------:R-:W1:Y:S01]  /*2c10*/  LDS.64 R4, [R22] ;  /* 0x0000000016047984 */ /* 0x000e620000000a00 */
[----:B0-----:R-:W-:-:S03]  /*2c20*/  IMAD.MOV.U32 R14, RZ, RZ, 0x1 ;  /* 0x00000001ff0e7424 */ /* 0x001fc600078e00ff */
[----:B------:R-:W0:Y:S04]  /*2c30*/  LDS.64 R6, [R22+0x8] ;  /* 0x0000080016067984 */ /* 0x000e280000000a00 */
[----:B------:R-:W2:Y:S04]  /*2c40*/  LDS.64 R8, [R22+0x10] ;  /* 0x0000100016087984 */ /* 0x000ea80000000a00 */
[----:B------:R-:W3:Y:S04]  /*2c50*/  LDS.64 R10, [R22+0x18] ;  /* 0x00001800160a7984 */ /* 0x000ee80000000a00 */
[----:B------:R-:W4:Y:S01]  /*2c60*/  LDS.64 R12, [R22+0x20] ;  /* 0x00002000160c7984 */ /* 0x000f220000000a00 */
[----:B------:R-:W-:Y:S06]  /*2c70*/  BAR.SYNC.DEFER_BLOCKING 0x0 ;  /* 0x0000000000007b1d */ /* 0x000fec0000010000 */
[----:B-1----:R1:W-:Y:S04]  /*2c80*/  STL.64 [R1], R4 ;  /* 0x0000000401007387 */ /* 0x0023e80000100a00 */
[----:B0-----:R1:W-:Y:S04]  /*2c90*/  STL.64 [R1+0x8], R6 ;  /* 0x0000080601007387 */ /* 0x0013e80000100a00 */
        /* <DEDUP_REMOVED lines=10> */
[----:B------:R-:W0:Y:S01]  /*2d40*/  LDS.64 R14, [R27+0xa08] ;  /* 0x000a08001b0e7984 */ /* 0x000e220000000a00 */
[----:B------:R-:W-:Y:S01]  /*2d50*/  BSSY.RECONVERGENT B1, `(.L_x_430) ;  /* 0x0000012000017945 */ /* 0x000fe20003800200 */
[----:B------:R-:W-:Y:S02]  /*2d60*/  IMAD.MOV.U32 R26, RZ, RZ, RZ ;  /* 0x000000ffff1a7224 */ /* 0x000fe400078e00ff */
[----:B------:R-:W2:Y:S04]  /*2d70*/  LDS.64 R16, [R27+0xa10] ;  /* 0x000a10001b107984 */ /* 0x000ea80000000a00 */
[----:B------:R-:W3:Y:S04]  /*2d80*/  LDS.64 R18, [R27+0xa18] ;  /* 0x000a18001b127984 */ /* 0x000ee80000000a00 */
[----:B------:R-:W4:Y:S04]  /*2d90*/  LDS.64 R20, [R27+0xa20] ;  /* 0x000a20001b147984 */ /* 0x000f280000000a00 */
[----:B------:R-:W5:Y:S04]  /*2da0*/  LDS.64 R22, [R27+0xa28] ;  /* 0x000a28001b167984 */ /* 0x000f680000000a00 */
[----:B0-----:R0:W-:Y:S04]  /*2db0*/  STL.64 [R1+0x28], R14 ;  /* 0x0000280e01007387 */ /* 0x0011e80000100a00 */
[----:B--2---:R0:W-:Y:S04]  /*2dc0*/  STL.64 [R1+0x30], R16 ;  /* 0x0000301001007387 */ /* 0x0041e80000100a00 */
[----:B---3--:R0:W-:Y:S04]  /*2dd0*/  STL.64 [R1+0x38], R18 ;  /* 0x0000381201007387 */ /* 0x0081e80000100a00 */
[----:B----4-:R0:W-:Y:S04]  /*2de0*/  STL.64 [R1+0x40], R20 ;  /* 0x0000401401007387 */ /* 0x0101e80000100a00 */
[----:B-----5:R0:W-:Y:S02]  /*2df0*/  STL.64 [R1+0x48], R22 ;  /* 0x0000481601007387 */ /* 0x0201e40000100a00 */
.L_x_431:
[----:B0-----:R-:W-:-:S05]  /*2e00*/  IMAD R14, R26, 0x4, R1 ;  /* 0x000000041a0e7824 */ /* 0x001fca00078e0201 */
[----:B------:R-:W2:Y:S04]  /*2e10*/  LDL R15, [R14+0x28] ;  /* 0x000028000e0f7983 */ /* 0x000ea80000100800 */
[----:B------:R-:W2:Y:S01]  /*2e20*/  LDL R16, [R14] ;  /* 0x000000000e107983 */ /* 0x000ea20000100800 */
[C---:B------:R-:W-:Y:S01]  /*2e30*/  ISETP.GE.U32.AND P0, PT, R26.reuse, 0x9, PT ;  /* 0x000000091a00780c */ /* 0x040fe20003f06070 */
[----:B------:R-:W-:Y:S01]  /*2e40*/  VIADD R26, R26, 0x1 ;  /* 0x000000011a1a7836 */ /* 0x000fe20000000000 */
[----:B--2---:R-:W-:-:S13]  /*2e50*/  ISETP.EQ.AND P1, PT, R15, R16, PT ;  /* 0x000000100f00720c */ /* 0x004fda0003f22270 */
[----:B------:R-:W-:Y:S05]  /*2e60*/  @!P0 BRA P1, `(.L_x_431) ;  /* 0xfffffffc00e48947 */ /* 0x000fea000083ffff */
[----:B------:R-:W-:Y:S05]  /*2e70*/  BSYNC.RECONVERGENT B1 ;  /* 0x0000000000017941 */ /* 0x000fea0003800200 */
.L_x_430:
[----:B------:R-:W-:-:S04]  /*2e80*/  ISETP.NE.AND P0, PT, R15, R16, PT ;  /* 0x000000100f00720c */ /* 0x000fc80003f05270 */
[----:B------:R-:W-:-:S09]  /*2e90*/  SEL R14, RZ, 0x1, !P0 ;  /* 0x00000001ff0e7807 */ /* 0x000fd20004000000 */
.L_x_429:
[----:B------:R-:W-:Y:S05]  /*2ea0*/  BSYNC.RECONVERGENT B0 ;  /* 0x0000000000007941 */ /* 0x000fea0003800200 */
.L_x_428:
[----:B------:R-:W-:Y:S01]  /*2eb0*/  BAR.SYNC.DEFER_BLOCKING 0x0 ;  /* 0x0000000000007b1d */ /* 0x000fe20000010000 */
[----:B------:R-:W-:Y:S02]  /*2ec0*/  ISETP.GE.AND P0, PT, R3, R0, PT ;  /* 0x000000000300720c */ /* 0x000fe40003f06270 */
[C---:B------:R-:W-:Y:S02]  /*2ed0*/  ISETP.NE.AND P1, PT, R25.reuse, 0x1f, PT ;  /* 0x0000001f1900780c */ /* 0x040fe40003f25270 */
[----:B------:R-:W-:Y:S01]  /*2ee0*/  SEL R21, R14, 0x1, !P0 ;  /* 0x000000010e157807 */ /* 0x000fe20004000000 */
[----:B------:R-:W-:Y:S01]  /*2ef0*/  BSSY.RECONVERGENT B0, `(.L_x_432) ;  /* 0x0000099000007945 */ /* 0x000fe20003800200 */
[----:B------:R-:W-:Y:S02]  /*2f00*/  SHF.R.U32.HI R19, RZ, 0x5, R3 ;  /* 0x00000005ff137819 */ /* 0x000fe40000011603 */
[----:B------:R-:W-:-:S04]  /*2f10*/  ISETP.NE.AND P2, PT, R25, RZ, PT ;  /* 0x000000ff1900720c */ /* 0x000fc80003f45270 */
[----:B------:R-:W0:Y:S03]  /*2f20*/  SHFL.UP P0, R14, R21, 0x1, RZ ;  /* 0x04200000150e7989 */ /* 0x000e2600000000ff */
[----:B------:R-:W-:Y:S02]  /*2f30*/  @!P1 IMAD R19, R19, 0x4, R24 ;  /* 0x0000000413139824 */ /* 0x000fe400078e0218 */
[----:B0-----:R-:W-:-:S05]  /*2f40*/  @P0 IMAD.IADD R14, R21, 0x1, R14 ;  /* 0x00000001150e0824 */ /* 0x001fca00078e020e */
        /* <DEDUP_REMOVED lines=8> */
[----:B------:R-:W-:-:S04]  /*2fd0*/  ISETP.GE.U32.AND P0, PT, R3, 0x20, PT ;  /* 0x000000200300780c */ /* 0x000fc80003f06070 */
[----:B------:R-:W-:Y:S01]  /*2fe0*/  @!P1 STS [R19], R18 ;  /* 0x0000001213009388 */ /* 0x000fe20000000800 */
[C---:B------:R-:W-:Y:S01]  /*2ff0*/  IADD3 R16, PT, PT, -R21.reuse, R18, RZ ;  /* 0x0000001215107210 */ /* 0x040fe20007ffe1ff */
[----:B------:R-:W-:Y:S01]  /*3000*/  BAR.SYNC.DEFER_BLOCKING 0x0 ;  /* 0x0000000000007b1d */ /* 0x000fe20000010000 */
[----:B------:R-:W-:Y:S02]  /*3010*/  ISETP.NE.AND P1, PT, R21, RZ, PT ;  /* 0x000000ff1500720c */ /* 0x000fe40003f25270 */
[----:B------:R-:W-:-:S03]  /*3020*/  SEL R17, R16, RZ, P2 ;  /* 0x000000ff10117207 */ /* 0x000fc60001000000 */
[----:B------:R-:W0:Y:S02]  /*3030*/  LDS.64 R14, [R24] ;  /* 0x00000000180e7984 */ /* 0x000e240000000a00 */
[----:B0-----:R-:W-:Y:S02]  /*3040*/  IADD3 R0, PT, PT, R15, R0, R14 ;  /* 0x000000000f007210 */ /* 0x001fe40007ffe00e */
[----:B------:R-:W-:-:S03]  /*3050*/  SEL R16, R14, RZ, P0 ;  /* 0x000000ff0e107207 */ /* 0x000fc60000000000 */
[----:B------:R-:W-:Y:S02]  /*3060*/  VIADD R26, R0, 0xffffffc0 ;  /* 0xffffffc0001a7836 */ /* 0x000fe40000000000 */
[----:B------:R-:W-:Y:S01]  /*3070*/  IMAD.IADD R17, R16, 0x1, R17 ;  /* 0x0000000110117824 */ /* 0x000fe200078e0211 */
[----:B------:R-:W-:Y:S02]  /*3080*/  BAR.SYNC.DEFER_BLOCKING 0x0 ;  /* 0x0000000000007b1d */ /* 0x000fe40000010000 */
[----:B------:R-:W-:Y:S01]  /*3090*/  ISETP.GE.AND P0, PT, R3, R26, PT ;  /* 0x0000001a0300720c */ /* 0x000fe20003f06270 */
        /* <DEDUP_REMOVED lines=8> */
[----:B------:R-:W-:Y:S01]  /*3120*/  IADD3 R2, PT, PT, R15, R2, R14 ;  /* 0x000000020f027210 */ /* 0x000fe20007ffe00e */
[----:B------:R-:W-:Y:S03]  /*3130*/  BSSY.RECONVERGENT B1, `(.L_x_434) ;  /* 0x0000029000017945 */ /* 0x000fe60003800200 */
[----:B------:R-:W-:-:S04]  /*3140*/  IADD3 R2, PT, PT, R2, -0x41, -R3 ;  /* 0xffffffbf02027810 */ /* 0x000fc80007ffe803 */
[C---:B------:R-:W-:Y:S02]  /*3150*/  LOP3.LUT R0, R2.reuse, 0xc0, RZ, 0xc0, !PT ;  /* 0x000000c002007812 */ /* 0x040fe400078ec0ff */
[----:B------:R-:W-:Y:S02]  /*3160*/  ISETP.GE.U32.AND P0, PT, R2, 0xc0, PT ;  /* 0x000000c00200780c */ /* 0x000fe40003f06070 */
[----:B------:R-:W-:-:S13]  /*3170*/  ISETP.NE.AND P1, PT, R0, 0xc0, PT ;  /* 0x000000c00000780c */ /* 0x000fda0003f25270 */
[----:B------:R-:W-:Y:S05]  /*3180*/  @!P1 BRA `(.L_x_435) ;  /* 0x00000000008c9947 */ /* 0x000fea0003800000 */
[----:B01----:R-:W0:Y:S01]  /*3190*/  LDC.64 R4, c[0x0][0x388] ;  /* 0x0000e200ff047b82 */ /* 0x003e220000000a00 */
[----:B------:R-:W-:Y:S01]  /*31a0*/  LEA.HI R0, R2, 0x1, RZ, 0x1a ;  /* 0x0000000102007811 */ /* 0x000fe200078fd0ff */
[----:B------:R-:W-:-:S04]  /*31b0*/  IMAD R6, R3, 0x28, R24 ;  /* 0x0000002803067824 */ /* 0x000fc800078e0218 */
[C---:B------:R-:W-:Y:S01]  /*31c0*/  IMAD.SHL.U32 R2, R0.reuse, 0x40, RZ ;  /* 0x0000004000027824 */ /* 0x040fe200078e00ff */
[----:B------:R-:W-:-:S04]  /*31d0*/  LOP3.LUT R0, R0, 0x3, RZ, 0xc0, !PT ;  /* 0x0000000300007812 */ /* 0x000fc800078ec0ff */
[----:B------:R-:W-:Y:S01]  /*31e0*/  LOP3.LUT R2, R2, 0xc0, RZ, 0xc0, !PT ;  /* 0x000000c002027812 */ /* 0x000fe200078ec0ff */
[----:B------:R-:W-:Y:S02]  /*31f0*/  IMAD.MOV R0, RZ, RZ, -R0 ;  /* 0x000000ffff007224 */ /* 0x000fe400078e0a00 */
[----:B0-----:R-:W-:-:S04]  /*3200*/  IMAD.WIDE.U32 R4, R3, 0x28, R4 ;  /* 0x0000002803047825 */ /* 0x001fc800078e0004 */
[----:B------:R-:W-:Y:S01]  /*3210*/  IMAD.IADD R3, R3, 0x1, R2 ;  /* 0x0000000103037824 */ /* 0x000fe200078e0202 */
[----:B------:R-:W-:Y:S01]  /*3220*/  IADD3 R16, P1, PT, R4, 0x14, RZ ;  /* 0x0000001404107810 */ /* 0x000fe20007f3e0ff */
[----:B------:R-:W-:-:S04]  /*3230*/  VIADD R2, R6, 0x10 ;  /* 0x0000001006027836 */ /* 0x000fc80000000000 */
[----:B------:R-:W-:-:S08]  /*3240*/  IMAD.X R17, RZ, RZ, R5, P1 ;  /* 0x000000ffff117224 */ /* 0x000fd000008e0605 */
.L_x_436:
[----:B----4-:R-:W0:Y:S01]  /*3250*/  LDS.64 R6, [R2+-0x10] ;  /* 0xfffff00002067984 */ /* 0x010e220000000a00 */
        /* <DEDUP_REMOVED lines=22> */
.L_x_435:
[----:B------:R-:W-:Y:S05]  /*33c0*/  BSYNC.RECONVERGENT B1 ;  /* 0x0000000000017941 */ /* 0x000fea0003800200 */
.L_x_434:
[----:B------:R-:W-:Y:S05]  /*33d0*/  @!P0 BRA `(.L_x_433) ;  /* 0x0000000400288947 */ /* 0x000fea0003800000 */
[----:B01--4-:R-:W0:Y:S01]  /*33e0*/  LDC.64 R4, c[0x0][0x388] ;  /* 0x0000e200ff047b82 */ /* 0x013e220000000a00 */
[----:B------:R-:W-:-:S04]  /*33f0*/  IMAD R0, R3, 0x28, R24 ;  /* 0x0000002803007824 */ /* 0x000fc800078e0218 */
[----:B------:R-:W-:Y:S02]  /*3400*/  VIADD R0, R0, 0x1400 ;  /* 0x0000140000007836 */ /* 0x000fe40000000000 */
[----:B0-----:R-:W-:-:S03]  /*3410*/  IMAD.WIDE.U32 R4, R3, 0x28, R4 ;  /* 0x0000002803047825 */ /* 0x001fc600078e0004 */
[----:B------:R-:W-:-:S05]  /*3420*/  IADD3 R2, P0, PT, R4, 0x1400, RZ ;  /* 0x0000140004027810 */ /* 0x000fca0007f1e0ff */
[----:B------:R-:W-:-:S08]  /*3430*/  IMAD.X R9, RZ, RZ, R5, P0 ;  /* 0x000000ffff097224 */ /* 0x000fd000000e0605 */
.L_x_437:
[----:B------:R-:W0:Y:S01]  /*3440*/  LDS.64 R10, [R0+-0x1400] ;  /* 0xffec0000000a7984 */ /* 0x000e220000000a00 */
[----:B------:R-:W-:Y:S02]  /*3450*/  IMAD.MOV.U32 R6, RZ, RZ, R2 ;  /* 0x000000ffff067224 */ /* 0x000fe400078e0002 */
[----:B------:R-:W-:Y:S01]  /*3460*/  IMAD.MOV.U32 R7, RZ, RZ, R9 ;  /* 0x000000ffff077224 */ /* 0x000fe200078e0009 */
[----:B------:R-:W1:Y:S01]  /*3470*/  LDS.64 R12, [R0+-0x13f8] ;  /* 0xffec0800000c7984 */ /* 0x000e620000000a00 */
[----:B------:R-:W-:Y:S01]  /*3480*/  VIADD R3, R3, 0x100 ;  /* 0x0000010003037836 */ /* 0x000fe20000000000 */
[----:B------:R-:W-:Y:S02]  /*3490*/  IADD3 R2, P1, PT, R6, 0x2800, RZ ;  /* 0x0000280006027810 */ /* 0x000fe40007f3e0ff */
[----:B------:R-:W2:Y:S02]  /*34a0*/  LDS.64 R14, [R0+-0x13f0] ;  /* 0xffec1000000e7984 */ /* 0x000ea40000000a00 */
[----:B------:R-:W-:-:S02]  /*34b0*/  ISETP.GE.AND P0, PT, R3, R26, PT ;  /* 0x0000001a0300720c */ /* 0x000fc40003f06270 */
        /* <DEDUP_REMOVED lines=35> */
[----:B------:R-:W-:Y:S04]  /*36f0*/  STG.E desc[UR6][R6.64+-0x9e0], R4 ;  /* 0xfff6200406007986 */ /* 0x000fe8000c101906 */
[----:B------:R-:W-:Y:S01]  /*3700*/  STG.E desc[UR6][R6.64+-0x9dc], R5 ;  /* 0xfff6240506007986 */ /* 0x000fe2000c101906 */
[----:B0-----:R-:W-:-:S03]  /*3710*/  VIADD R0, R0, 0x2800 ;  /* 0x0000280000007836 */ /* 0x001fc60000000000 */
        /* <DEDUP_REMOVED lines=19> */
[----:B------:R0:W-:Y:S02]  /*3850*/  STG.E desc[UR6][R6.64+0x4], R9 ;  /* 0x0000040906007986 */ /* 0x0001e4000c101906 */
[----:B0-----:R-:W-:Y:S01]  /*3860*/  IMAD.X R9, RZ, RZ, R7, P1 ;  /* 0x000000ffff097224 */ /* 0x001fe200008e0607 */
[----:B------:R-:W-:Y:S06]  /*3870*/  @!P0 BRA `(.L_x_437) ;  /* 0xfffffff800f08947 */ /* 0x000fec000383ffff */
.L_x_433:
[----:B------:R-:W-:Y:S05]  /*3880*/  BSYNC.RECONVERGENT B0 ;  /* 0x0000000000007941 */ /* 0x000fea0003800200 */
.L_x_432:
[----:B------:R-:W-:Y:S06]  /*3890*/  BAR.SYNC.DEFER_BLOCKING 0x0 ;  /* 0x0000000000007b1d */ /* 0x000fec0000010000 */
[----:B------:R-:W-:Y:S05]  /*38a0*/  BRA `(.L_x_438) ;  /* 0x0000001800b87947 */ /* 0x000fea0003800000 */
.L_x_427:
[----:B------:R-:W0:Y:S02]  /*38b0*/  LDC.64 R26, c[0x0][0x380] ;  /* 0x0000e000ff1a7b82 */ /* 0x000e240000000a00 */
[----:B0-----:R-:W-:-:S05]  /*38c0*/  IMAD.WIDE.U32 R8, R25, 0x28, R26 ;  /* 0x0000002819087825 */ /* 0x001fca00078e001a */
[----:B------:R-:W2:Y:S04]  /*38d0*/  LDG.E.CONSTANT R18, desc[UR6][R8.64] ;  /* 0x0000000608127981 */ /* 0x000ea8000c1e9900 */
[----:B------:R-:W3:Y:S01]  /*38e0*/  LDG.E.CONSTANT R19, desc[UR6][R8.64+0x4] ;  /* 0x0000040608137981 */ /* 0x000ee2000c1e9900 */
[----:B------:R-:W0:Y:S03]  /*38f0*/  S2R R3, SR_TID.X ;  /* 0x0000000000037919 */ /* 0x000e260000002100 */
        /* <DEDUP_REMOVED lines=8> */
[----:B0-----:R-:W-:-:S13]  /*3980*/  ISETP.GE.AND P0, PT, R3, R0, PT ;  /* 0x000000000300720c */ /* 0x001fda0003f06270 */
[----:B------:R-:W-:-:S04]  /*3990*/  @!P0 IMAD.IADD R17, R25, 0x1, R3 ;  /* 0x0000000119118824 */ /* 0x000fc800078e0203 */
[----:B------:R-:W-:-:S05]  /*39a0*/  @!P0 IMAD.WIDE.U32 R16, R17, 0x28, R26 ;  /* 0x0000002811108825 */ /* 0x000fca00078e001a */
[----:B--2---:R-:W2:Y:S04]  /*39b0*/  @!P0 LDG.E.CONSTANT R18, desc[UR6][R16.64] ;  /* 0x0000000610128981 */ /* 0x004ea8000c1e9900 */
[----:B---3--:R-:W2:Y:S01]  /*39c0*/  @!P0 LDG.E.CONSTANT R19, desc[UR6][R16.64+0x4] ;  /* 0x0000040610138981 */ /* 0x008ea2000c1e9900 */
[----:B------:R-:W0:Y:S03]  /*39d0*/  S2R R11, SR_CgaCtaId ;  /* 0x00000000000b7919 */ /* 0x000e260000008800 */
        /* <DEDUP_REMOVED lines=9> */
[----:B------:R-:W-:Y:S01]  /*3a70*/  IMAD.WIDE R26, R25, 0x28, R26 ;  /* 0x00000028191a7825 */ /* 0x000fe200078e021a */
[----:B-1----:R-:W-:Y:S01]  /*3a80*/  LOP3.LUT R9, R3, 0x3e0, RZ, 0xc0, !PT ;  /* 0x000003e003097812 */ /* 0x002fe200078ec0ff */
[----:B------:R-:W1:Y:S01]  /*3a90*/  S2R R24, SR_LANEID ;  /* 0x0000000000187919 */ /* 0x000e620000000000 */
[----:B0-----:R-:W-:-:S02]  /*3aa0*/  LEA R0, R11, R0, 0x18 ;  /* 0x000000000b007211 */ /* 0x001fc400078ec0ff */
[----:B------:R-:W5:Y:S04]  /*3ab0*/  LDG.E.CONSTANT R10, desc[UR6][R26.64+-0x28] ;  /* 0xffffd8061a0a7981 */ /* 0x000f68000c1e9900 */
[----:B------:R-:W5:Y:S04]  /*3ac0*/  LDG.E.CONSTANT R11, desc[UR6][R26.64+-0x24] ;  /* 0xffffdc061a0b7981 */ /* 0x000f68000c1e9900 */
[----:B------:R-:W5:Y:S04]  /*3ad0*/  LDG.E.CONSTANT R8, desc[UR6][R26.64+-0x20] ;  /* 0xffffe0061a087981 */ /* 0x000f68000c1e9900 */
[----:B------:R-:W5:Y:S04]  /*3ae0*/  LDG.E.CONSTANT R16, desc[UR6][R26.64+-0x18] ;  /* 0xffffe8061a107981 */ /* 0x000f68000c1e9900 */
[----:B------:R-:W5:Y:S04]  /*3af0*/  LDG.E.CONSTANT R17, desc[UR6][R26.64+-0x14] ;  /* 0xffffec061a117981 */ /* 0x000f68000c1e9900 */
[----:B------:R-:W5:Y:S04]  /*3b00*/  LDG.E.CONSTANT R22, desc[UR6][R26.64+-0x8] ;  /* 0xfffff8061a167981 */ /* 0x000f68000c1e9900 */
[----:B------:R-:W5:Y:S01]  /*3b10*/  LDG.E.CONSTANT R23, desc[UR6][R26.64+-0x4] ;  /* 0xfffffc061a177981 */ /* 0x000f62000c1e9900 */
[----:B-1----:R-:W-:-:S03]  /*3b20*/  IMAD.IADD R21, R9, 0x1, R24 ;  /* 0x0000000109157824 */ /* 0x002fc600078e0218 */
[----:B------:R-:W5:Y:S01]  /*3b30*/  LDG.E.CONSTANT R9, desc[UR6][R26.64+-0x1c] ;  /* 0xffffe4061a097981 */ /* 0x000f62000c1e9900 */
[----:B------:R-:W-:-:S03]  /*3b40*/  IMAD R20, R21, 0x28, R0 ;  /* 0x0000002815147824 */ /* 0x000fc600078e0200 */
[----:B--2---:R-:W-:Y:S04]  /*3b50*/  @!P0 STL.64 [R1], R18 ;  /* 0x0000001201008387 */ /* 0x004fe80000100a00 */
[----:B------:R0:W-:Y:S04]  /*3b60*/  STS.64 [R20], R18 ;  /* 0x0000001214007388 */ /* 0x0001e80000000a00 */
[----:B0-----:R-:W2:Y:S04]  /*3b70*/  LDG.E.CONSTANT R18, desc[UR6][R26.64+-0x10] ;  /* 0xfffff0061a127981 */ /* 0x001ea8000c1e9900 */
[----:B------:R-:W2:Y:S04]  /*3b80*/  LDG.E.CONSTANT R19, desc[UR6][R26.64+-0xc] ;  /* 0xfffff4061a137981 */ /* 0x000ea8000c1e9900 */
[----:B---3--:R-:W-:Y:S04]  /*3b90*/  STS.64 [R20+0x10], R6 ;  /* 0x0000100614007388 */ /* 0x008fe80000000a00 */
[----:B----4-:R-:W-:Y:S04]  /*3ba0*/  STS.64 [R20+0x18], R12 ;  /* 0x0000180c14007388 */ /* 0x010fe80000000a00 */
[----:B-----5:R-:W-:Y:S04]  /*3bb0*/  @!P0 STL [R1+0x8], R4 ;  /* 0x0000080401008387 */ /* 0x020fe80000100800 */
[----:B------:R-:W-:Y:S04]  /*3bc0*/  STS.64 [R20+0x8], R4 ;  /* 0x0000080414007388 */ /* 0x000fe80000000a00 */
[----:B------:R-:W-:Y:S01]  /*3bd0*/  STS.64 [R20+0x20], R14 ;  /* 0x0000200e14007388 */ /* 0x000fe20000000a00 */
[----:B------:R-:W-:-:S03]  /*3be0*/  NOP ;  /* 0x0000000000007918 */ /* 0x000fc60000000000 */
[----:B------:R-:W0:Y:S04]  /*3bf0*/  LDS.64 R4, [R20] ;  /* 0x0000000014047984 */ /* 0x000e280000000a00 */
[----:B------:R-:W1:Y:S04]  /*3c00*/  LDS.64 R6, [R20+0x8] ;  /* 0x0000080014067984 */ /* 0x000e680000000a00 */
[----:B------:R-:W3:Y:S04]  /*3c10*/  LDS.64 R12, [R20+0x10] ;  /* 0x00001000140c7984 */ /* 0x000ee80000000a00 */
[----:B------:R-:W4:Y:S04]  /*3c20*/  LDS.64 R14, [R20+0x18] ;  /* 0x00001800140e7984 */ /* 0x000f280000000a00 */
[----:B------:R-:W5:Y:S01]  /*3c30*/  LDS.64 R20, [R20+0x20] ;  /* 0x0000200014147984 */ /* 0x000f620000000a00 */
[C---:B------:R-:W-:Y:S01]  /*3c40*/  ISETP.NE.AND P0, PT, R3.reuse, RZ, PT ;  /* 0x000000ff0300720c */ /* 0x040fe20003f05270 */
[----:B------:R-:W-:Y:S01]  /*3c50*/  IMAD R25, R3, 0x28, R0 ;  /* 0x0000002803197824 */ /* 0x000fe200078e0200 */
[----:B------:R-:W-:Y:S11]  /*3c60*/  BAR.SYNC.DEFER_BLOCKING 0x0 ;  /* 0x0000000000007b1d */ /* 0x000ff60000010000 */
[----:B------:R0:W-:Y:S04]  /*3c70*/  @!P0 STL.64 [R1+0x28], R10 ;  /* 0x0000280a01008387 */ /* 0x0001e80000100a00 */
[----:B------:R1:W-:Y:S04]  /*3c80*/  @!P0 STL.64 [R1+0x30], R8 ;  /* 0x0000300801008387 */ /* 0x0003e80000100a00 */
[----:B------:R2:W-:Y:S04]  /*3c90*/  @!P0 STL.64 [R1+0x38], R16 ;  /* 0x0000381001008387 */ /* 0x0005e80000100a00 */
[----:B0-----:R0:W-:Y:S04]  /*3ca0*/  STL.64 [R1], R4 ;  /* 0x0000000401007387 */ /* 0x0011e80000100a00 */
[----:B-1----:R0:W-:Y:S04]  /*3cb0*/  STL.64 [R1+0x8], R6 ;  /* 0x0000080601007387 */ /* 0x0021e80000100a00 */
[----:B---3--:R0:W-:Y:S04]  /*3cc0*/  STL.64 [R1+0x10], R12 ;  /* 0x0000100c01007387 */ /* 0x0081e80000100a00 */
[----:B----4-:R0:W-:Y:S04]  /*3cd0*/  STL.64 [R1+0x18], R14 ;  /* 0x0000180e01007387 */ /* 0x0101e80000100a00 */
[----:B-----5:R0:W-:Y:S04]  /*3ce0*/  STL.64 [R1+0x20], R20 ;  /* 0x0000201401007387 */ /* 0x0201e80000100a00 */
[----:B------:R0:W-:Y:S01]  /*3cf0*/  @!P0 STL.64 [R1+0x48], R22 ;  /* 0x0000481601008387 */ /* 0x0001e20000100a00 */
        /* <DEDUP_REMOVED lines=9> */
[----:B------:R-:W1:Y:S04]  /*3d90*/  LDS.64 R8, [R25+0xa08] ;  /* 0x000a080019087984 */ /* 0x000e680000000a00 */
[----:B------:R-:W2:Y:S04]  /*3da0*/  LDS.64 R10, [R25+0xa10] ;  /* 0x000a1000190a7984 */ /* 0x000ea80000000a00 */
[----:B------:R-:W3:Y:S04]  /*3db0*/  LDS.64 R16, [R25+0xa18] ;  /* 0x000a180019107984 */ /* 0x000ee80000000a00 */
[----:B0-----:R-:W0:Y:S04]  /*3dc0*/  LDS.64 R18, [R25+0xa20] ;  /* 0x000a200019127984 */ /* 0x001e280000000a00 */
[----:B------:R-:W4:Y:S04]  /*3dd0*/  LDS.64 R22, [R25+0xa28] ;  /* 0x000a280019167984 */ /* 0x000f280000000a00 */
[----:B-1----:R1:W-:Y:S04]  /*3de0*/  STL.64 [R1+0x28], R8 ;  /* 0x0000280801007387 */ /* 0x0023e80000100a00 */
[----:B--2---:R1:W-:Y:S04]  /*3df0*/  STL.64 [R1+0x30], R10 ;  /* 0x0000300a01007387 */ /* 0x0043e80000100a00 */
[----:B---3--:R1:W-:Y:S04]  /*3e00*/  STL.64 [R1+0x38], R16 ;  /* 0x0000381001007387 */ /* 0x0083e80000100a00 */
[----:B0-----:R1:W-:Y:S04]  /*3e10*/  STL.64 [R1+0x40], R18 ;  /* 0x0000401201007387 */ /* 0x0013e80000100a00 */
[----:B----4-:R1:W-:Y:S02]  /*3e20*/  STL.64 [R1+0x48], R22 ;  /* 0x0000481601007387 */ /* 0x0103e40000100a00 */
.L_x_440:
[----:B------:R-:W-:Y:S05]  /*3e30*/  BSYNC.RECONVERGENT B0 ;  /* 0x0000000000007941 */ /* 0x000fea0003800200 */
.L_x_439:
[----:B------:R-:W-:Y:S01]  /*3e40*/  BSSY.RECONVERGENT B0, `(.L_x_441) ;  /* 0x0000009000007945 */ /* 0x000fe20003800200 */
[----:B-1----:R-:W-:-:S07]  /*3e50*/  IMAD.MOV.U32 R8, RZ, RZ, RZ ;  /* 0x000000ffff087224 */ /* 0x002fce00078e00ff */
.L_x_442:
        /* <DEDUP_REMOVED lines=8> */
.L_x_441:
[----:B0-----:R-:W0:Y:S01]  /*3ee0*/  S2R R18, SR_CTAID.X ;  /* 0x0000000000127919 */ /* 0x001e220000002500 */
[----:B------:R-:W-:Y:S01]  /*3ef0*/  BAR.SYNC.DEFER_BLOCKING 0x0 ;  /* 0x0000000000007b1d */ /* 0x000fe20000010000 */
[----:B------:R-:W-:Y:S02]  /*3f00*/  ISETP.NE.AND P0, PT, R10, R11, PT ;  /* 0x0000000b0a00720c */ /* 0x000fe40003f05270 */
[----:B------:R-:W-:Y:S02]  /*3f10*/  ISETP.NE.AND P2, PT, R24, 0x1f, PT ;  /* 0x0000001f1800780c */ /* 0x000fe40003f45270 */
[----:B------:R-:W-:-:S11]  /*3f20*/  SHF.R.U32.HI R17, RZ, 0x5, R3 ;  /* 0x00000005ff117819 */ /* 0x000fd60000011603 */
[----:B------:R-:W-:Y:S02]  /*3f30*/  @!P2 IMAD R17, R17, 0x4, R0 ;  /* 0x000000041111a824 */ /* 0x000fe400078e0200 */
[----:B0-----:R-:W-:-:S05]  /*3f40*/  IMAD R2, R18, -0x40, R2 ;  /* 0xffffffc012027824 */ /* 0x001fca00078e0202 */
[----:B------:R-:W-:-:S04]  /*3f50*/  ISETP.GE.OR P0, PT, R3, R2, P0 ;  /* 0x000000020300720c */ /* 0x000fc80000706670 */
[----:B------:R-:W-:-:S05]  /*3f60*/  SEL R19, RZ, 0x1, !P0 ;  /* 0x00000001ff137807 */ /* 0x000fca0004000000 */
[----:B------:R-:W0:Y:S02]  /*3f70*/  SHFL.UP P1, R2, R19, 0x1, RZ ;  /* 0x0420000013027989 */ /* 0x000e2400000200ff */
        /* <DEDUP_REMOVED lines=13> */
[----:B------:R-:W-:Y:S02]  /*4050*/  ISETP.GT.U32.AND P2, PT, R3, 0x1f, PT ;  /* 0x0000001f0300780c */ /* 0x000fe40003f44070 */
[----:B------:R-:W-:Y:S02]  /*4060*/  SEL R11, R19, RZ, P1 ;  /* 0x000000ff130b7207 */ /* 0x000fe40000800000 */
[----:B------:R-:W-:Y:S01]  /*4070*/  ISETP.GE.U32.AND P1, PT, R3, 0x20, PT ;  /* 0x000000200300780c */ /* 0x000fe20003f26070 */
[----:B------:R-:W0:Y:S02]  /*4080*/  LDS.64 R8, [R0] ;  /* 0x0000000000087984 */ /* 0x000e240000000a00 */
[----:B0-----:R-:W-:-:S02]  /*4090*/  IMAD.IADD R2, R8, 0x1, R11 ;  /* 0x0000000108027824 */ /* 0x001fc400078e020b */
[----:B------:R-:W-:-:S03]  /*40a0*/  IMAD.IADD R9, R8, 0x1, R9 ;  /* 0x0000000108097824 */ /* 0x000fc600078e0209 */
[----:B------:R-:W-:Y:S01]  /*40b0*/  SEL R26, R19, R2, !P1 ;  /* 0x00000002131a7207 */ /* 0x000fe20004800000 */
[----:B------:R-:W-:Y:S06]  /*40c0*/  @P2 BRA `(.L_x_443) ;  /* 0x0000000800642947 */ /* 0x000fec0003800000 */
[----:B------:R-:W0:Y:S01]  /*40d0*/  LDC.64 R28, c[0x0][0x3a8] ;  /* 0x0000ea00ff1c7b82 */ /* 0x000e220000000a00 */
[----:B------:R-:W-:-:S07]  /*40e0*/  ISETP.NE.AND P1, PT, R3, RZ, PT ;  /* 0x000000ff0300720c */ /* 0x000fce0003f25270 */
[----:B------:R-:W1:Y:S06]  /*40f0*/  LDC R2, c[0x0][0x370] ;  /* 0x0000dc00ff027b82 */ /* 0x000e6c0000000800 */
[----:B------:R-:W-:Y:S01]  /*4100*/  @!P1 IMAD.MOV.U32 R8, RZ, RZ, 0x64 ;  /* 0x00000064ff089424 */ /* 0x000fe200078e00ff */
[----:B------:R2:W-:Y:S01]  /*4110*/  @!P1 STS [R0+0x2c], R9 ;  /* 0x00002c0900009388 */ /* 0x0005e20000000800 */
[----:B0-----:R-:W-:-:S05]  /*4120*/  IMAD.WIDE.U32 R28, R18, 0x8, R28 ;  /* 0x00000008121c7825 */ /* 0x001fca00078e001c */
[----:B------:R2:W-:Y:S01]  /*4130*/  @!P1 ST.E.64.STRONG.GPU desc[UR6][R28.64+0x100], R8 ;  /* 0x000100081c009985 */ /* 0x0005e2000c10fb06 */
[----:B-1----:R-:W-:-:S13]  /*4140*/  ISETP.GT.U32.AND P2, PT, R2, 0x1f3, PT ;  /* 0x000001f30200780c */ /* 0x002fda0003f44070 */
[----:B--2---:R-:W-:Y:S05]  /*4150*/  @P2 BRA `(.L_x_444) ;  /* 0x0000000000082947 */ /* 0x004fea0003800000 */
[----:B------:R0:W-:Y:S06]  /*4160*/  MEMBAR.SC.CTA ;  /* 0x0000000000007992 */ /* 0x0001ec0000000000 */
[----:B0-----:R-:W-:Y:S05]  /*4170*/  BRA `(.L_x_445) ;  /* 0x0000000000087947 */ /* 0x001fea0003800000 */
.L_x_444:
[----:B------:R-:W-:Y:S05]  /*4180*/  NANOSLEEP 0x1c2 ;  /* 0x000001c20000795d */ /* 0x000fea0003800000 */
[----:B------:R-:W-:Y:S01]  /*4190*/  NOP ;  /* 0x0000000000007918 */ /* 0x000fe20000000000 */
.L_x_445:
[----:B------:R-:W-:-:S03]  /*41a0*/  IMAD.WIDE.U32 R10, R3, 0x8, RZ ;  /* 0x00000008030a7825 */ /* 0x000fc600078e00ff */
[----:B------:R-:W-:Y:S02]  /*41b0*/  LOP3.LUT R17, R10, 0xfffffff8, RZ, 0x3c, !PT ;  /* 0xfffffff80a117812 */ /* 0x000fe400078e3cff */
[----:B------:R-:W-:Y:S02]  /*41c0*/  LOP3.LUT R11, RZ, R11, RZ, 0x33, !PT ;  /* 0x0000000bff0b7212 */ /* 0x000fe400078e33ff */
[----:B------:R-:W-:-:S05]  /*41d0*/  IADD3 R16, P1, PT, R28, R17, RZ ;  /* 0x000000111c107210 */ /* 0x000fca0007f3e0ff */
[----:B------:R-:W-:-:S05]  /*41e0*/  IMAD.X R17, R29, 0x1, R11, P1 ;  /* 0x000000011d117824 */ /* 0x000fca00008e060b */
[----:B------:R-:W2:Y:S01]  /*41f0*/  LD.E.64.STRONG.GPU R10, desc[UR6][R16.64+0x100] ;  /* 0x00010006100a7980 */ /* 0x000ea2000c10fb00 */
[----:B------:R-:W-:Y:S01]  /*4200*/  UMOV UR4, 0xffffffff ;  /* 0xffffffff00047882 */ /* 0x000fe20000000000 */
[----:B--2---:R-:W-:Y:S02]  /*4210*/  ISETP.NE.AND P1, PT, R10, 0x63, PT ;  /* 0x000000630a00780c */ /* 0x004fe40003f25270 */
[----:B------:R-:W-:Y:S11]  /*4220*/  BRA.DIV UR4, `(.L_x_446) ;  /* 0x0000001e04047947 */ /* 0x000ff6000b800000 */
[----:B------:R-:W-:-:S13]  /*4230*/  VOTE.ANY P1, !P1 ;  /* 0x0000000000ff7806 */ /* 0x000fda0004820100 */
.L_x_500:
[----:B------:R-:W-:Y:S05]  /*4240*/  @!P1 BRA `(.L_x_447) ;  /* 0x0000000000309947 */ /* 0x000fea0003800000 */
.L_x_451:
[----:B------:R-:W-:Y:S05]  /*4250*/  YIELD ;  /* 0x0000000000007946 */ /* 0x000fea0003800000 */
[----:B------:R-:W-:Y:S05]  /*4260*/  @P2 BRA `(.L_x_448) ;  /* 0x0000000000082947 */ /* 0x000fea0003800000 */
[----:B------:R0:W-:Y:S06]  /*4270*/  MEMBAR.SC.CTA ;  /* 0x0000000000007992 */ /* 0x0001ec0000000000 */
[----:B0-----:R-:W-:Y:S05]  /*4280*/  BRA `(.L_x_449) ;  /* 0x0000000000087947 */ /* 0x001fea0003800000 */
.L_x_448:
[----:B------:R-:W-:Y:S05]  /*4290*/  NANOSLEEP 0x15e ;  /* 0x0000015e0000795d */ /* 0x000fea0003800000 */
[----:B------:R-:W-:Y:S01]  /*42a0*/  NOP ;  /* 0x0000000000007918 */ /* 0x000fe20000000000 */
.L_x_449:
[----:B------:R-:W2:Y:S01]  /*42b0*/  LD.E.64.STRONG.GPU R10, desc[UR6][R16.64+0x100] ;  /* 0x00010006100a7980 */ /* 0x000ea2000c10fb00 */
[----:B------:R-:W-:Y:S01]  /*42c0*/  UMOV UR4, 0xffffffff ;  /* 0xffffffff00047882 */ /* 0x000fe20000000000 */
[----:B--2---:R-:W-:Y:S02]  /*42d0*/  ISETP.NE.AND P1, PT, R10, 0x63, PT ;  /* 0x000000630a00780c */ /* 0x004fe40003f25270 */
[----:B------:R-:W-:Y:S11]  /*42e0*/  BRA.DIV UR4, `(.L_x_450) ;  /* 0x0000001a04f87947 */ /* 0x000ff6000b800000 */
[----:B------:R-:W-:-:S13]  /*42f0*/  VOTE.ANY P1, !P1 ;  /* 0x0000000000ff7806 */ /* 0x000fda0004820100 */
.L_x_503:
[----:B------:R-:W-:Y:S05]  /*4300*/  @P1 BRA `(.L_x_451) ;  /* 0xfffffffc00d01947 */ /* 0x000fea000383ffff */
.L_x_447:
[----:B------:R-:W-:Y:S01]  /*4310*/  UMOV UR4, 0xffffffff ;  /* 0xffffffff00047882 */ /* 0x000fe20000000000 */
[----:B------:R-:W-:Y:S02]  /*4320*/  ISETP.NE.AND P2, PT, R10, 0x65, PT ;  /* 0x000000650a00780c */ /* 0x000fe40003f45270 */
[----:B------:R-:W-:Y:S11]  /*4330*/  BRA.DIV UR4, `(.L_x_452) ;  /* 0x0000001e04087947 */ /* 0x000ff6000b800000 */
[----:B------:R-:W0:Y:S01]  /*4340*/  S2R R27, SR_GEMASK ;  /* 0x00000000001b7919 */ /* 0x000e220000003c00 */
[----:B------:R-:W-:Y:S01]  /*4350*/  VOTE.ANY R0, PT, !P2 ;  /* 0x0000000000007806 */ /* 0x000fe200050e0100 */
[----:B------:R-:W-:Y:S01]  /*4360*/  VIADD R2, R24, 0x4 ;  /* 0x0000000418027836 */ /* 0x000fe20000000000 */
[----:B------:R-:W1:Y:S02]  /*4370*/  LDC.64 R18, c[0x0][0x3a8] ;  /* 0x0000ea00ff127b82 */ /* 0x000e640000000a00 */
[----:B-1----:R-:W-:Y:S02]  /*4380*/  IADD3 R18, P3, PT, R18, 0x100, RZ ;  /* 0x0000010012127810 */ /* 0x002fe40007f7e0ff */
[----:B0-----:R-:W-:-:S05]  /*4390*/  LOP3.LUT R0, R0, 0x80000000, R27, 0xec, !PT ;  /* 0x8000000000007812 */ /* 0x001fca00078eec1b */
[----:B------:R-:W-:-:S05]  /*43a0*/  VIADD R17, R0, 0xffffffff ;  /* 0xffffffff00117836 */ /* 0x000fca0000000000 */
[----:B------:R-:W-:Y:S01]  /*43b0*/  LOP3.LUT R17, R0, R17, RZ, 0xc, !PT ;  /* 0x0000001100117212 */ /* 0x000fe200078e0cff */
[----:B------:R-:W-:-:S05]  /*43c0*/  VIADD R0, R24, 0x2 ;  /* 0x0000000218007836 */ /* 0x000fca0000000000 */
[----:B------:R-:W0:Y:S02]  /*43d0*/  POPC R17, R17 ;  /* 0x0000001100117309 */ /* 0x000e240000000000 */
[----:B0-----:R-:W0:Y:S01]  /*43e0*/  SHFL.DOWN PT, R25, R11, 0x1, R17 ;  /* 0x082000000b197989 */ /* 0x001e2200000e0011 */
[----:B------:R-:W-:-:S04]  /*43f0*/  ISETP.GE.AND P1, PT, R24, R17, PT ;  /* 0x000000111800720c */ /* 0x000fc80003f26270 */
[----:B0-----:R-:W-:Y:S02]  /*4400*/  SEL R8, R25, RZ, !P1 ;  /* 0x000000ff19087207 */ /* 0x001fe40004800000 */
[----:B------:R-:W-:Y:S01]  /*4410*/  ISETP.GT.AND P1, PT, R0, R17, PT ;  /* 0x000000110000720c */ /* 0x000fe20003f24270 */
[----:B------:R-:W-:Y:S01]  /*4420*/  VIADD R0, R24, 0x8 ;  /* 0x0000000818007836 */ /* 0x000fe20000000000 */
[----:B------:R-:W-:-:S05]  /*4430*/  IADD3 R8, PT, PT, R8, R11, RZ ;  /* 0x0000000b08087210 */ /* 0x000fca0007ffe0ff */
[----:B------:R-:W0:Y:S02]  /*4440*/  SHFL.DOWN PT, R25, R8, 0x2, R17 ;  /* 0x0840000008197989 */ /* 0x000e2400000e0011 */
[----:B0-----:R-:W-:Y:S02]  /*4450*/  SEL R25, R25, RZ, !P1 ;  /* 0x000000ff19197207 */ /* 0x001fe40004800000 */
[----:B------:R-:W-:-:S03]  /*4460*/  ISETP.GT.AND P1, PT, R2, R17, PT ;  /* 0x000000110200720c */ /* 0x000fc60003f24270 */
[----:B------:R-:W-:-:S05]  /*4470*/  IMAD.IADD R23, R8, 0x1, R25 ;  /* 0x0000000108177824 */ /* 0x000fca00078e0219 */
[----:B------:R-:W0:Y:S02]  /*4480*/  SHFL.DOWN PT, R25, R23, 0x4, R17 ;  /* 0x0880000017197989 */ /* 0x000e2400000e0011 */
[----:B0-----:R-:W-:Y:S02]  /*4490*/  SEL R22, R25, RZ, !P1 ;  /* 0x000000ff19167207 */ /* 0x001fe40004800000 */
[----:B------:R-:W-:Y:S01]  /*44a0*/  ISETP.GT.AND P1, PT, R0, R17, PT ;  /* 0x000000110000720c */ /* 0x000fe20003f24270 */
[----:B------:R-:W-:Y:S02]  /*44b0*/  VIADD R0, R24, 0x10 ;  /* 0x0000001018007836 */ /* 0x000fe40000000000 */
[----:B------:R-:W-:-:S03]  /*44c0*/  IMAD.IADD R22, R23, 0x1, R22 ;  /* 0x0000000117167824 */ /* 0x000fc600078e0216 */
[----:B------:R-:W-:Y:S02]  /*44d0*/  ISETP.GT.AND P2, PT, R0, R17, PT ;  /* 0x000000110000720c */ /* 0x000fe40003f44270 */
[----:B------:R-:W0:Y:S02]  /*44e0*/  SHFL.DOWN PT, R25, R22, 0x8, R17 ;  /* 0x0900000016197989 */ /* 0x000e2400000e0011 */
[----:B0-----:R-:W-:Y:S02]  /*44f0*/  SEL R11, R25, RZ, !P1 ;  /* 0x000000ff190b7207 */ /* 0x001fe40004800000 */
[----:B------:R-:W-:-:S03]  /*4500*/  ISETP.NE.AND P1, PT, R10, 0x65, PT ;  /* 0x000000650a00780c */ /* 0x000fc60003f25270 */
[----:B------:R-:W-:Y:S02]  /*4510*/  IMAD.IADD R11, R22, 0x1, R11 ;  /* 0x00000001160b7824 */ /* 0x000fe400078e020b */
[----:B------:R-:W-:-:S03]  /*4520*/  IMAD.X R22, RZ, RZ, R19, P3 ;  /* 0x000000ffff167224 */ /* 0x000fc600018e0613 */
[----:B------:R-:W0:Y:S05]  /*4530*/  SHFL.DOWN PT, R25, R11, 0x10, R17 ;  /* 0x0a0000000b197989 */ /* 0x000e2a00000e0011 */
[----:B------:R-:W-:Y:S02]  /*4540*/  VOTE.ALL P1, P1 ;  /* 0x0000000000ff7806 */ /* 0x000fe40000820000 */
[----:B0-----:R-:W-:-:S05]  /*4550*/  SEL R8, R25, RZ, !P2 ;  /* 0x000000ff19087207 */ /* 0x001fca0005000000 */
[----:B------:R-:W-:-:S07]  /*4560*/  IMAD.IADD R8, R11, 0x1, R8 ;  /* 0x000000010b087824 */ /* 0x000fce00078e0208 */
.L_x_512:
[----:B------:R-:W-:Y:S05]  /*4570*/  @!P1 BRA `(.L_x_453) ;  /* 0x0000000000f89947 */ /* 0x000fea0003800000 */
[----:B------:R-:W0:Y:S01]  /*4580*/  S2R R0, SR_CTAID.X ;  /* 0x0000000000007919 */ /* 0x000e220000002500 */
[----:B------:R-:W-:-:S05]  /*4590*/  LOP3.LUT R23, RZ, R3, RZ, 0x33, !PT ;  /* 0x00000003ff177212 */ /* 0x000fca00078e33ff */
[----:B0-----:R-:W-:-:S07]  /*45a0*/  IMAD.IADD R23, R23, 0x1, R0 ;  /* 0x0000000117177824 */ /* 0x001fce00078e0200 */
.L_x_461:
        /* <DEDUP_REMOVED lines=9> */
.L_x_515:
[----:B------:R-:W-:Y:S05]  /*4640*/  @!P1 BRA `(.L_x_455) ;  /* 0x0000000000389947 */ /* 0x000fea0003800000 */
.L_x_459:
[----:B------:R-:W-:Y:S05]  /*4650*/  YIELD ;  /* 0x0000000000007946 */ /* 0x000fea0003800000 */
[----:B------:R-:W0:Y:S02]  /*4660*/  LDCU UR4, c[0x0][0x370] ;  /* 0x00006e00ff0477ac */ /* 0x000e240008000800 */
[----:B0-----:R-:W-:-:S09]  /*4670*/  UISETP.GT.U32.AND UP0, UPT, UR4, 0x1f3, UPT ;  /* 0x000001f30400788c */ /* 0x001fd2000bf04070 */
[----:B------:R-:W-:Y:S05]  /*4680*/  BRA.U UP0, `(.L_x_456) ;  /* 0x0000000100087547 */ /* 0x000fea000b800000 */
[----:B------:R0:W-:Y:S06]  /*4690*/  MEMBAR.SC.CTA ;  /* 0x0000000000007992 */ /* 0x0001ec0000000000 */
[----:B0-----:R-:W-:Y:S05]  /*46a0*/  BRA `(.L_x_457) ;  /* 0x0000000000087947 */ /* 0x001fea0003800000 */
.L_x_456:
[----:B------:R-:W-:Y:S05]  /*46b0*/  NANOSLEEP 0x15e ;  /* 0x0000015e0000795d */ /* 0x000fea0003800000 */
[----:B------:R-:W-:Y:S01]  /*46c0*/  NOP ;  /* 0x0000000000007918 */ /* 0x000fe20000000000 */
.L_x_457:
[----:B------:R-:W2:Y:S01]  /*46d0*/  LD.E.64.STRONG.GPU R10, desc[UR6][R16.64+-0x100] ;  /* 0xffff0006100a7980 */ /* 0x000ea2000c10fb00 */
[----:B------:R-:W-:Y:S01]  /*46e0*/  UMOV UR4, 0xffffffff ;  /* 0xffffffff00047882 */ /* 0x000fe20000000000 */
[----:B--2---:R-:W-:Y:S02]  /*46f0*/  ISETP.NE.AND P1, PT, R10, 0x63, PT ;  /* 0x000000630a00780c */ /* 0x004fe40003f25270 */
[----:B------:R-:W-:Y:S11]  /*4700*/  BRA.DIV UR4, `(.L_x_458) ;  /* 0x0000001e043c7947 */ /* 0x000ff6000b800000 */
[----:B------:R-:W-:-:S13]  /*4710*/  VOTE.ANY P1, !P1 ;  /* 0x0000000000ff7806 */ /* 0x000fda0004820100 */
.L_x_518:
[----:B------:R-:W-:Y:S05]  /*4720*/  @P1 BRA `(.L_x_459) ;  /* 0xfffffffc00c81947 */ /* 0x000fea000383ffff */
.L_x_455:
        /* <DEDUP_REMOVED lines=11> */
[----:B0-----:R-:W-:Y:S01]  /*47e0*/  SEL R0, R25, RZ, !P1 ;  /* 0x000000ff19007207 */ /* 0x001fe20004800000 */
[----:B------:R-:W-:-:S04]  /*47f0*/  VIADD R25, R24, 0x2 ;  /* 0x0000000218197836 */ /* 0x000fc80000000000 */
[----:B------:R-:W-:Y:S01]  /*4800*/  IMAD.IADD R11, R0, 0x1, R11 ;  /* 0x00000001000b7824 */ /* 0x000fe200078e020b */
[----:B------:R-:W-:-:S04]  /*4810*/  ISETP.GT.AND P1, PT, R25, R17, PT ;  /* 0x000000111900720c */ /* 0x000fc80003f24270 */
[----:B------:R-:W0:Y:S02]  /*4820*/  SHFL.DOWN PT, R25, R11, 0x2, R17 ;  /* 0x084000000b197989 */ /* 0x000e2400000e0011 */
[----:B0-----:R-:W-:Y:S02]  /*4830*/  SEL R0, R25, RZ, !P1 ;  /* 0x000000ff19007207 */ /* 0x001fe40004800000 */
[----:B------:R-:W-:-:S03]  /*4840*/  ISETP.GT.AND P1, PT, R2, R17, PT ;  /* 0x000000110200720c */ /* 0x000fc60003f24270 */
[----:B------:R-:W-:-:S05]  /*4850*/  IMAD.IADD R11, R11, 0x1, R0 ;  /* 0x000000010b0b7824 */ /* 0x000fca00078e0200 */
[----:B------:R-:W0:Y:S02]  /*4860*/  SHFL.DOWN PT, R25, R11, 0x4, R17 ;  /* 0x088000000b197989 */ /* 0x000e2400000e0011 */
        /* <DEDUP_REMOVED lines=14> */
.L_x_527:
[----:B------:R-:W-:Y:S05]  /*4950*/  @P1 BRA `(.L_x_461) ;  /* 0xfffffffc00141947 */ /* 0x000fea000383ffff */
.L_x_453:
[----:B------:R-:W-:Y:S02]  /*4960*/  ISETP.NE.AND P1, PT, R3, RZ, PT ;  /* 0x000000ff0300720c */ /* 0x000fe40003f25270 */
[----:B------:R-:W-:-:S11]  /*4970*/  ISETP.NE.AND P2, PT, R24, RZ, PT ;  /* 0x000000ff1800720c */ /* 0x000fd60003f45270 */
[----:B------:R-:W0:Y:S01]  /*4980*/  @!P1 S2R R17, SR_CgaCtaId ;  /* 0x0000000000119919 */ /* 0x000e220000008800 */
[----:B------:R-:W-:Y:S01]  /*4990*/  @!P1 MOV R0, 0x400 ;  /* 0x0000040000009802 */ /* 0x000fe20000000f00 */
[----:B------:R-:W-:Y:S01]  /*49a0*/  @!P1 IMAD.IADD R11, R9, 0x1, R8 ;  /* 0x00000001090b9824 */ /* 0x000fe200078e0208 */
[----:B------:R-:W-:Y:S01]  /*49b0*/  @!P2 MOV R2, 0x400 ;  /* 0x000004000002a802 */ /* 0x000fe20000000f00 */
[----:B------:R-:W1:Y:S01]  /*49c0*/  @!P2 S2R R19, SR_CgaCtaId ;  /* 0x000000000013a919 */ /* 0x000e620000008800 */
[----:B------:R-:W-:-:S05]  /*49d0*/  @!P1 IMAD.MOV.U32 R10, RZ, RZ, 0x65 ;  /* 0x00000065ff0a9424 */ /* 0x000fca00078e00ff */
[----:B------:R2:W-:Y:S01]  /*49e0*/  @!P1 ST.E.64.STRONG.GPU desc[UR6][R28.64+0x100], R10 ;  /* 0x0001000a1c009985 */ /* 0x0005e2000c10fb06 */
[----:B0-----:R-:W-:Y:S02]  /*49f0*/  @!P1 LEA R0, R17, R0, 0x18 ;  /* 0x0000000011009211 */ /* 0x001fe400078ec0ff */
[----:B-1----:R-:W-:-:S03]  /*4a00*/  @!P2 LEA R19, R19, R2, 0x18 ;  /* 0x000000021313a211 */ /* 0x002fc600078ec0ff */
[----:B------:R2:W-:Y:S01]  /*4a10*/  @!P1 STS [R0+0x28], R11 ;  /* 0x0000280b00009388 */ /* 0x0005e20000000800 */
[----:B------:R-:W-:Y:S02]  /*4a20*/  IMAD.MOV.U32 R2, RZ, RZ, R26 ;  /* 0x000000ffff027224 */ /* 0x000fe400078e001a */
[----:B------:R-:W-:Y:S01]  /*4a30*/  @!P2 IMAD.MOV.U32 R2, RZ, RZ, R8 ;  /* 0x000000ffff02a224 */ /* 0x000fe200078e0008 */
[----:B------:R2:W-:Y:S04]  /*4a40*/  @!P1 STS [R0+0x24], R8 ;  /* 0x0000240800009388 */ /* 0x0005e80000000800 */
[----:B------:R2:W-:Y:S02]  /*4a50*/  @!P2 STS [R19+0xc], R8 ;  /* 0x00000c081300a388 */ /* 0x0005e40000000800 */
.L_x_443:
[----:B------:R-:W-:Y:S05]  /*4a60*/  WARPSYNC.ALL ;  /* 0x0000000000007948 */ /* 0x000fea0003800000 */
[----:B------:R-:W-:Y:S01]  /*4a70*/  ISETP.NE.AND P1, PT, R3, RZ, PT ;  /* 0x000000ff0300720c */ /* 0x000fe20003f25270 */
[----:B------:R-:W0:Y:S01]  /*4a80*/  S2R R9, SR_CgaCtaId ;  /* 0x0000000000097919 */ /* 0x000e220000008800 */
[----:B--2---:R-:W-:Y:S01]  /*4a90*/  MOV R0, 0x400 ;  /* 0x0000040000007802 */ /* 0x004fe20000000f00 */
[----:B------:R-:W1:Y:S01]  /*4aa0*/  LDC R16, c[0x0][0x3a0] ;  /* 0x0000e800ff107b82 */ /* 0x000e620000000800 */
[----:B------:R-:W-:Y:S01]  /*4ab0*/  BSSY.RECONVERGENT B0, `(.L_x_462) ;  /* 0x000008c000007945 */ /* 0x000fe20003800200 */
[----:B------:R-:W1:Y:S01]  /*4ac0*/  S2R R18, SR_CTAID.X ;  /* 0x0000000000127919 */ /* 0x000e620000002500 */
[----:B0-----:R-:W-:-:S05]  /*4ad0*/  LEA R0, R9, R0, 0x18 ;  /* 0x0000000009007211 */ /* 0x001fca00078ec0ff */
[----:B------:R-:W-:Y:S06]  /*4ae0*/  BAR.SYNC.DEFER_BLOCKING 0x0 ;  /* 0x0000000000007b1d */ /* 0x000fec0000010000 */
[----:B------:R-:W0:Y:S04]  /*4af0*/  @P1 LDS R17, [R0+0xc] ;  /* 0x00000c0000111984 */ /* 0x000e280000000800 */
[----:B------:R-:W2:Y:S01]  /*4b00*/  LDS.128 R8, [R0+0x20] ;  /* 0x0000200000087984 */ /* 0x000ea20000000c00 */
[----:B0-----:R-:W-:-:S04]  /*4b10*/  @P1 IMAD.IADD R2, R2, 0x1, R17 ;  /* 0x0000000102021824 */ /* 0x001fc800078e0211 */
[----:B--2---:R-:W-:Y:S02]  /*4b20*/  @P0 IMAD.IADD R17, R2, 0x1, -R9 ;  /* 0x0000000102110824 */ /* 0x004fe400078e0a09 */
[----:B-1----:R-:W-:Y:S02]  /*4b30*/  IMAD R2, R18, 0x40, -R16 ;  /* 0x0000004012027824 */ /* 0x002fe400078e0a10 */
[----:B------:R-:W-:Y:S01]  /*4b40*/  @P0 IMAD R17, R17, 0x28, R0 ;  /* 0x0000002811110824 */ /* 0x000fe200078e0200 */
[----:B------:R-:W-:Y:S01]  /*4b50*/  BAR.SYNC.DEFER_BLOCKING 0x0 ;  /* 0x0000000000007b1d */ /* 0x000fe20000010000 */
[----:B------:R-:W-:-:S04]  /*4b60*/  VIADD R2, R2, 0x40 ;  /* 0x0000004002027836 */ /* 0x000fc80000000000 */
[--C-:B------:R-:W-:Y:S02]  /*4b70*/  IMAD.IADD R27, R11, 0x1, -R2.reuse ;  /* 0x000000010b1b7824 */ /* 0x100fe400078e0a02 */
[----:B------:R-:W-:Y:S01]  /*4b80*/  IMAD.IADD R26, R10, 0x1, -R2 ;  /* 0x000000010a1a7824 */ /* 0x000fe200078e0a02 */
[----:B------:R0:W-:Y:S04]  /*4b90*/  @P0 STS.64 [R17], R4 ;  /* 0x0000000411000388 */ /* 0x0001e80000000a00 */
[----:B------:R0:W-:Y:S04]  /*4ba0*/  @P0 STS.64 [R17+0x8], R6 ;  /* 0x0000080611000388 */ /* 0x0001e80000000a00 */
[----:B------:R0:W-:Y:S04]  /*4bb0*/  @P0 STS.64 [R17+0x10], R12 ;  /* 0x0000100c11000388 */ /* 0x0001e80000000a00 */
[----:B------:R0:W-:Y:S04]  /*4bc0*/  @P0 STS.64 [R17+0x18], R14 ;  /* 0x0000180e11000388 */ /* 0x0001e80000000a00 */
[----:B------:R0:W-:Y:S01]  /*4bd0*/  @P0 STS.64 [R17+0x20], R20 ;  /* 0x0000201411000388 */ /* 0x0001e20000000a00 */
[----:B------:R-:W-:Y:S01]  /*4be0*/  BAR.SYNC.DEFER_BLOCKING 0x0 ;  /* 0x0000000000007b1d */ /* 0x000fe20000010000 */
[----:B------:R-:W-:-:S13]  /*4bf0*/  ISETP.GE.AND P0, PT, R3, R27, PT ;  /* 0x0000001b0300720c */ /* 0x000fda0003f06270 */
[----:B0-----:R-:W-:Y:S05]  /*4c00*/  @P0 BRA `(.L_x_463) ;  /* 0x0000000400d80947 */ /* 0x001fea0003800000 */
[----:B------:R-:W-:Y:S01]  /*4c10*/  IMAD R2, R18, 0x40, R3 ;  /* 0x0000004012027824 */ /* 0x000fe200078e0203 */
[----:B------:R-:W0:Y:S01]  /*4c20*/  LDC.64 R4, c[0x0][0x388] ;  /* 0x0000e200ff047b82 */ /* 0x000e220000000a00 */
[----:B------:R-:W-:Y:S03]  /*4c30*/  BSSY.RECONVERGENT B1, `(.L_x_464) ;  /* 0x000002b000017945 */ /* 0x000fe60003800200 */
[----:B------:R-:W-:-:S05]  /*4c40*/  IADD3 R2, PT, PT, -R2, R16, R11 ;  /* 0x0000001002027210 */ /* 0x000fca0007ffe10b */
[----:B------:R-:W-:-:S05]  /*4c50*/  VIADD R2, R2, 0xffffffbf ;  /* 0xffffffbf02027836 */ /* 0x000fca0000000000 */
[C---:B------:R-:W-:Y:S02]  /*4c60*/  LOP3.LUT R6, R2.reuse, 0xc0, RZ, 0xc0, !PT ;  /* 0x000000c002067812 */ /* 0x040fe400078ec0ff */
[----:B------:R-:W-:Y:S02]  /*4c70*/  ISETP.GE.U32.AND P1, PT, R2, 0xc0, PT ;  /* 0x000000c00200780c */ /* 0x000fe40003f26070 */
[----:B------:R-:W-:-:S13]  /*4c80*/  ISETP.NE.AND P0, PT, R6, 0xc0, PT ;  /* 0x000000c00600780c */ /* 0x000fda0003f05270 */
[----:B------:R-:W-:Y:S05]  /*4c90*/  @!P0 BRA `(.L_x_465) ;  /* 0x0000000000908947 */ /* 0x000fea0003800000 */
[----:B------:R-:W-:Y:S01]  /*4ca0*/  LEA.HI R2, R2, 0x1, RZ, 0x1a ;  /* 0x0000000102027811 */ /* 0x000fe200078fd0ff */
[----:B------:R-:W-:Y:S01]  /*4cb0*/  IMAD.MOV.U32 R6, RZ, RZ, 0x14 ;  /* 0x00000014ff067424 */ /* 0x000fe200078e00ff */
[C---:B------:R-:W-:Y:S01]  /*4cc0*/  IADD3 R23, PT, PT, R3.reuse, R9, RZ ;  /* 0x0000000903177210 */ /* 0x040fe20007ffe0ff */
[----:B------:R-:W-:Y:S02]  /*4cd0*/  IMAD.MOV.U32 R7, RZ, RZ, 0x0 ;  /* 0x00000000ff077424 */ /* 0x000fe400078e00ff */
[C---:B------:R-:W-:Y:S01]  /*4ce0*/  IMAD.SHL.U32 R8, R2.reuse, 0x40, RZ ;  /* 0x0000004002087824 */ /* 0x040fe200078e00ff */
[----:B------:R-:W-:Y:S01]  /*4cf0*/  LOP3.LUT R2, R2, 0x3, RZ, 0xc0, !PT ;  /* 0x0000000302027812 */ /* 0x000fe200078ec0ff */
[----:B------:R-:W-:Y:S02]  /*4d00*/  IMAD R10, R3, 0x28, R0 ;  /* 0x00000028030a7824 */ /* 0x000fe400078e0200 */
[----:B0-----:R-:W-:Y:S01]  /*4d10*/  IMAD.WIDE.U32 R6, R4, 0x1, R6 ;  /* 0x0000000104067825 */ /* 0x001fe200078e0006 */
[----:B------:R-:W-:-:S03]  /*4d20*/  LOP3.LUT R8, R8, 0xc0, RZ, 0xc0, !PT ;  /* 0x000000c008087812 */ /* 0x000fc600078ec0ff */
[----:B------:R-:W-:Y:S02]  /*4d30*/  IMAD.MOV R2, RZ, RZ, -R2 ;  /* 0x000000ffff027224 */ /* 0x000fe400078e0a02 */
[----:B------:R-:W-:Y:S02]  /*4d40*/  IMAD.IADD R3, R3, 0x1, R8 ;  /* 0x0000000103037824 */ /* 0x000fe400078e0208 */
[----:B------:R-:W-:Y:S02]  /*4d50*/  VIADD R8, R10, 0x10 ;  /* 0x000000100a087836 */ /* 0x000fe40000000000 */
[----:B------:R-:W-:-:S07]  /*4d60*/  IMAD.IADD R25, R7, 0x1, R5 ;  /* 0x0000000107197824 */ /* 0x000fce00078e0205 */
.L_x_466:
        /* <DEDUP_REMOVED lines=23> */
.L_x_465:
[----:B------:R-:W-:Y:S05]  /*4ee0*/  BSYNC.RECONVERGENT B1 ;  /* 0x0000000000017941 */ /* 0x000fea0003800200 */
.L_x_464:
[----:B------:R-:W-:Y:S05]  /*4ef0*/  @!P1 BRA `(.L_x_463) ;  /* 0x00000004001c9947 */ /* 0x000fea0003800000 */
[----:B0-----:R-:W-:Y:S01]  /*4f00*/  IADD3 R4, P0, PT, R4, 0x1400, RZ ;  /* 0x0000140004047810 */ /* 0x001fe20007f1e0ff */
[C---:B------:R-:W-:Y:S02]  /*4f10*/  IMAD R0, R3.reuse, 0x28, R0 ;  /* 0x0000002803007824 */ /* 0x040fe400078e0200 */
[----:B------:R-:W-:Y:S02]  /*4f20*/  IMAD.IADD R2, R3, 0x1, R9 ;  /* 0x0000000103027824 */ /* 0x000fe400078e0209 */
[----:B------:R-:W-:Y:S02]  /*4f30*/  IMAD.X R5, RZ, RZ, R5, P0 ;  /* 0x000000ffff057224 */ /* 0x000fe400000e0605 */
[----:B------:R-:W-:-:S07]  /*4f40*/  VIADD R0, R0, 0x1400 ;  /* 0x0000140000007836 */ /* 0x000fce0000000000 */
.L_x_467:
        /* <DEDUP_REMOVED lines=66> */
.L_x_463:
[----:B------:R-:W-:Y:S05]  /*5370*/  BSYNC.RECONVERGENT B0 ;  /* 0x0000000000007941 */ /* 0x000fea0003800200 */
.L_x_462:
[----:B------:R-:W-:Y:S06]  /*5380*/  BAR.SYNC.DEFER_BLOCKING 0x0 ;  /* 0x0000000000007b1d */ /* 0x000fec0000010000 */
.L_x_438:
[----:B------:R-:W2:Y:S02]  /*5390*/  S2R R0, SR_TID.X ;  /* 0x0000000000007919 */ /* 0x000ea40000002100 */
[----:B--2---:R-:W-:-:S13]  /*53a0*/  ISETP.NE.AND P0, PT, R0, RZ, PT ;  /* 0x000000ff0000720c */ /* 0x004fda0003f05270 */
[----:B------:R-:W-:Y:S05]  /*53b0*/  @P0 EXIT ;  /* 0x000000000000094d */ /* 0x000fea0003800000 */
[----:B------:R-:W2:Y:S02]  /*53c0*/  LDC.64 R2, c[0x0][0x398] ;  /* 0x0000e600ff027b82 */ /* 0x000ea40000000a00 */
[----:B--2---:R-:W-:Y:S01]  /*53d0*/  STG.E desc[UR6][R2.64], R26 ;  /* 0x0000001a02007986 */ /* 0x004fe2000c101906 */
[----:B------:R-:W-:Y:S05]  /*53e0*/  EXIT ;  /* 0x000000000000794d */ /* 0x000fea0003800000 */
.L_x_405:
[----:B------:R-:W-:Y:S01]  /*53f0*/  BSSY B0, `(.L_x_468) ;  /* 0x0000006000007945 */ /* 0x000fe20003800000 */
[----:B------:R-:W-:Y:S01]  /*5400*/  PLOP3.LUT P3, PT, P0, PT, PT, 0x8, 0x80 ;  /* 0x000000000080781c */ /* 0x000fe2000076e170 */
[----:B--2---:R-:W-:-:S12]  /*5410*/  IMAD.MOV.U32 R0, RZ, RZ, -0x1 ;  /* 0xffffffffff007424 */ /* 0x004fd800078e00ff */
[----:B------:R-:W-:Y:S05]  /*5420*/  WARPSYNC.COLLECTIVE R0, `(.L_x_469) ;  /* 0x0000000000087348 */ /* 0x000fea0003c00000 */
[----:B------:R-:W-:Y:S01]  /*5430*/  VOTE.ANY P3, P3 ;  /* 0x0000000000ff7806 */ /* 0x000fe20001860100 */
[----:B------:R-:W-:-:S12]  /*5440*/  ENDCOLLECTIVE ;  /* 0x000000000000791b */ /* 0x000fd80003800000 */
.L_x_469:
[----:B------:R-:W-:Y:S05]  /*5450*/  BSYNC B0 ;  /* 0x0000000000007941 */ /* 0x000fea0003800000 */
.L_x_468:
[----:B------:R-:W-:Y:S01]  /*5460*/  PLOP3.LUT P0, PT, P3, PT, PT, 0x80, 0x8 ;  /* 0x000000000008781c */ /* 0x000fe20001f0f070 */
[----:B------:R-:W-:-:S12]  /*5470*/  BRA `(.L_x_470) ;  /* 0xffffffc000d87947 */ /* 0x000fd8000383ffff */
.L_x_409:
[----:B------:R-:W-:Y:S01]  /*5480*/  BSSY B0, `(.L_x_471) ;  /* 0x0000006000007945 */ /* 0x000fe20003800000 */
[----:B------:R-:W-:Y:S01]  /*5490*/  PLOP3.LUT P3, PT, P0, PT, PT, 0x8, 0x80 ;  /* 0x000000000080781c */ /* 0x000fe2000076e170 */
[----:B--2---:R-:W-:-:S12]  /*54a0*/  IMAD.MOV.U32 R0, RZ, RZ, -0x1 ;  /* 0xffffffffff007424 */ /* 0x004fd800078e00ff */
[----:B------:R-:W-:Y:S05]  /*54b0*/  WARPSYNC.COLLECTIVE R0, `(.L_x_472) ;  /* 0x0000000000087348 */ /* 0x000fea0003c00000 */
[----:B------:R-:W-:Y:S01]  /*54c0*/  VOTE.ANY P3, P3 ;  /* 0x0000000000ff7806 */ /* 0x000fe20001860100 */
[----:B------:R-:W-:-:S12]  /*54d0*/  ENDCOLLECTIVE ;  /* 0x000000000000791b */ /* 0x000fd80003800000 */
.L_x_472:
[----:B------:R-:W-:Y:S05]  /*54e0*/  BSYNC B0 ;  /* 0x0000000000007941 */ /* 0x000fea0003800000 */
.L_x_471:
[----:B------:R-:W-:Y:S01]  /*54f0*/  PLOP3.LUT P0, PT, P3, PT, PT, 0x80, 0x8 ;  /* 0x000000000008781c */ /* 0x000fe20001f0f070 */
[----:B------:R-:W-:-:S12]  /*5500*/  BRA `(.L_x_473) ;  /* 0xffffffc000e47947 */ /* 0x000fd8000383ffff */
.L_x_411:
[----:B------:R-:W0:Y:S01]  /*5510*/  S2R R27, SR_GEMASK ;  /* 0x00000000001b7919 */ /* 0x000e220000003c00 */
[----:B------:R-:W-:Y:S01]  /*5520*/  BSSY B0, `(.L_x_474) ;  /* 0x0000007000007945 */ /* 0x000fe20003800000 */
[----:B------:R-:W-:Y:S01]  /*5530*/  ISETP.NE.AND P0, PT, R18, 0x65, PT ;  /* 0x000000651200780c */ /* 0x000fe20003f05270 */
[----:B--2---:R-:W-:Y:S01]  /*5540*/  IMAD.MOV.U32 R0, RZ, RZ, -0x1 ;  /* 0xffffffffff007424 */ /* 0x004fe200078e00ff */
[----:B------:R-:W-:-:S13]  /*5550*/  PLOP3.LUT P2, PT, P1, PT, PT, 0x8, 0x80 ;  /* 0x000000000080781c */ /* 0x000fda0000f4e170 */
[----:B0-----:R-:W-:Y:S05]  /*5560*/  WARPSYNC.COLLECTIVE R0, `(.L_x_475) ;  /* 0x0000000000087348 */ /* 0x001fea0003c00000 */
[----:B------:R-:W-:Y:S01]  /*5570*/  VOTE.ANY R0, PT, P2 ;  /* 0x0000000000007806 */ /* 0x000fe200010e0100 */
[----:B0-----:R-:W-:Y:S06]  /*5580*/  ENDCOLLECTIVE ;  /* 0x000000000000791b */ /* 0x001fec0003800000 */
.L_x_475:
[----:B------:R-:W-:Y:S05]  /*5590*/  BSYNC B0 ;  /* 0x0000000000007941 */ /* 0x000fea0003800000 */
.L_x_474:
[----:B------:R-:W-:Y:S01]  /*55a0*/  LOP3.LUT R0, R0, 0x80000000, R27, 0xec, !PT ;  /* 0x8000000000007812 */ /* 0x000fe200078eec1b */
[----:B------:R-:W-:Y:S01]  /*55b0*/  IMAD.MOV.U32 R16, RZ, RZ, 0x1 ;  /* 0x00000001ff107424 */ /* 0x000fe200078e00ff */
[----:B------:R-:W0:Y:S03]  /*55c0*/  S2R R22, SR_CTAID.X ;  /* 0x0000000000167919 */ /* 0x000e260000002500 */
[----:B------:R-:W-:-:S05]  /*55d0*/  VIADD R17, R0, 0xffffffff ;  /* 0xffffffff00117836 */ /* 0x000fca0000000000 */
[----:B------:R-:W-:Y:S01]  /*55e0*/  LOP3.LUT R14, R0, R17, RZ, 0xc, !PT ;  /* 0x00000011000e7212 */ /* 0x000fe200078e0cff */
[----:B------:R-:W-:-:S05]  /*55f0*/  IMAD.MOV.U32 R0, RZ, RZ, -0x1 ;  /* 0xffffffffff007424 */ /* 0x000fca00078e00ff */
[----:B------:R-:W1:Y:S02]  /*5600*/  POPC R14, R14 ;  /* 0x0000000e000e7309 */ /* 0x000e640000000000 */
[----:B-1----:R-:W-:Y:S01]  /*5610*/  IMAD.MOV.U32 R17, RZ, RZ, R14 ;  /* 0x000000ffff117224 */ /* 0x002fe200078e000e */
[----:B------:R-:W-:-:S13]  /*5620*/  ISETP.GE.AND P1, PT, R21, R14, PT ;  /* 0x0000000e1500720c */ /* 0x000fda0003f26270 */
[----:B0-----:R-:W-:Y:S05]  /*5630*/  WARPSYNC.COLLECTIVE R0, `(.L_x_476) ;  /* 0x0000000000087348 */ /* 0x001fea0003c00000 */
[----:B------:R1:W2:Y:S02]  /*5640*/  SHFL.DOWN P2, R25, R19, R16, R17 ;  /* 0x0800001013197389 */ /* 0x0002a40000040011 */
[----:B012---:R-:W-:Y:S05]  /*5650*/  ENDCOLLECTIVE ;  /* 0x000000000000791b */ /* 0x007fea0003800000 */
.L_x_476:
[----:B------:R-:W-:Y:S01]  /*5660*/  IMAD.MOV.U32 R16, RZ, RZ, 0x2 ;  /* 0x00000002ff107424 */ /* 0x000fe200078e00ff */
[----:B------:R-:W-:Y:S01]  /*5670*/  SEL R18, R25, RZ, !P1 ;  /* 0x000000ff19127207 */ /* 0x000fe20004800000 */
[----:B------:R-:W-:-:S04]  /*5680*/  VIADD R25, R21, 0x2 ;  /* 0x0000000215197836 */ /* 0x000fc80000000000 */
[----:B------:R-:W-:Y:S01]  /*5690*/  IMAD.IADD R23, R18, 0x1, R19 ;  /* 0x0000000112177824 */ /* 0x000fe200078e0213 */
[----:B------:R-:W-:-:S03]  /*56a0*/  ISETP.GT.AND P1, PT, R25, R14, PT ;  /* 0x0000000e1900720c */ /* 0x000fc60003f24270 */
[----:B------:R-:W-:-:S10]  /*56b0*/  IMAD.MOV.U32 R19, RZ, RZ, R23 ;  /* 0x000000ffff137224 */ /* 0x000fd400078e0017 */
[----:B------:R-:W-:Y:S05]  /*56c0*/  WARPSYNC.COLLECTIVE R0, `(.L_x_477) ;  /* 0x0000000000087348 */ /* 0x000fea0003c00000 */
[----:B------:R0:W1:Y:S02]  /*56d0*/  SHFL.DOWN P2, R25, R19, R16, R17 ;  /* 0x0800001013197389 */ /* 0x0000640000040011 */
[----:B01----:R-:W-:Y:S05]  /*56e0*/  ENDCOLLECTIVE ;  /* 0x000000000000791b */ /* 0x003fea0003800000 */
.L_x_477:
[----:B------:R-:W-:Y:S01]  /*56f0*/  IMAD.MOV.U32 R16, RZ, RZ, 0x4 ;  /* 0x00000004ff107424 */ /* 0x000fe200078e00ff */
[----:B------:R-:W-:-:S05]  /*5700*/  SEL R24, R25, RZ, !P1 ;  /* 0x000000ff19187207 */ /* 0x000fca0004800000 */
[----:B------:R-:W-:Y:S02]  /*5710*/  IMAD.IADD R24, R23, 0x1, R24 ;  /* 0x0000000117187824 */ /* 0x000fe400078e0218 */
[----:B------:R-:W-:Y:S02]  /*5720*/  VIADD R23, R21, 0x4 ;  /* 0x0000000415177836 */ /* 0x000fe40000000000 */
[----:B------:R-:W-:-:S03]  /*5730*/  IMAD.MOV.U32 R19, RZ, RZ, R24 ;  /* 0x000000ffff137224 */ /* 0x000fc600078e0018 */
[----:B------:R-:W-:Y:S01]  /*5740*/  ISETP.GT.AND P1, PT, R23, R14, PT ;  /* 0x0000000e1700720c */ /* 0x000fe20003f24270 */
[----:B------:R-:W-:-:S12]  /*5750*/  VIADD R23, R21, 0x8 ;  /* 0x0000000815177836 */ /* 0x000fd80000000000 */
[----:B------:R-:W-:Y:S05]  /*5760*/  WARPSYNC.COLLECTIVE R0, `(.L_x_478) ;  /* 0x0000000000087348 */ /* 0x000fea0003c00000 */
[----:B------:R0:W1:Y:S02]  /*5770*/  SHFL.DOWN P2, R25, R19, R16, R17 ;  /* 0x0800001013197389 */ /* 0x0000640000040011 */
[----:B01----:R-:W-:Y:S05]  /*5780*/  ENDCOLLECTIVE ;  /* 0x000000000000791b */ /* 0x003fea0003800000 */
.L_x_478:
[----:B------:R-:W-:Y:S01]  /*5790*/  IMAD.MOV.U32 R16, RZ, RZ, 0x8 ;  /* 0x00000008ff107424 */ /* 0x000fe200078e00ff */
[----:B------:R-:W-:Y:S02]  /*57a0*/  SEL R25, R25, RZ, !P1 ;  /* 0x000000ff19197207 */ /* 0x000fe40004800000 */
[----:B------:R-:W-:Y:S02]  /*57b0*/  ISETP.GT.AND P1, PT, R23, R14, PT ;  /* 0x0000000e1700720c */ /* 0x000fe40003f24270 */
[----:B------:R-:W-:Y:S01]  /*57c0*/  IADD3 R23, PT, PT, R21, 0x10, RZ ;  /* 0x0000001015177810 */ /* 0x000fe20007ffe0ff */
[----:B------:R-:W-:-:S04]  /*57d0*/  IMAD.IADD R24, R24, 0x1, R25 ;  /* 0x0000000118187824 */ /* 0x000fc800078e0219 */
[----:B------:R-:W-:-:S07]  /*57e0*/  IMAD.MOV.U32 R19, RZ, RZ, R24 ;  /* 0x000000ffff137224 */ /* 0x000fce00078e0018 */
[----:B------:R-:W-:Y:S05]  /*57f0*/  WARPSYNC.COLLECTIVE R0, `(.L_x_479) ;  /* 0x0000000000087348 */ /* 0x000fea0003c00000 */
[----:B------:R0:W1:Y:S02]  /*5800*/  SHFL.DOWN P2, R25, R19, R16, R17 ;  /* 0x0800001013197389 */ /* 0x0000640000040011 */
[----:B01----:R-:W-:Y:S05]  /*5810*/  ENDCOLLECTIVE ;  /* 0x000000000000791b */ /* 0x003fea0003800000 */
.L_x_479:
[----:B------:R-:W-:Y:S01]  /*5820*/  IMAD.MOV.U32 R16, RZ, RZ, 0x10 ;  /* 0x00000010ff107424 */ /* 0x000fe200078e00ff */
[----:B------:R-:W-:Y:S02]  /*5830*/  SEL R25, R25, RZ, !P1 ;  /* 0x000000ff19197207 */ /* 0x000fe40004800000 */
[----:B------:R-:W-:-:S03]  /*5840*/  ISETP.GT.AND P1, PT, R23, R14, PT ;  /* 0x0000000e1700720c */ /* 0x000fc60003f24270 */
[----:B------:R-:W-:Y:S01]  /*5850*/  IMAD.IADD R19, R24, 0x1, R25 ;  /* 0x0000000118137824 */ /* 0x000fe200078e0219 */
[----:B------:R-:W-:-:S09]  /*5860*/  LOP3.LUT R24, RZ, R3, RZ, 0x33, !PT ;  /* 0x00000003ff187212 */ /* 0x000fd200078e33ff */
[----:B------:R-:W-:Y:S05]  /*5870*/  WARPSYNC.COLLECTIVE R0, `(.L_x_480) ;  /* 0x0000000000087348 */ /* 0x000fea0003c00000 */
[----:B------:R0:W1:Y:S02]  /*5880*/  SHFL.DOWN P2, R25, R19, R16, R17 ;  /* 0x0800001013197389 */ /* 0x0000640000040011 */
[----:B01----:R-:W-:Y:S05]  /*5890*/  ENDCOLLECTIVE ;  /* 0x000000000000791b */ /* 0x003fea0003800000 */
.L_x_480:
[----:B------:R-:W-:Y:S02]  /*58a0*/  IMAD.IADD R24, R24, 0x1, R22 ;  /* 0x0000000118187824 */ /* 0x000fe400078e0216 */
[----:B------:R-:W0:Y:S01]  /*58b0*/  LDC.64 R22, c[0x0][0x3a8] ;  /* 0x0000ea00ff167b82 */ /* 0x000e220000000a00 */
[----:B------:R-:W-:Y:S02]  /*58c0*/  SEL R14, R25, RZ, !P1 ;  /* 0x000000ff190e7207 */ /* 0x000fe40004800000 */
[----:B------:R-:W-:Y:S02]  /*58d0*/  PLOP3.LUT P1, PT, P0, PT, PT, 0x80, 0x8 ;  /* 0x000000000008781c */ /* 0x000fe4000072f070 */
[----:B0-----:R-:W-:Y:S01]  /*58e0*/  IADD3 R22, P2, PT, R22, 0x100, RZ ;  /* 0x0000010016167810 */ /* 0x001fe20007f5e0ff */
[----:B------:R-:W-:-:S04]  /*58f0*/  IMAD.IADD R14, R19, 0x1, R14 ;  /* 0x00000001130e7824 */ /* 0x000fc800078e020e */
[----:B------:R-:W-:-:S08]  /*5900*/  IMAD.X R23, RZ, RZ, R23, P2 ;  /* 0x000000ffff177224 */ /* 0x000fd000010e0617 */
[----:B------:R-:W-:Y:S05]  /*5910*/  WARPSYNC.COLLECTIVE R0, `(.L_x_481) ;  /* 0x0000000000087348 */ /* 0x000fea0003c00000 */
[----:B------:R-:W-:Y:S01]  /*5920*/  VOTE.ALL P1, P1 ;  /* 0x0000000000ff7806 */ /* 0x000fe20000820000 */
[----:B------:R-:W-:-:S12]  /*5930*/  ENDCOLLECTIVE ;  /* 0x000000000000791b */ /* 0x000fd80003800000 */
.L_x_481:
[----:B------:R-:W-:Y:S01]  /*5940*/  PLOP3.LUT P0, PT, P1, PT, PT, 0x80, 0x8 ;  /* 0x000000000008781c */ /* 0x000fe20000f0f070 */
[----:B------:R-:W-:-:S12]  /*5950*/  BRA `(.L_x_482) ;  /* 0xffffffc000787947 */ /* 0x000fd8000383ffff */
.L_x_413:
[----:B------:R-:W-:Y:S01]  /*5960*/  BSSY B0, `(.L_x_483) ;  /* 0x0000006000007945 */ /* 0x000fe20003800000 */
[----:B------:R-:W-:Y:S01]  /*5970*/  PLOP3.LUT P3, PT, P0, PT, PT, 0x8, 0x80 ;  /* 0x000000000080781c */ /* 0x000fe2000076e170 */
[----:B------:R-:W-:-:S12]  /*5980*/  IMAD.MOV.U32 R0, RZ, RZ, -0x1 ;  /* 0xffffffffff007424 */ /* 0x000fd800078e00ff */
[----:B------:R-:W-:Y:S05]  /*5990*/  WARPSYNC.COLLECTIVE R0, `(.L_x_484) ;  /* 0x0000000000087348 */ /* 0x000fea0003c00000 */
[----:B------:R-:W-:Y:S01]  /*59a0*/  VOTE.ANY P3, P3 ;  /* 0x0000000000ff7806 */ /* 0x000fe20001860100 */
[----:B------:R-:W-:-:S12]  /*59b0*/  ENDCOLLECTIVE ;  /* 0x000000000000791b */ /* 0x000fd80003800000 */
.L_x_484:
[----:B------:R-:W-:Y:S05]  /*59c0*/  BSYNC B0 ;  /* 0x0000000000007941 */ /* 0x000fea0003800000 */
.L_x_483:
[----:B------:R-:W-:Y:S01]  /*59d0*/  PLOP3.LUT P0, PT, P3, PT, PT, 0x80, 0x8 ;  /* 0x000000000008781c */ /* 0x000fe20001f0f070 */
[----:B------:R-:W-:-:S12]  /*59e0*/  BRA `(.L_x_485) ;  /* 0xffffffc0007c7947 */ /* 0x000fd8000383ffff */
.L_x_417:
[----:B------:R-:W-:Y:S01]  /*59f0*/  BSSY B0, `(.L_x_486) ;  /* 0x0000006000007945 */ /* 0x000fe20003800000 */
[----:B------:R-:W-:Y:S01]  /*5a00*/  PLOP3.LUT P3, PT, P0, PT, PT, 0x8, 0x80 ;  /* 0x000000000080781c */ /* 0x000fe2000076e170 */
[----:B------:R-:W-:-:S12]  /*5a10*/  IMAD.MOV.U32 R0, RZ, RZ, -0x1 ;  /* 0xffffffffff007424 */ /* 0x000fd800078e00ff */
[----:B------:R-:W-:Y:S05]  /*5a20*/  WARPSYNC.COLLECTIVE R0, `(.L_x_487) ;  /* 0x0000000000087348 */ /* 0x000fea0003c00000 */
[----:B------:R-:W-:Y:S01]  /*5a30*/  VOTE.ANY P3, P3 ;  /* 0x0000000000ff7806 */ /* 0x000fe20001860100 */
[----:B------:R-:W-:-:S12]  /*5a40*/  ENDCOLLECTIVE ;  /* 0x000000000000791b */ /* 0x000fd80003800000 */
.L_x_487:
[----:B------:R-:W-:Y:S05]  /*5a50*/  BSYNC B0 ;  /* 0x0000000000007941 */ /* 0x000fea0003800000 */
.L_x_486:
[----:B------:R-:W-:Y:S01]  /*5a60*/  PLOP3.LUT P0, PT, P3, PT, PT, 0x80, 0x8 ;  /* 0x000000000008781c */ /* 0x000fe20001f0f070 */
[----:B------:R-:W-:-:S12]  /*5a70*/  BRA `(.L_x_488) ;  /* 0xffffffc000907947 */ /* 0x000fd8000383ffff */
.L_x_419:
[----:B------:R-:W-:Y:S01]  /*5a80*/  BSSY B0, `(.L_x_489) ;  /* 0x0000006000007945 */ /* 0x000fe20003800000 */
[----:B------:R-:W-:Y:S01]  /*5a90*/  PLOP3.LUT P2, PT, P0, PT, PT, 0x8, 0x80 ;  /* 0x000000000080781c */ /* 0x000fe2000074e170 */
[----:B------:R-:W-:-:S12]  /*5aa0*/  IMAD.MOV.U32 R0, RZ, RZ, -0x1 ;  /* 0xffffffffff007424 */ /* 0x000fd800078e00ff */
[----:B------:R-:W-:Y:S05]  /*5ab0*/  WARPSYNC.COLLECTIVE R0, `(.L_x_490) ;  /* 0x0000000000087348 */ /* 0x000fea0003c00000 */
[----:B------:R-:W-:Y:S01]  /*5ac0*/  VOTE.ANY R0, PT, P2 ;  /* 0x0000000000007806 */ /* 0x000fe200010e0100 */
[----:B------:R-:W-:Y:S06]  /*5ad0*/  ENDCOLLECTIVE ;  /* 0x000000000000791b */ /* 0x000fec0003800000 */
.L_x_490:
[----:B------:R-:W-:Y:S05]  /*5ae0*/  BSYNC B0 ;  /* 0x0000000000007941 */ /* 0x000fea0003800000 */
.L_x_489:
[----:B------:R-:W-:Y:S01]  /*5af0*/  LOP3.LUT R0, R0, 0x80000000, R27, 0xec, !PT ;  /* 0x8000000000007812 */ /* 0x000fe200078eec1b */
[----:B------:R-:W-:Y:S02]  /*5b00*/  IMAD.MOV.U32 R16, RZ, RZ, 0x1 ;  /* 0x00000001ff107424 */ /* 0x000fe400078e00ff */
[----:B------:R-:W-:Y:S02]  /*5b10*/  VIADD R24, R24, 0xffffffe0 ;  /* 0xffffffe018187836 */ /* 0x000fe40000000000 */
[----:B------:R-:W-:-:S05]  /*5b20*/  VIADD R17, R0, 0xffffffff ;  /* 0xffffffff00117836 */ /* 0x000fca0000000000 */
[----:B------:R-:W-:Y:S01]  /*5b30*/  LOP3.LUT R17, R0, R17, RZ, 0xc, !PT ;  /* 0x0000001100117212 */ /* 0x000fe200078e0cff */
[----:B------:R-:W-:-:S05]  /*5b40*/  IMAD.MOV.U32 R0, RZ, RZ, -0x1 ;  /* 0xffffffffff007424 */ /* 0x000fca00078e00ff */
[----:B------:R-:W0:Y:S02]  /*5b50*/  POPC R17, R17 ;  /* 0x0000001100117309 */ /* 0x000e240000000000 */
[----:B0-----:R-:W-:Y:S05]  /*5b60*/  WARPSYNC.COLLECTIVE R0, `(.L_x_491) ;  /* 0x0000000000087348 */ /* 0x001fea0003c00000 */
[----:B0-----:R0:W1:Y:S02]  /*5b70*/  SHFL.DOWN P2, R25, R19, R16, R17 ;  /* 0x0800001013197389 */ /* 0x0010640000040011 */
[----:B01----:R-:W-:Y:S05]  /*5b80*/  ENDCOLLECTIVE ;  /* 0x000000000000791b */ /* 0x003fea0003800000 */
.L_x_491:
[----:B------:R-:W-:Y:S01]  /*5b90*/  ISETP.GE.AND P0, PT, R21, R17, PT ;  /* 0x000000111500720c */ /* 0x000fe20003f06270 */
[----:B------:R-:W-:-:S03]  /*5ba0*/  IMAD.MOV.U32 R16, RZ, RZ, 0x2 ;  /* 0x00000002ff107424 */ /* 0x000fc600078e00ff */
[----:B------:R-:W-:-:S05]  /*5bb0*/  SEL R25, R25, RZ, !P0 ;  /* 0x000000ff19197207 */ /* 0x000fca0004000000 */
[----:B------:R-:W-:Y:S02]  /*5bc0*/  IMAD.IADD R19, R25, 0x1, R19 ;  /* 0x0000000119137824 */ /* 0x000fe400078e0213 */
[----:B------:R-:W-:-:S05]  /*5bd0*/  VIADD R25, R21, 0x2 ;  /* 0x0000000215197836 */ /* 0x000fca0000000000 */
[----:B------:R-:W-:-:S13]  /*5be0*/  ISETP.GT.AND P0, PT, R25, R17, PT ;  /* 0x000000111900720c */ /* 0x000fda0003f04270 */
[----:B------:R-:W-:Y:S05]  /*5bf0*/  WARPSYNC.COLLECTIVE R0, `(.L_x_492) ;  /* 0x0000000000087348 */ /* 0x000fea0003c00000 */
[----:B------:R0:W1:Y:S02]  /*5c00*/  SHFL.DOWN P2, R25, R19, R16, R17 ;  /* 0x0800001013197389 */ /* 0x0000640000040011 */
[----:B01----:R-:W-:Y:S05]  /*5c10*/  ENDCOLLECTIVE ;  /* 0x000000000000791b */ /* 0x003fea0003800000 */
.L_x_492:
[----:B------:R-:W-:Y:S01]  /*5c20*/  IMAD.MOV.U32 R16, RZ, RZ, 0x4 ;  /* 0x00000004ff107424 */ /* 0x000fe200078e00ff */
[----:B------:R-:W-:-:S05]  /*5c30*/  SEL R25, R25, RZ, !P0 ;  /* 0x000000ff19197207 */ /* 0x000fca0004000000 */
[----:B------:R-:W-:Y:S02]  /*5c40*/  IMAD.IADD R19, R19, 0x1, R25 ;  /* 0x0000000113137824 */ /* 0x000fe400078e0219 */
[----:B------:R-:W-:-:S05]  /*5c50*/  VIADD R25, R21, 0x4 ;  /* 0x0000000415197836 */ /* 0x000fca0000000000 */
[----:B------:R-:W-:-:S13]  /*5c60*/  ISETP.GT.AND P0, PT, R25, R17, PT ;  /* 0x000000111900720c */ /* 0x000fda0003f04270 */
[----:B------:R-:W-:Y:S05]  /*5c70*/  WARPSYNC.COLLECTIVE R0, `(.L_x_493) ;  /* 0x0000000000087348 */ /* 0x000fea0003c00000 */
[----:B------:R0:W1:Y:S02]  /*5c80*/  SHFL.DOWN P2, R25, R19, R16, R17 ;  /* 0x0800001013197389 */ /* 0x0000640000040011 */
[----:B01----:R-:W-:Y:S05]  /*5c90*/  ENDCOLLECTIVE ;  /* 0x000000000000791b */ /* 0x003fea0003800000 */
.L_x_493:
        /* <DEDUP_REMOVED lines=8> */
.L_x_494:
[----:B------:R-:W-:Y:S01]  /*5d20*/  IMAD.MOV.U32 R16, RZ, RZ, 0x10 ;  /* 0x00000010ff107424 */ /* 0x000fe200078e00ff */
[----:B------:R-:W-:-:S05]  /*5d30*/  SEL R25, R25, RZ, !P0 ;  /* 0x000000ff19197207 */ /* 0x000fca0004000000 */
[----:B------:R-:W-:-:S07]  /*5d40*/  IMAD.IADD R19, R19, 0x1, R25 ;  /* 0x0000000113137824 */ /* 0x000fce00078e0219 */
[----:B------:R-:W-:Y:S05]  /*5d50*/  WARPSYNC.COLLECTIVE R0, `(.L_x_495) ;  /* 0x0000000000087348 */ /* 0x000fea0003c00000 */
[----:B------:R0:W1:Y:S02]  /*5d60*/  SHFL.DOWN P2, R25, R19, R16, R17 ;  /* 0x0800001013197389 */ /* 0x0000640000040011 */
[----:B01----:R-:W-:Y:S05]  /*5d70*/  ENDCOLLECTIVE ;  /* 0x000000000000791b */ /* 0x003fea0003800000 */
.L_x_495:
[----:B------:R-:W-:-:S05]  /*5d80*/  VIADD R0, R21, 0x10 ;  /* 0x0000001015007836 */ /* 0x000fca0000000000 */
[----:B------:R-:W-:Y:S01]  /*5d90*/  ISETP.GT.AND P0, PT, R0, R17, PT ;  /* 0x000000110000720c */ /* 0x000fe20003f04270 */
[----:B------:R-:W-:-:S03]  /*5da0*/  IMAD.MOV.U32 R0, RZ, RZ, -0x1 ;  /* 0xffffffffff007424 */ /* 0x000fc600078e00ff */
[----:B------:R-:W-:Y:S02]  /*5db0*/  SEL R25, R25, RZ, !P0 ;  /* 0x000000ff19197207 */ /* 0x000fe40004000000 */
[----:B------:R-:W-:Y:S02]  /*5dc0*/  ISETP.NE.AND P0, PT, R18, 0x65, PT ;  /* 0x000000651200780c */ /* 0x000fe40003f05270 */
[----:B------:R-:W-:Y:S02]  /*5dd0*/  IADD3 R14, PT, PT, R19, R25, R14 ;  /* 0x00000019130e7210 */ /* 0x000fe40007ffe00e */
[----:B------:R-:W-:-:S13]  /*5de0*/  PLOP3.LUT P1, PT, P0, PT, PT, 0x80, 0x8 ;  /* 0x000000000008781c */ /* 0x000fda000072f070 */
[----:B------:R-:W-:Y:S05]  /*5df0*/  WARPSYNC.COLLECTIVE R0, `(.L_x_496) ;  /* 0x0000000000087348 */ /* 0x000fea0003c00000 */
[----:B------:R-:W-:Y:S01]  /*5e00*/  VOTE.ALL P1, P1 ;  /* 0x0000000000ff7806 */ /* 0x000fe20000820000 */
[----:B------:R-:W-:-:S12]  /*5e10*/  ENDCOLLECTIVE ;  /* 0x000000000000791b */ /* 0x000fd80003800000 */
.L_x_496:
[----:B------:R-:W-:Y:S01]  /*5e20*/  PLOP3.LUT P0, PT, P1, PT, PT, 0x80, 0x8 ;  /* 0x000000000008781c */ /* 0x000fe20000f0f070 */
[----:B------:R-:W-:-:S12]  /*5e30*/  BRA `(.L_x_497) ;  /* 0xffffffc000307947 */ /* 0x000fd8000383ffff */
.L_x_446:
[----:B------:R-:W-:Y:S01]  /*5e40*/  BSSY B0, `(.L_x_498) ;  /* 0x0000006000007945 */ /* 0x000fe20003800000 */
[----:B------:R-:W-:Y:S01]  /*5e50*/  PLOP3.LUT P3, PT, P1, PT, PT, 0x8, 0x80 ;  /* 0x000000000080781c */ /* 0x000fe20000f6e170 */
[----:B------:R-:W-:-:S12]  /*5e60*/  IMAD.MOV.U32 R0, RZ, RZ, -0x1 ;  /* 0xffffffffff007424 */ /* 0x000fd800078e00ff */
[----:B------:R-:W-:Y:S05]  /*5e70*/  WARPSYNC.COLLECTIVE R0, `(.L_x_499) ;  /* 0x0000000000087348 */ /* 0x000fea0003c00000 */
[----:B------:R-:W-:Y:S01]  /*5e80*/  VOTE.ANY P3, P3 ;  /* 0x0000000000ff7806 */ /* 0x000fe20001860100 */
[----:B------:R-:W-:-:S12]  /*5e90*/  ENDCOLLECTIVE ;  /* 0x000000000000791b */ /* 0x000fd80003800000 */
.L_x_499:
[----:B------:R-:W-:Y:S05]  /*5ea0*/  BSYNC B0 ;  /* 0x0000000000007941 */ /* 0x000fea0003800000 */
.L_x_498:
[----:B------:R-:W-:Y:S01]  /*5eb0*/  PLOP3.LUT P1, PT, P3, PT, PT, 0x80, 0x8 ;  /* 0x000000000008781c */ /* 0x000fe20001f2f070 */
[----:B------:R-:W-:-:S12]  /*5ec0*/  BRA `(.L_x_500) ;  /* 0xffffffe000dc7947 */ /* 0x000fd8000383ffff */
.L_x_450:
[----:B------:R-:W-:Y:S01]  /*5ed0*/  BSSY B0, `(.L_x_501) ;  /* 0x0000006000007945 */ /* 0x000fe20003800000 */
[----:B------:R-:W-:Y:S01]  /*5ee0*/  PLOP3.LUT P3, PT, P1, PT, PT, 0x8, 0x80 ;  /* 0x000000000080781c */ /* 0x000fe20000f6e170 */
[----:B------:R-:W-:-:S12]  /*5ef0*/  IMAD.MOV.U32 R0, RZ, RZ, -0x1 ;  /* 0xffffffffff007424 */ /* 0x000fd800078e00ff */
[----:B------:R-:W-:Y:S05]  /*5f00*/  WARPSYNC.COLLECTIVE R0, `(.L_x_502) ;  /* 0x0000000000087348 */ /* 0x000fea0003c00000 */
[----:B------:R-:W-:Y:S01]  /*5f10*/  VOTE.ANY P3, P3 ;  /* 0x0000000000ff7806 */ /* 0x000fe20001860100 */
[----:B------:R-:W-:-:S12]  /*5f20*/  ENDCOLLECTIVE ;  /* 0x000000000000791b */ /* 0x000fd80003800000 */
.L_x_502:
[----:B------:R-:W-:Y:S05]  /*5f30*/  BSYNC B0 ;  /* 0x0000000000007941 */ /* 0x000fea0003800000 */
.L_x_501:
[----:B------:R-:W-:Y:S01]  /*5f40*/  PLOP3.LUT P1, PT, P3, PT, PT, 0x80, 0x8 ;  /* 0x000000000008781c */ /* 0x000fe20001f2f070 */
[----:B------:R-:W-:-:S12]  /*5f50*/  BRA `(.L_x_503) ;  /* 0xffffffe000e87947 */ /* 0x000fd8000383ffff */
.L_x_452:
[----:B------:R-:W0:Y:S01]  /*5f60*/  S2R R27, SR_GEMASK ;  /* 0x00000000001b7919 */ /* 0x000e220000003c00 */
[----:B------:R-:W-:Y:S01]  /*5f70*/  BSSY B0, `(.L_x_504) ;  /* 0x0000007000007945 */ /* 0x000fe20003800000 */
[----:B------:R-:W-:Y:S01]  /*5f80*/  ISETP.NE.AND P1, PT, R10, 0x65, PT ;  /* 0x000000650a00780c */ /* 0x000fe20003f25270 */
[----:B------:R-:W-:Y:S01]  /*5f90*/  IMAD.MOV.U32 R0, RZ, RZ, -0x1 ;  /* 0xffffffffff007424 */ /* 0x000fe200078e00ff */
[----:B------:R-:W-:-:S13]  /*5fa0*/  PLOP3.LUT P2, PT, P2, PT, PT, 0x8, 0x80 ;  /* 0x000000000080781c */ /* 0x000fda000174e170 */
[----:B0-----:R-:W-:Y:S05]  /*5fb0*/  WARPSYNC.COLLECTIVE R0, `(.L_x_505) ;  /* 0x0000000000087348 */ /* 0x001fea0003c00000 */
[----:B------:R-:W-:Y:S01]  /*5fc0*/  VOTE.ANY R0, PT, P2 ;  /* 0x0000000000007806 */ /* 0x000fe200010e0100 */
[----:B0-----:R-:W-:Y:S06]  /*5fd0*/  ENDCOLLECTIVE ;  /* 0x000000000000791b */ /* 0x001fec0003800000 */
.L_x_505:
[----:B------:R-:W-:Y:S05]  /*5fe0*/  BSYNC B0 ;  /* 0x0000000000007941 */ /* 0x000fea0003800000 */
.L_x_504:
[----:B------:R-:W-:Y:S01]  /*5ff0*/  LOP3.LUT R0, R0, 0x80000000, R27, 0xec, !PT ;  /* 0x8000000000007812 */ /* 0x000fe200078eec1b */
[----:B------:R-:W-:Y:S02]  /*6000*/  IMAD.MOV.U32 R19, RZ, RZ, R11 ;  /* 0x000000ffff137224 */ /* 0x000fe400078e000b */
[----:B------:R-:W-:Y:S02]  /*6010*/  IMAD.MOV.U32 R16, RZ, RZ, 0x1 ;  /* 0x00000001ff107424 */ /* 0x000fe400078e00ff */
[----:B------:R-:W-:Y:S02]  /*6020*/  VIADD R17, R0, 0xffffffff ;  /* 0xffffffff00117836 */ /* 0x000fe40000000000 */
[----:B------:R-:W-:-:S03]  /*6030*/  VIADD R10, R24, 0x2 ;  /* 0x00000002180a7836 */ /* 0x000fc60000000000 */
[----:B------:R-:W-:Y:S01]  /*6040*/  LOP3.LUT R2, R0, R17, RZ, 0xc, !PT ;  /* 0x0000001100027212 */ /* 0x000fe200078e0cff */
[----:B------:R-:W-:-:S03]  /*6050*/  IMAD.MOV.U32 R0, RZ, RZ, -0x1 ;  /* 0xffffffffff007424 */ /* 0x000fc600078e00ff */
[----:B------:R0:W1:Y:S02]  /*6060*/  POPC R17, R2 ;  /* 0x0000000200117309 */ /* 0x0000640000000000 */
[----:B0-----:R-:W-:-:S07]  /*6070*/  VIADD R2, R24, 0x4 ;  /* 0x0000000418027836 */ /* 0x001fce0000000000 */
[----:B-1----:R-:W-:Y:S05]  /*6080*/  WARPSYNC.COLLECTIVE R0, `(.L_x_506) ;  /* 0x0000000000087348 */ /* 0x002fea0003c00000 */
[----:B-1----:R0:W1:Y:S02]  /*6090*/  SHFL.DOWN P2, R25, R19, R16, R17 ;  /* 0x0800001013197389 */ /* 0x0020640000040011 */
[----:B01----:R-:W-:Y:S05]  /*60a0*/  ENDCOLLECTIVE ;  /* 0x000000000000791b */ /* 0x003fea0003800000 */
.L_x_506:
[-C--:B------:R-:W-:Y:S01]  /*60b0*/  ISETP.GT.AND P3, PT, R10, R17.reuse, PT ;  /* 0x000000110a00720c */ /* 0x080fe20003f64270 */
[----:B------:R-:W-:Y:S01]  /*60c0*/  IMAD.MOV.U32 R16, RZ, RZ, 0x2 ;  /* 0x00000002ff107424 */ /* 0x000fe200078e00ff */
[----:B------:R-:W-:-:S04]  /*60d0*/  ISETP.GE.AND P2, PT, R24, R17, PT ;  /* 0x000000111800720c */ /* 0x000fc80003f46270 */
[----:B------:R-:W-:-:S05]  /*60e0*/  SEL R8, R25, RZ, !P2 ;  /* 0x000000ff19087207 */ /* 0x000fca0005000000 */
[----:B------:R-:W-:-:S04]  /*60f0*/  IMAD.IADD R8, R8, 0x1, R11 ;  /* 0x0000000108087824 */ /* 0x000fc800078e020b */
[----:B------:R-:W-:-:S07]  /*6100*/  IMAD.MOV.U32 R19, RZ, RZ, R8 ;  /* 0x000000ffff137224 */ /* 0x000fce00078e0008 */
[----:B------:R-:W-:Y:S05]  /*6110*/  WARPSYNC.COLLECTIVE R0, `(.L_x_507) ;  /* 0x0000000000087348 */ /* 0x000fea0003c00000 */
[----:B------:R0:W1:Y:S02]  /*6120*/  SHFL.DOWN P2, R25, R19, R16, R17 ;  /* 0x0800001013197389 */ /* 0x0000640000040011 */
[----:B01----:R-:W-:Y:S05]  /*6130*/  ENDCOLLECTIVE ;  /* 0x000000000000791b */ /* 0x003fea0003800000 */
.L_x_507:
[----:B------:R-:W-:Y:S01]  /*6140*/  HFMA2 R16, -RZ, RZ, 0, 2.384185791015625e-07 ;  /* 0x00000004ff107431 */ /* 0x000fe200000001ff */
        /* <DEDUP_REMOVED lines=9> */
.L_x_508:
[----:B------:R-:W-:Y:S01]  /*61e0*/  IMAD.MOV.U32 R16, RZ, RZ, 0x8 ;  /* 0x00000008ff107424 */ /* 0x000fe200078e00ff */
[----:B------:R-:W-:-:S04]  /*61f0*/  ISETP.GT.AND P2, PT, R2, R17, PT ;  /* 0x000000110200720c */ /* 0x000fc80003f44270 */
[----:B------:R-:W-:-:S05]  /*6200*/  SEL R22, R25, RZ, !P2 ;  /* 0x000000ff19167207 */ /* 0x000fca0005000000 */
[----:B------:R-:W-:-:S04]  /*6210*/  IMAD.IADD R22, R23, 0x1, R22 ;  /* 0x0000000117167824 */ /* 0x000fc800078e0216 */
[----:B------:R-:W-:-:S07]  /*6220*/  IMAD.MOV.U32 R19, RZ, RZ, R22 ;  /* 0x000000ffff137224 */ /* 0x000fce00078e0016 */
[----:B------:R-:W-:Y:S05]  /*6230*/  WARPSYNC.COLLECTIVE R0, `(.L_x_509) ;  /* 0x0000000000087348 */ /* 0x000fea0003c00000 */
[----:B------:R0:W1:Y:S02]  /*6240*/  SHFL.DOWN P2, R25, R19, R16, R17 ;  /* 0x0800001013197389 */ /* 0x0000640000040011 */
[----:B01----:R-:W-:Y:S05]  /*6250*/  ENDCOLLECTIVE ;  /* 0x000000000000791b */ /* 0x003fea0003800000 */
.L_x_509:
[----:B------:R-:W-:Y:S01]  /*6260*/  IMAD.MOV.U32 R16, RZ, RZ, 0x10 ;  /* 0x00000010ff107424 */ /* 0x000fe200078e00ff */
[----:B------:R-:W-:-:S05]  /*6270*/  SEL R11, R25, RZ, !P3 ;  /* 0x000000ff190b7207 */ /* 0x000fca0005800000 */
[----:B------:R-:W-:-:S04]  /*6280*/  IMAD.IADD R11, R22, 0x1, R11 ;  /* 0x00000001160b7824 */ /* 0x000fc800078e020b */
[----:B------:R-:W-:-:S07]  /*6290*/  IMAD.MOV.U32 R19, RZ, RZ, R11 ;  /* 0x000000ffff137224 */ /* 0x000fce00078e000b */
[----:B------:R-:W-:Y:S05]  /*62a0*/  WARPSYNC.COLLECTIVE R0, `(.L_x_510) ;  /* 0x0000000000087348 */ /* 0x000fea0003c00000 */
[----:B------:R0:W1:Y:S02]  /*62b0*/  SHFL.DOWN P2, R25, R19, R16, R17 ;  /* 0x0800001013197389 */ /* 0x0000640000040011 */
[----:B01----:R-:W-:Y:S05]  /*62c0*/  ENDCOLLECTIVE ;  /* 0x000000000000791b */ /* 0x003fea0003800000 */
.L_x_510:
[----:B------:R-:W-:Y:S05]  /*62d0*/  WARPSYNC.COLLECTIVE R0, `(.L_x_511) ;  /* 0x0000000000087348 */ /* 0x000fea0003c00000 */
[----:B------:R-:W-:Y:S01]  /*62e0*/  VOTE.ALL P1, P1 ;  /* 0x0000000000ff7806 */ /* 0x000fe20000820000 */
[----:B------:R-:W-:-:S12]  /*62f0*/  ENDCOLLECTIVE ;  /* 0x000000000000791b */ /* 0x000fd80003800000 */
.L_x_511:
[----:B------:R-:W0:Y:S01]  /*6300*/  LDC.64 R18, c[0x0][0x3a8] ;  /* 0x0000ea00ff127b82 */ /* 0x000e220000000a00 */
[----:B------:R-:W-:-:S04]  /*6310*/  ISETP.GT.AND P2, PT, R8, R17, PT ;  /* 0x000000110800720c */ /* 0x000fc80003f44270 */
[----:B------:R-:W-:-:S05]  /*6320*/  SEL R8, R25, RZ, !P2 ;  /* 0x000000ff19087207 */ /* 0x000fca0005000000 */
[----:B------:R-:W-:Y:S01]  /*6330*/  IMAD.IADD R8, R11, 0x1, R8 ;  /* 0x000000010b087824 */ /* 0x000fe200078e0208 */
[----:B0-----:R-:W-:-:S05]  /*6340*/  IADD3 R18, P2, PT, R18, 0x100, RZ ;  /* 0x0000010012127810 */ /* 0x001fca0007f5e0ff */
[----:B------:R-:W-:Y:S01]  /*6350*/  IMAD.X R22, RZ, RZ, R19, P2 ;  /* 0x000000ffff167224 */ /* 0x000fe200010e0613 */
[----:B------:R-:W-:Y:S07]  /*6360*/  BRA `(.L_x_512) ;  /* 0xffffffe000807947 */ /* 0x000fee000383ffff */
.L_x_454:
[----:B------:R-:W-:Y:S01]  /*6370*/  BSSY B0, `(.L_x_513) ;  /* 0x0000006000007945 */ /* 0x000fe20003800000 */
[----:B------:R-:W-:Y:S01]  /*6380*/  PLOP3.LUT P3, PT, P1, PT, PT, 0x8, 0x80 ;  /* 0x000000000080781c */ /* 0x000fe20000f6e170 */
[----:B------:R-:W-:-:S12]  /*6390*/  IMAD.MOV.U32 R0, RZ, RZ, -0x1 ;  /* 0xffffffffff007424 */ /* 0x000fd800078e00ff */
[----:B------:R-:W-:Y:S05]  /*63a0*/  WARPSYNC.COLLECTIVE R0, `(.L_x_514) ;  /* 0x0000000000087348 */ /* 0x000fea0003c00000 */
[----:B------:R-:W-:Y:S01]  /*63b0*/  VOTE.ANY P3, P3 ;  /* 0x0000000000ff7806 */ /* 0x000fe20001860100 */
[----:B------:R-:W-:-:S12]  /*63c0*/  ENDCOLLECTIVE ;  /* 0x000000000000791b */ /* 0x000fd80003800000 */
.L_x_514:
[----:B------:R-:W-:Y:S05]  /*63d0*/  BSYNC B0 ;  /* 0x0000000000007941 */ /* 0x000fea0003800000 */
.L_x_513:
[----:B------:R-:W-:Y:S01]  /*63e0*/  PLOP3.LUT P1, PT, P3, PT, PT, 0x80, 0x8 ;  /* 0x000000000008781c */ /* 0x000fe20001f2f070 */
[----:B------:R-:W-:-:S12]  /*63f0*/  BRA `(.L_x_515) ;  /* 0xffffffe000907947 */ /* 0x000fd8000383ffff */
.L_x_458:
[----:B------:R-:W-:Y:S01]  /*6400*/  BSSY B0, `(.L_x_516) ;  /* 0x0000006000007945 */ /* 0x000fe20003800000 */
[----:B------:R-:W-:Y:S01]  /*6410*/  PLOP3.LUT P3, PT, P1, PT, PT, 0x8, 0x80 ;  /* 0x000000000080781c */ /* 0x000fe20000f6e170 */
[----:B------:R-:W-:-:S12]  /*6420*/  IMAD.MOV.U32 R0, RZ, RZ, -0x1 ;  /* 0xffffffffff007424 */ /* 0x000fd800078e00ff */
[----:B------:R-:W-:Y:S05]  /*6430*/  WARPSYNC.COLLECTIVE R0, `(.L_x_517) ;  /* 0x0000000000087348 */ /* 0x000fea0003c00000 */
[----:B------:R-:W-:Y:S01]  /*6440*/  VOTE.ANY P3, P3 ;  /* 0x0000000000ff7806 */ /* 0x000fe20001860100 */
[----:B------:R-:W-:-:S12]  /*6450*/  ENDCOLLECTIVE ;  /* 0x000000000000791b */ /* 0x000fd80003800000 */
.L_x_517:
[----:B------:R-:W-:Y:S05]  /*6460*/  BSYNC B0 ;  /* 0x0000000000007941 */ /* 0x000fea0003800000 */
.L_x_516:
[----:B------:R-:W-:Y:S01]  /*6470*/  PLOP3.LUT P1, PT, P3, PT, PT, 0x80, 0x8 ;  /* 0x000000000008781c */ /* 0x000fe20001f2f070 */
[----:B------:R-:W-:-:S12]  /*6480*/  BRA `(.L_x_518) ;  /* 0xffffffe000a47947 */ /* 0x000fd8000383ffff */
.L_x_460:
[----:B------:R-:W-:Y:S01]  /*6490*/  BSSY B0, `(.L_x_519) ;  /* 0x0000006000007945 */ /* 0x000fe20003800000 */
[----:B------:R-:W-:Y:S01]  /*64a0*/  PLOP3.LUT P2, PT, P1, PT, PT, 0x8, 0x80 ;  /* 0x000000000080781c */ /* 0x000fe20000f4e170 */
[----:B------:R-:W-:-:S12]  /*64b0*/  IMAD.MOV.U32 R0, RZ, RZ, -0x1 ;  /* 0xffffffffff007424 */ /* 0x000fd800078e00ff */
[----:B------:R-:W-:Y:S05]  /*64c0*/  WARPSYNC.COLLECTIVE R0, `(.L_x_520) ;  /* 0x0000000000087348 */ /* 0x000fea0003c00000 */
[----:B------:R-:W-:Y:S01]  /*64d0*/  VOTE.ANY R0, PT, P2 ;  /* 0x0000000000007806 */ /* 0x000fe200010e0100 */
[----:B------:R-:W-:Y:S06]  /*64e0*/  ENDCOLLECTIVE ;  /* 0x000000000000791b */ /* 0x000fec0003800000 */
.L_x_520:
[----:B------:R-:W-:Y:S05]  /*64f0*/  BSYNC B0 ;  /* 0x0000000000007941 */ /* 0x000fea0003800000 */
.L_x_519:
[----:B------:R-:W-:Y:S01]  /*6500*/  LOP3.LUT R0, R0, 0x80000000, R27, 0xec, !PT ;  /* 0x8000000000007812 */ /* 0x000fe200078eec1b */
[----:B------:R-:W-:Y:S02]  /*6510*/  IMAD.MOV.U32 R19, RZ, RZ, R11 ;  /* 0x000000ffff137224 */ /* 0x000fe400078e000b */
[----:B------:R-:W-:Y:S02]  /*6520*/  IMAD.MOV.U32 R16, RZ, RZ, 0x1 ;  /* 0x00000001ff107424 */ /* 0x000fe400078e00ff */
[----:B------:R-:W-:Y:S02]  /*6530*/  VIADD R17, R0, 0xffffffff ;  /* 0xffffffff00117836 */ /* 0x000fe40000000000 */
[----:B------:R-:W-:-:S03]  /*6540*/  VIADD R23, R23, 0xffffffe0 ;  /* 0xffffffe017177836 */ /* 0x000fc60000000000 */
[----:B------:R-:W-:Y:S01]  /*6550*/  LOP3.LUT R17, R0, R17, RZ, 0xc, !PT ;  /* 0x0000001100117212 */ /* 0x000fe200078e0cff */
[----:B------:R-:W-:-:S05]  /*6560*/  IMAD.MOV.U32 R0, RZ, RZ, -0x1 ;  /* 0xffffffffff007424 */ /* 0x000fca00078e00ff */
[----:B------:R-:W0:Y:S02]  /*6570*/  POPC R17, R17 ;  /* 0x0000001100117309 */ /* 0x000e240000000000 */
[----:B0-----:R-:W-:Y:S05]  /*6580*/  WARPSYNC.COLLECTIVE R0, `(.L_x_521) ;  /* 0x0000000000087348 */ /* 0x001fea0003c00000 */
[----:B0-----:R0:W1:Y:S02]  /*6590*/  SHFL.DOWN P2, R25, R19, R16, R17 ;  /* 0x0800001013197389 */ /* 0x0010640000040011 */
[----:B01----:R-:W-:Y:S05]  /*65a0*/  ENDCOLLECTIVE ;  /* 0x000000000000791b */ /* 0x003fea0003800000 */
.L_x_521:
[----:B------:R-:W-:Y:S01]  /*65b0*/  ISETP.GE.AND P1, PT, R24, R17, PT ;  /* 0x000000111800720c */ /* 0x000fe20003f26270 */
[----:B------:R-:W-:-:S03]  /*65c0*/  IMAD.MOV.U32 R16, RZ, RZ, 0x2 ;  /* 0x00000002ff107424 */ /* 0x000fc600078e00ff */
[----:B------:R-:W-:-:S05]  /*65d0*/  SEL R25, R25, RZ, !P1 ;  /* 0x000000ff19197207 */ /* 0x000fca0004800000 */
[----:B------:R-:W-:Y:S02]  /*65e0*/  IMAD.IADD R11, R25, 0x1, R11 ;  /* 0x00000001190b7824 */ /* 0x000fe400078e020b */
[----:B------:R-:W-:Y:S02]  /*65f0*/  VIADD R25, R24, 0x2 ;  /* 0x0000000218197836 */ /* 0x000fe40000000000 */
[----:B------:R-:W-:-:S03]  /*6600*/  IMAD.MOV.U32 R19, RZ, RZ, R11 ;  /* 0x000000ffff137224 */ /* 0x000fc600078e000b */
[----:B------:R-:W-:-:S13]  /*6610*/  ISETP.GT.AND P1, PT, R25, R17, PT ;  /* 0x000000111900720c */ /* 0x000fda0003f24270 */
[----:B------:R-:W-:Y:S05]  /*6620*/  WARPSYNC.COLLECTIVE R0, `(.L_x_522) ;  /* 0x0000000000087348 */ /* 0x000fea0003c00000 */
[----:B------:R0:W1:Y:S02]  /*6630*/  SHFL.DOWN P2, R25, R19, R16, R17 ;  /* 0x0800001013197389 */ /* 0x0000640000040011 */
[----:B01----:R-:W-:Y:S05]  /*6640*/  ENDCOLLECTIVE ;  /* 0x000000000000791b */ /* 0x003fea0003800000 */
.L_x_522:
[----:B------:R-:W-:Y:S01]  /*6650*/  IMAD.MOV.U32 R16, RZ, RZ, 0x4 ;  /* 0x00000004ff107424 */ /* 0x000fe200078e00ff */
[----:B------:R-:W-:Y:S02]  /*6660*/  SEL R25, R25, RZ, !P1 ;  /* 0x000000ff19197207 */ /* 0x000fe40004800000 */
[----:B------:R-:W-:-:S03]  /*6670*/  ISETP.GT.AND P1, PT, R2, R17, PT ;  /* 0x000000110200720c */ /* 0x000fc60003f24270 */
[----:B------:R-:W-:-:S04]  /*6680*/  IMAD.IADD R11, R11, 0x1, R25 ;  /* 0x000000010b0b7824 */ /* 0x000fc800078e0219 */
[----:B------:R-:W-:-:S07]  /*6690*/  IMAD.MOV.U32 R19, RZ, RZ, R11 ;  /* 0x000000ffff137224 */ /* 0x000fce00078e000b */
[----:B------:R-:W-:Y:S05]  /*66a0*/  WARPSYNC.COLLECTIVE R0, `(.L_x_523) ;  /* 0x0000000000087348 */ /* 0x000fea0003c00000 */
[----:B------:R0:W1:Y:S02]  /*66b0*/  SHFL.DOWN P2, R25, R19, R16, R17 ;  /* 0x0800001013197389 */ /* 0x0000640000040011 */
[----:B01----:R-:W-:Y:S05]  /*66c0*/  ENDCOLLECTIVE ;  /* 0x000000000000791b */ /* 0x003fea0003800000 */
.L_x_523:
[----:B------:R-:W-:Y:S01]  /*66d0*/  IMAD.MOV.U32 R16, RZ, RZ, 0x8 ;  /* 0x00000008ff107424 */ /* 0x000fe200078e00ff */
        /* <DEDUP_REMOVED lines=8> */
.L_x_524:
[----:B------:R-:W-:Y:S01]  /*6760*/  IMAD.MOV.U32 R16, RZ, RZ, 0x10 ;  /* 0x00000010ff107424 */ /* 0x000fe200078e00ff */
[----:B------:R-:W-:-:S05]  /*6770*/  SEL R25, R25, RZ, !P1 ;  /* 0x000000ff19197207 */ /* 0x000fca0004800000 */
[----:B------:R-:W-:-:S04]  /*6780*/  IMAD.IADD R11, R11, 0x1, R25 ;  /* 0x000000010b0b7824 */ /* 0x000fc800078e0219 */
[----:B------:R-:W-:-:S07]  /*6790*/  IMAD.MOV.U32 R19, RZ, RZ, R11 ;  /* 0x000000ffff137224 */ /* 0x000fce00078e000b */
[----:B------:R-:W-:Y:S05]  /*67a0*/  WARPSYNC.COLLECTIVE R0, `(.L_x_525) ;  /* 0x0000000000087348 */ /* 0x000fea0003c00000 */
[----:B------:R0:W1:Y:S02]  /*67b0*/  SHFL.DOWN P2, R25, R19, R16, R17 ;  /* 0x0800001013197389 */ /* 0x0000640000040011 */
[----:B01----:R-:W-:Y:S05]  /*67c0*/  ENDCOLLECTIVE ;  /* 0x000000000000791b */ /* 0x003fea0003800000 */
.L_x_525:
[----:B------:R-:W-:-:S05]  /*67d0*/  VIADD R0, R24, 0x10 ;  /* 0x0000001018007836 */ /* 0x000fca0000000000 */
[----:B------:R-:W-:Y:S01]  /*67e0*/  ISETP.GT.AND P1, PT, R0, R17, PT ;  /* 0x000000110000720c */ /* 0x000fe20003f24270 */
[----:B------:R-:W-:-:S03]  /*67f0*/  IMAD.MOV.U32 R0, RZ, RZ, -0x1 ;  /* 0xffffffffff007424 */ /* 0x000fc600078e00ff */
[----:B------:R-:W-:Y:S02]  /*6800*/  SEL R25, R25, RZ, !P1 ;  /* 0x000000ff19197207 */ /* 0x000fe40004800000 */
[----:B------:R-:W-:Y:S02]  /*6810*/  ISETP.NE.AND P1, PT, R10, 0x65, PT ;  /* 0x000000650a00780c */ /* 0x000fe40003f25270 */
[----:B------:R-:W-:-:S11]  /*6820*/  IADD3 R8, PT, PT, R11, R25, R8 ;  /* 0x000000190b087210 */ /* 0x000fd60007ffe008 */
[----:B------:R-:W-:Y:S05]  /*6830*/  WARPSYNC.COLLECTIVE R0, `(.L_x_526) ;  /* 0x0000000000087348 */ /* 0x000fea0003c00000 */
[----:B------:R-:W-:Y:S01]  /*6840*/  VOTE.ALL P1, P1 ;  /* 0x0000000000ff7806 */ /* 0x000fe20000820000 */
[----:B------:R-:W-:-:S12]  /*6850*/  ENDCOLLECTIVE ;  /* 0x000000000000791b */ /* 0x000fd80003800000 */
.L_x_526:
[----:B------:R-:W-:Y:S05]  /*6860*/  BRA `(.L_x_527) ;  /* 0xffffffe000387947 */ /* 0x000fea000383ffff */
.L_x_528:
        /* <DEDUP_REMOVED lines=9> */
.L_x_557:


//--------------------- .text._ZN6thrust24THRUST_300001_SM_1000_NS8cuda_cub4core6detail13_kernel_agentINS1_8__unique9InitAgentIN3cub18CUB_300001_SM_100013ScanTileStateIiLb1EEEPiiEEJSA_mSB_EEEvDpT0_ --------------------------
	.section	.text._ZN6thrust24THRUST_300001_SM_1000_NS8cuda_cub4core6detail13_kernel_agentINS1_8__unique9InitAgentIN3cub18CUB_300001_SM_100013ScanTileStateIiLb1EEEPiiEEJSA_mSB_EEEvDpT0_,"ax",@progbits
	.align	128
        .global         _ZN6thrust24THRUST_300001_SM_1000_NS8cuda_cub4core6detail13_kernel_agentINS1_8__unique9InitAgentIN3cub18CUB_300001_SM_100013ScanTileStateIiLb1EEEPiiEEJSA_mSB_EEEvDpT0_
        .type           _ZN6thrust24THRUST_300001_SM_1000_NS8cuda_cub4core6detail13_kernel_agentINS1_8__unique9InitAgentIN3cub18CUB_300001_SM_100013ScanTileStateIiLb1EEEPiiEEJSA_mSB_EEEvDpT0_,@function
        .size           _ZN6thrust24THRUST_300001_SM_1000_NS8cuda_cub4core6detail13_kernel_agentINS1_8__unique9InitAgentIN3cub18CUB_300001_SM_100013ScanTileStateIiLb1EEEPiiEEJSA_mSB_EEEvDpT0_,(.L_x_558 - _ZN6thrust24THRUST_300001_SM_1000_NS8cuda_cub4core6detail13_kernel_agentINS1_8__unique9InitAgentIN3cub18CUB_300001_SM_100013ScanTileStateIiLb1EEEPiiEEJSA_mSB_EEEvDpT0_)
        .other          _ZN6thrust24THRUST_300001_SM_1000_NS8cuda_cub4core6detail13_kernel_agentINS1_8__unique9InitAgentIN3cub18CUB_300001_SM_100013ScanTileStateIiLb1EEEPiiEEJSA_mSB_EEEvDpT0_,@"STO_CUDA_ENTRY STV_DEFAULT"
_ZN6thrust24THRUST_300001_SM_1000_NS8cuda_cub4core6detail13_kernel_agentINS1_8__unique9InitAgentIN3cub18CUB_300001_SM_100013ScanTileStateIiLb1EEEPiiEEJSA_mSB_EEEvDpT0_:
.text._ZN6thrust24THRUST_300001_SM_1000_NS8cuda_cub4core6detail13_kernel_agentINS1_8__unique9InitAgentIN3cub18CUB_300001_SM_100013ScanTileStateIiLb1EEEPiiEEJSA_mSB_EEEvDpT0_:
[----:B------:R-:W-:Y:S01]  /*0000*/  LDC R1, c[0x0][0x37c] ;  /* 0x0000df00ff017b82 */ /* 0x000fe20000000800 */
[----:B------:R-:W0:Y:S07]  /*0010*/  S2R R0, SR_TID.X ;  /* 0x0000000000007919 */ /* 0x000e2e0000002100 */
[----:B------:R-:W1:Y:S01]  /*0020*/  S2UR UR6, SR_CTAID.X ;  /* 0x00000000000679c3 */ /* 0x000e620000002500 */
[----:B------:R-:W2:Y:S07]  /*0030*/  LDCU UR4, c[0x0][0x388] ;  /* 0x00007100ff0477ac */ /* 0x000eae0008000800 */
[----:B------:R-:W1:Y:S01]  /*0040*/  LDC R7, c[0x0][0x360] ;  /* 0x0000d800ff077b82 */ /* 0x000e620000000800 */
[C---:B0-----:R-:W-:Y:S01]  /*0050*/  ISETP.GT.U32.AND P0, PT, R0.reuse, 0x1f, PT ;  /* 0x0000001f0000780c */ /* 0x041fe20003f04070 */
[----:B-1----:R-:W-:Y:S01]  /*0060*/  IMAD R7, R7, UR6, R0 ;  /* 0x0000000607077c24 */ /* 0x002fe2000f8e0200 */
[----:B------:R-:W-:-:S02]  /*0070*/  LOP3.LUT P2, RZ, R0, UR6, RZ, 0xfc, !PT ;  /* 0x0000000600ff7c12 */ /* 0x000fc4000f84fcff */
[----:B------:R-:W-:Y:S02]  /*0080*/  ISETP.NE.OR P0, PT, RZ, UR6, P0 ;  /* 0x00000006ff007c0c */ /* 0x000fe40008705670 */
[----:B--2---:R-:W-:Y:S01]  /*0090*/  ISETP.GE.AND P1, PT, R7, UR4, PT ;  /* 0x0000000407007c0c */ /* 0x004fe2000bf26270 */
[----:B------:R-:W0:Y:S10]  /*00a0*/  LDCU.64 UR4, c[0x0][0x358] ;  /* 0x00006b00ff0477ac */ /* 0x000e340008000a00 */
[----:B------:R-:W1:Y:S02]  /*00b0*/  @!P0 LDC.64 R4, c[0x0][0x380] ;  /* 0x0000e000ff048b82 */ /* 0x000e640000000a00 */
[----:B------:R-:W-:-:S06]  /*00c0*/  @!P1 MOV R6, 0x63 ;  /* 0x0000006300069802 */ /* 0x000fcc0000000f00 */
[----:B------:R-:W2:Y:S01]  /*00d0*/  @!P1 LDC.64 R2, c[0x0][0x380] ;  /* 0x0000e000ff029b82 */ /* 0x000ea20000000a00 */
[----:B-1----:R-:W-:-:S04]  /*00e0*/  @!P0 IMAD.WIDE.U32 R4, R0, 0x8, R4 ;  /* 0x0000000800048825 */ /* 0x002fc800078e0004 */
[----:B--2---:R-:W-:-:S04]  /*00f0*/  @!P1 IMAD.WIDE R2, R7, 0x8, R2 ;  /* 0x0000000807029825 */ /* 0x004fc800078e0202 */
[----:B------:R-:W-:-:S05]  /*0100*/  IMAD.MOV.U32 R7, RZ, RZ, RZ ;  /* 0x000000ffff077224 */ /* 0x000fca00078e00ff */
[----:B0-----:R0:W-:Y:S04]  /*0110*/  @!P1 STG.E.64 desc[UR4][R2.64+0x100], R6 ;  /* 0x0001000602009986 */ /* 0x0011e8000c101b04 */
[----:B------:R0:W-:Y:S01]  /*0120*/  @!P0 STG.E.64 desc[UR4][R4.64], RZ ;  /* 0x000000ff04008986 */ /* 0x0001e2000c101b04 */
[----:B------:R-:W-:Y:S05]  /*0130*/  @P2 EXIT ;  /* 0x000000000000294d */ /* 0x000fea0003800000 */
[----:B0-----:R-:W0:Y:S02]  /*0140*/  LDC.64 R2, c[0x0][0x390] ;  /* 0x0000e400ff027b82 */ /* 0x001e240000000a00 */
[----:B0-----:R-:W-:Y:S01]  /*0150*/  STG.E desc[UR4][R2.64], RZ ;  /* 0x000000ff02007986 */ /* 0x001fe2000c101904 */
[----:B------:R-:W-:Y:S05]  /*0160*/  EXIT ;  /* 0x000000000000794d */ /* 0x000fea0003800000 */
.L_x_529:
        /* <DEDUP_REMOVED lines=9> */
.L_x_558:


//--------------------- .text._Z31find_canonical_colorings_kernelPKiS0_P8Coloringiii --------------------------
	.section	.text._Z31find_canonical_colorings_kernelPKiS0_P8Coloringiii,"ax",@progbits
	.align	128
        .global         _Z31find_canonical_colorings_kernelPKiS0_P8Coloringiii
        .type           _Z31find_canonical_colorings_kernelPKiS0_P8Coloringiii,@function
        .size           _Z31find_canonical_colorings_kernelPKiS0_P8Coloringiii,(.L_x_559 - _Z31find_canonical_colorings_kernelPKiS0_P8Coloringiii)
        .other          _Z31find_canonical_colorings_kernelPKiS0_P8Coloringiii,@"STO_CUDA_ENTRY STV_DEFAULT"
_Z31find_canonical_colorings_kernelPKiS0_P8Coloringiii:
.text._Z31find_canonical_colorings_kernelPKiS0_P8Coloringiii:
[----:B------:R-:W0:Y:S01]  /*0000*/  LDC R1, c[0x0][0x37c] ;  /* 0x0000df00ff017b82 */ /* 0x000e220000000800 */
[----:B------:R-:W1:Y:S07]  /*0010*/  S2R R0, SR_TID.X ;  /* 0x0000000000007919 */ /* 0x000e6e0000002100 */
[----:B------:R-:W1:Y:S01]  /*0020*/  S2UR UR4, SR_CTAID.X ;  /* 0x00000000000479c3 */ /* 0x000e620000002500 */
[----:B------:R-:W2:Y:S01]  /*0030*/  LDCU UR5, c[0x0][0x398] ;  /* 0x00007300ff0577ac */ /* 0x000ea20008000800 */
[----:B0-----:R-:W-:-:S06]  /*0040*/  IADD3 R1, PT, PT, R1, -0x50, RZ ;  /* 0xffffffb001017810 */ /* 0x001fcc0007ffe0ff */
[----:B------:R-:W1:Y:S02]  /*0050*/  LDC R13, c[0x0][0x360] ;  /* 0x0000d800ff0d7b82 */ /* 0x000e640000000800 */
[----:B-1----:R-:W-:-:S05]  /*0060*/  IMAD R13, R13, UR4, R0 ;  /* 0x000000040d0d7c24 */ /* 0x002fca000f8e0200 */
[----:B--2---:R-:W-:-:S13]  /*0070*/  ISETP.GE.AND P0, PT, R13, UR5, PT ;  /* 0x000000050d007c0c */ /* 0x004fda000bf06270 */
[----:B------:R-:W-:Y:S05]  /*0080*/  @P0 EXIT ;  /* 0x000000000000094d */ /* 0x000fea0003800000 */
[----:B------:R-:W0:Y:S01]  /*0090*/  LDCU UR5, c[0x0][0x3a0] ;  /* 0x00007400ff0577ac */ /* 0x000e220008000800 */
[----:B------:R-:W1:Y:S01]  /*00a0*/  LDCU.64 UR12, c[0x0][0x358] ;  /* 0x00006b00ff0c77ac */ /* 0x000e620008000a00 */
[----:B0-----:R-:W-:-:S09]  /*00b0*/  UISETP.GE.AND UP0, UPT, UR5, 0x1, UPT ;  /* 0x000000010500788c */ /* 0x001fd2000bf06270 */
[----:B-1----:R-:W-:Y:S05]  /*00c0*/  BRA.U !UP0, `(.L_x_530) ;  /* 0x00000005087c7547 */ /* 0x002fea000b800000 */
[----:B------:R-:W-:Y:S01]  /*00d0*/  UISETP.GE.U32.AND UP1, UPT, UR5, 0x10, UPT ;  /* 0x000000100500788c */ /* 0x000fe2000bf26070 */
[----:B------:R-:W-:Y:S01]  /*00e0*/  IMAD.MOV.U32 R0, RZ, RZ, RZ ;  /* 0x000000ffff007224 */ /* 0x000fe200078e00ff */
[----:B------:R-:W-:-:S04]  /*00f0*/  ULOP3.LUT UR4, UR5, 0xf, URZ, 0xc0, !UPT ;  /* 0x0000000f05047892 */ /* 0x000fc8000f8ec0ff */
[----:B------:R-:W-:-:S03]  /*0100*/  UISETP.NE.AND UP2, UPT, UR4, URZ, UPT ;  /* 0x000000ff0400728c */ /* 0x000fc6000bf45270 */
[----:B------:R-:W-:Y:S08]  /*0110*/  BRA.U !UP1, `(.L_x_531) ;  /* 0x0000000109887547 */ /* 0x000ff0000b800000 */
[----:B------:R-:W-:Y:S01]  /*0120*/  ULOP3.LUT UR6, UR5, 0x7ffffff0, URZ, 0xc0, !UPT ;  /* 0x7ffffff005067892 */ /* 0x000fe2000f8ec0ff */
[----:B------:R-:W-:-:S05]  /*0130*/  HFMA2 R4, -RZ, RZ, 0, 0 ;  /* 0x00000000ff047431 */ /* 0x000fca00000001ff */
[----:B------:R-:W-:-:S07]  /*0140*/  IMAD.U32 R0, RZ, RZ, UR6 ;  /* 0x00000006ff007e24 */ /* 0x000fce000f8e00ff */
.L_x_532:
[----:B0-----:R-:W0:Y:S01]  /*0150*/  LDC.64 R2, c[0x0][0x380] ;  /* 0x0000e000ff027b82 */ /* 0x001e220000000a00 */
[----:B------:R-:W-:-:S04]  /*0160*/  IMAD R5, R13, UR5, R4 ;  /* 0x000000050d057c24 */ /* 0x000fc8000f8e0204 */
[----:B0-----:R-:W-:-:S05]  /*0170*/  IMAD.WIDE R2, R5, 0x4, R2 ;  /* 0x0000000405027825 */ /* 0x001fca00078e0202 */
        /* <DEDUP_REMOVED lines=15> */
[----:B------:R-:W5:Y:S01]  /*0270*/  LDG.E R23, desc[UR12][R2.64+0x3c] ;  /* 0x00003c0c02177981 */ /* 0x000f62000c1e1900 */
[C---:B------:R-:W-:Y:S01]  /*0280*/  LEA R5, R4.reuse, R1, 0x2 ;  /* 0x0000000104057211 */ /* 0x040fe200078e10ff */
[----:B------:R-:W-:-:S05]  /*0290*/  VIADD R4, R4, 0x10 ;  /* 0x0000001004047836 */ /* 0x000fca0000000000 */
[----:B------:R-:W-:Y:S01]  /*02a0*/  ISETP.NE.AND P0, PT, R4, R0, PT ;  /* 0x000000000400720c */ /* 0x000fe20003f05270 */
[----:B--2---:R0:W-:Y:S04]  /*02b0*/  STL.64 [R5], R6 ;  /* 0x0000000605007387 */ /* 0x0041e80000100a00 */
[----:B---3--:R0:W-:Y:S04]  /*02c0*/  STL.64 [R5+0x8], R8 ;  /* 0x0000080805007387 */ /* 0x0081e80000100a00 */
[----:B----4-:R0:W-:Y:S04]  /*02d0*/  STL.64 [R5+0x10], R10 ;  /* 0x0000100a05007387 */ /* 0x0101e80000100a00 */
[----:B-----5:R0:W-:Y:S04]  /*02e0*/  STL.64 [R5+0x18], R14 ;  /* 0x0000180e05007387 */ /* 0x0201e80000100a00 */
[----:B------:R0:W-:Y:S04]  /*02f0*/  STL.64 [R5+0x20], R16 ;  /* 0x0000201005007387 */ /* 0x0001e80000100a00 */
[----:B------:R0:W-:Y:S04]  /*0300*/  STL.64 [R5+0x28], R18 ;  /* 0x0000281205007387 */ /* 0x0001e80000100a00 */
[----:B------:R0:W-:Y:S04]  /*0310*/  STL.64 [R5+0x30], R20 ;  /* 0x0000301405007387 */ /* 0x0001e80000100a00 */
[----:B------:R0:W-:Y:S01]  /*0320*/  STL.64 [R5+0x38], R22 ;  /* 0x0000381605007387 */ /* 0x0001e20000100a00 */
[----:B------:R-:W-:Y:S05]  /*0330*/  @P0 BRA `(.L_x_532) ;  /* 0xfffffffc00840947 */ /* 0x000fea000383ffff */
.L_x_531:
[----:B------:R-:W-:Y:S05]  /*0340*/  BRA.U !UP2, `(.L_x_530) ;  /* 0x000000010adc7547 */ /* 0x000fea000b800000 */
[----:B------:R-:W-:Y:S02]  /*0350*/  UISETP.GE.U32.AND UP1, UPT, UR4, 0x8, UPT ;  /* 0x000000080400788c */ /* 0x000fe4000bf26070 */
[----:B------:R-:W-:-:S04]  /*0360*/  ULOP3.LUT UR6, UR5, 0x7, URZ, 0xc0, !UPT ;  /* 0x0000000705067892 */ /* 0x000fc8000f8ec0ff */
[----:B------:R-:W-:-:S03]  /*0370*/  UISETP.NE.AND UP2, UPT, UR6, URZ, UPT ;  /* 0x000000ff0600728c */ /* 0x000fc6000bf45270 */
[----:B------:R-:W-:Y:S08]  /*0380*/  BRA.U !UP1, `(.L_x_533) ;  /* 0x0000000109547547 */ /* 0x000ff0000b800000 */
[----:B------:R-:W1:Y:S01]  /*0390*/  LDC.64 R2, c[0x0][0x380] ;  /* 0x0000e000ff027b82 */ /* 0x000e620000000a00 */
[----:B0-----:R-:W-:-:S04]  /*03a0*/  IMAD R5, R13, UR5, R0 ;  /* 0x000000050d057c24 */ /* 0x001fc8000f8e0200 */
[----:B-1----:R-:W-:-:S05]  /*03b0*/  IMAD.WIDE R2, R5, 0x4, R2 ;  /* 0x0000000405027825 */ /* 0x002fca00078e0202 */
[----:B------:R-:W2:Y:S04]  /*03c0*/  LDG.E R4, desc[UR12][R2.64] ;  /* 0x0000000c02047981 */ /* 0x000ea8000c1e1900 */
[----:B------:R-:W3:Y:S04]  /*03d0*/  LDG.E R6, desc[UR12][R2.64+0x4] ;  /* 0x0000040c02067981 */ /* 0x000ee8000c1e1900 */
[----:B------:R-:W4:Y:S04]  /*03e0*/  LDG.E R8, desc[UR12][R2.64+0x8] ;  /* 0x0000080c02087981 */ /* 0x000f28000c1e1900 */
[----:B------:R-:W5:Y:S04]  /*03f0*/  LDG.E R10, desc[UR12][R2.64+0xc] ;  /* 0x00000c0c020a7981 */ /* 0x000f68000c1e1900 */
[----:B------:R-:W5:Y:S04]  /*0400*/  LDG.E R12, desc[UR12][R2.64+0x10] ;  /* 0x0000100c020c7981 */ /* 0x000f68000c1e1900 */
[----:B------:R-:W5:Y:S04]  /*0410*/  LDG.E R14, desc[UR12][R2.64+0x14] ;  /* 0x0000140c020e7981 */ /* 0x000f68000c1e1900 */
[----:B------:R-:W5:Y:S04]  /*0420*/  LDG.E R16, desc[UR12][R2.64+0x18] ;  /* 0x0000180c02107981 */ /* 0x000f68000c1e1900 */
[----:B------:R-:W5:Y:S01]  /*0430*/  LDG.E R18, desc[UR12][R2.64+0x1c] ;  /* 0x00001c0c02127981 */ /* 0x000f62000c1e1900 */
[----:B------:R-:W-:-:S02]  /*0440*/  LEA R5, R0, R1, 0x2 ;  /* 0x0000000100057211 */ /* 0x000fc400078e10ff */
[----:B------:R-:W-:-:S03]  /*0450*/  IADD3 R0, PT, PT, R0, 0x8, RZ ;  /* 0x0000000800007810 */ /* 0x000fc60007ffe0ff */
[----:B--2---:R1:W-:Y:S04]  /*0460*/  STL [R5], R4 ;  /* 0x0000000405007387 */ /* 0x0043e80000100800 */
[----:B---3--:R1:W-:Y:S04]  /*0470*/  STL [R5+0x4], R6 ;  /* 0x0000040605007387 */ /* 0x0083e80000100800 */
[----:B----4-:R1:W-:Y:S04]  /*0480*/  STL [R5+0x8], R8 ;  /* 0x0000080805007387 */ /* 0x0103e80000100800 */
[----:B-----5:R1:W-:Y:S04]  /*0490*/  STL [R5+0xc], R10 ;  /* 0x00000c0a05007387 */ /* 0x0203e80000100800 */
[----:B------:R1:W-:Y:S04]  /*04a0*/  STL [R5+0x10], R12 ;  /* 0x0000100c05007387 */ /* 0x0003e80000100800 */
[----:B------:R1:W-:Y:S04]  /*04b0*/  STL [R5+0x14], R14 ;  /* 0x0000140e05007387 */ /* 0x0003e80000100800 */
[----:B------:R1:W-:Y:S04]  /*04c0*/  STL [R5+0x18], R16 ;  /* 0x0000181005007387 */ /* 0x0003e80000100800 */
[----:B------:R1:W-:Y:S02]  /*04d0*/  STL [R5+0x1c], R18 ;  /* 0x00001c1205007387 */ /* 0x0003e40000100800 */
.L_x_533:
[----:B------:R-:W-:Y:S05]  /*04e0*/  BRA.U !UP2, `(.L_x_530) ;  /* 0x000000010a747547 */ /* 0x000fea000b800000 */
[----:B------:R-:W-:Y:S02]  /*04f0*/  UISETP.GE.U32.AND UP1, UPT, UR6, 0x4, UPT ;  /* 0x000000040600788c */ /* 0x000fe4000bf26070 */
[----:B------:R-:W-:-:S04]  /*0500*/  ULOP3.LUT UR7, UR5, 0x3, URZ, 0xc0, !UPT ;  /* 0x0000000305077892 */ /* 0x000fc8000f8ec0ff */
[----:B------:R-:W-:-:S03]  /*0510*/  UISETP.NE.AND UP2, UPT, UR7, URZ, UPT ;  /* 0x000000ff0700728c */ /* 0x000fc6000bf45270 */
[----:B------:R-:W-:Y:S08]  /*0520*/  BRA.U !UP1, `(.L_x_534) ;  /* 0x0000000109347547 */ /* 0x000ff0000b800000 */
[----:B------:R-:W2:Y:S01]  /*0530*/  LDC.64 R2, c[0x0][0x380] ;  /* 0x0000e000ff027b82 */ /* 0x000ea20000000a00 */
[----:B01----:R-:W-:-:S04]  /*0540*/  IMAD R5, R13, UR5, R0 ;  /* 0x000000050d057c24 */ /* 0x003fc8000f8e0200 */
[----:B--2---:R-:W-:-:S05]  /*0550*/  IMAD.WIDE R2, R5, 0x4, R2 ;  /* 0x0000000405027825 */ /* 0x004fca00078e0202 */
[----:B------:R-:W2:Y:S04]  /*0560*/  LDG.E R4, desc[UR12][R2.64] ;  /* 0x0000000c02047981 */ /* 0x000ea8000c1e1900 */
[----:B------:R-:W3:Y:S04]  /*0570*/  LDG.E R6, desc[UR12][R2.64+0x4] ;  /* 0x0000040c02067981 */ /* 0x000ee8000c1e1900 */
[----:B------:R-:W4:Y:S04]  /*0580*/  LDG.E R8, desc[UR12][R2.64+0x8] ;  /* 0x0000080c02087981 */ /* 0x000f28000c1e1900 */
[----:B------:R-:W5:Y:S01]  /*0590*/  LDG.E R10, desc[UR12][R2.64+0xc] ;  /* 0x00000c0c020a7981 */ /* 0x000f62000c1e1900 */
[C---:B------:R-:W-:Y:S01]  /*05a0*/  IMAD R5, R0.reuse, 0x4, R1 ;  /* 0x0000000400057824 */ /* 0x040fe200078e0201 */
[----:B------:R-:W-:-:S04]  /*05b0*/  IADD3 R0, PT, PT, R0, 0x4, RZ ;  /* 0x0000000400007810 */ /* 0x000fc80007ffe0ff */
[----:B--2---:R2:W-:Y:S04]  /*05c0*/  STL [R5], R4 ;  /* 0x0000000405007387 */ /* 0x0045e80000100800 */
[----:B---3--:R2:W-:Y:S04]  /*05d0*/  STL [R5+0x4], R6 ;  /* 0x0000040605007387 */ /* 0x0085e80000100800 */
[----:B----4-:R2:W-:Y:S04]  /*05e0*/  STL [R5+0x8], R8 ;  /* 0x0000080805007387 */ /* 0x0105e80000100800 */
[----:B-----5:R2:W-:Y:S02]  /*05f0*/  STL [R5+0xc], R10 ;  /* 0x00000c0a05007387 */ /* 0x0205e40000100800 */
.L_x_534:
[----:B------:R-:W-:Y:S05]  /*0600*/  BRA.U !UP2, `(.L_x_530) ;  /* 0x000000010a2c7547 */ /* 0x000fea000b800000 */
[----:B012---:R-:W0:Y:S01]  /*0610*/  LDC.64 R4, c[0x0][0x380] ;  /* 0x0000e000ff047b82 */ /* 0x007e220000000a00 */
[----:B------:R-:W-:-:S05]  /*0620*/  UMOV UR4, URZ ;  /* 0x000000ff00047c82 */ /* 0x000fca0008000000 */
.L_x_535:
[----:B------:R-:W-:-:S04]  /*0630*/  IMAD R3, R13, UR5, R0 ;  /* 0x000000050d037c24 */ /* 0x000fc8000f8e0200 */
[----:B0--3--:R-:W-:-:S06]  /*0640*/  IMAD.WIDE R2, R3, 0x4, R4 ;  /* 0x0000000403027825 */ /* 0x009fcc00078e0204 */
[----:B------:R-:W2:Y:S01]  /*0650*/  LDG.E R2, desc[UR12][R2.64] ;  /* 0x0000000c02027981 */ /* 0x000ea2000c1e1900 */
[C---:B------:R-:W-:Y:S01]  /*0660*/  LEA R7, R0.reuse, R1, 0x2 ;  /* 0x0000000100077211 */ /* 0x040fe200078e10ff */
[----:B------:R-:W-:Y:S01]  /*0670*/  UIADD3 UR4, UPT, UPT, UR4, 0x1, URZ ;  /* 0x0000000104047890 */ /* 0x000fe2000fffe0ff */
[----:B------:R-:W-:-:S03]  /*0680*/  VIADD R0, R0, 0x1 ;  /* 0x0000000100007836 */ /* 0x000fc60000000000 */
[----:B------:R-:W-:Y:S01]  /*0690*/  UISETP.NE.AND UP1, UPT, UR4, UR7, UPT ;  /* 0x000000070400728c */ /* 0x000fe2000bf25270 */
[----:B--2---:R3:W-:Y:S08]  /*06a0*/  STL [R7], R2 ;  /* 0x0000000207007387 */ /* 0x0047f00000100800 */
[----:B------:R-:W-:Y:S05]  /*06b0*/  BRA.U UP1, `(.L_x_535) ;  /* 0xfffffffd01dc7547 */ /* 0x000fea000b83ffff */
.L_x_530:
[----:B------:R-:W4:Y:S02]  /*06c0*/  LDCU UR4, c[0x0][0x39c] ;  /* 0x00007380ff0477ac */ /* 0x000f240008000800 */
[----:B----4-:R-:W-:-:S09]  /*06d0*/  UISETP.GE.AND UP1, UPT, UR4, 0x1, UPT ;  /* 0x000000010400788c */ /* 0x010fd2000bf26270 */
[----:B------:R-:W-:Y:S05]  /*06e0*/  BRA.U !UP1, `(.L_x_536) ;  /* 0x0000000d09d07547 */ /* 0x000fea000b800000 */
[----:B------:R-:W-:Y:S05]  /*06f0*/  BRA.U !UP0, `(.L_x_536) ;  /* 0x0000000d08cc7547 */ /* 0x000fea000b800000 */
[----:B------:R-:W-:Y:S01]  /*0700*/  ULOP3.LUT UR10, UR5, 0x7ffffff8, URZ, 0xc0, !UPT ;  /* 0x7ffffff8050a7892 */ /* 0x000fe2000f8ec0ff */
[C---:B------:R-:W-:Y:S01]  /*0710*/  IADD3 R0, PT, PT, R1.reuse, 0x28, RZ ;  /* 0x0000002801007810 */ /* 0x040fe20007ffe0ff */
[----:B------:R-:W-:Y:S01]  /*0720*/  ULOP3.LUT UR14, UR5, 0x7, URZ, 0xc0, !UPT ;  /* 0x00000007050e7892 */ /* 0x000fe2000f8ec0ff */
[----:B-1----:R-:W-:Y:S01]  /*0730*/  IADD3 R12, PT, PT, R1, 0x38, RZ ;  /* 0x00000038010c7810 */ /* 0x002fe20007ffe0ff */
[----:B------:R-:W-:Y:S02]  /*0740*/  ULOP3.LUT UR9, UR5, 0x3, URZ, 0xc0, !UPT ;  /* 0x0000000305097892 */ /* 0x000fe4000f8ec0ff */
[----:B------:R-:W-:Y:S01]  /*0750*/  UIADD3 UR8, UPT, UPT, -UR10, URZ, URZ ;  /* 0x000000ff0a087290 */ /* 0x000fe2000fffe1ff */
[----:B------:R-:W-:-:S11]  /*0760*/  UMOV UR4, URZ ;  /* 0x000000ff00047c82 */ /* 0x000fd60008000000 */
.L_x_547:
[----:B-1----:R-:W1:Y:S01]  /*0770*/  LDCU UR5, c[0x0][0x3a0] ;  /* 0x00007400ff0577ac */ /* 0x002e620008000800 */
[----:B------:R-:W-:Y:S01]  /*0780*/  IMAD.MOV.U32 R3, RZ, RZ, RZ ;  /* 0x000000ffff037224 */ /* 0x000fe200078e00ff */
[----:B------:R-:W4:Y:S01]  /*0790*/  LDCU UR6, c[0x0][0x39c] ;  /* 0x00007380ff0677ac */ /* 0x000f220008000800 */
[----:B-1----:R-:W-:Y:S02]  /*07a0*/  UISETP.GE.U32.AND UP1, UPT, UR5, 0x8, UPT ;  /* 0x000000080500788c */ /* 0x002fe4000bf26070 */
[----:B------:R-:W-:Y:S02]  /*07b0*/  UIMAD UR11, UR4, UR5, URZ ;  /* 0x00000005040b72a4 */ /* 0x000fe4000f8e02ff */
[----:B------:R-:W-:-:S04]  /*07c0*/  UIADD3 UR4, UPT, UPT, UR4, 0x1, URZ ;  /* 0x0000000104047890 */ /* 0x000fc8000fffe0ff */
[----:B----4-:R-:W-:Y:S01]  /*07d0*/  UISETP.NE.AND UP0, UPT, UR4, UR6, UPT ;  /* 0x000000060400728c */ /* 0x010fe2000bf05270 */
[----:B------:R-:W-:Y:S10]  /*07e0*/  BRA.U !UP1, `(.L_x_537) ;  /* 0x00000005097c7547 */ /* 0x000ff4000b800000 */
[----:B------:R-:W1:Y:S01]  /*07f0*/  LDCU.64 UR6, c[0x0][0x388] ;  /* 0x00007100ff0677ac */ /* 0x000e620008000a00 */
[----:B0-----:R-:W-:Y:S01]  /*0800*/  MOV R18, R12 ;  /* 0x0000000c00127202 */ /* 0x001fe20000000f00 */
[----:B-1----:R-:W-:-:S04]  /*0810*/  UIMAD.WIDE.U32 UR6, UR11, 0x4, UR6 ;  /* 0x000000040b0678a5 */ /* 0x002fc8000f8e0006 */
[----:B------:R-:W-:-:S04]  /*0820*/  UIADD3 UR5, UP1, UPT, UR6, 0x10, URZ ;  /* 0x0000001006057890 */ /* 0x000fc8000ff3e0ff */
[----:B------:R-:W-:Y:S02]  /*0830*/  UIADD3.X UR6, UPT, UPT, URZ, UR7, URZ, UP1, !UPT ;  /* 0x00000007ff067290 */ /* 0x000fe40008ffe4ff */
[----:B---3--:R-:W-:Y:S01]  /*0840*/  MOV R2, UR5 ;  /* 0x0000000500027c02 */ /* 0x008fe20008000f00 */
[----:B------:R-:W-:-:S03]  /*0850*/  UMOV UR5, UR8 ;  /* 0x0000000800057c82 */ /* 0x000fc60008000000 */
[----:B------:R-:W-:-:S07]  /*0860*/  IMAD.U32 R3, RZ, RZ, UR6 ;  /* 0x00000006ff037e24 */ /* 0x000fce000f8e00ff */
.L_x_538:
[----:B--2---:R-:W2:Y:S04]  /*0870*/  LDG.E R4, desc[UR12][R2.64+-0x10] ;  /* 0xfffff00c02047981 */ /* 0x004ea8000c1e1900 */
[----:B------:R-:W3:Y:S04]  /*0880*/  LDG.E R8, desc[UR12][R2.64+-0xc] ;  /* 0xfffff40c02087981 */ /* 0x000ee8000c1e1900 */
[----:B------:R-:W4:Y:S04]  /*0890*/  LDG.E R14, desc[UR12][R2.64+-0x4] ;  /* 0xfffffc0c020e7981 */ /* 0x000f28000c1e1900 */
[----:B------:R-:W5:Y:S04]  /*08a0*/  LDG.E R28, desc[UR12][R2.64+-0x8] ;  /* 0xfffff80c021c7981 */ /* 0x000f68000c1e1900 */
[----:B------:R-:W5:Y:S04]  /*08b0*/  LDG.E R16, desc[UR12][R2.64] ;  /* 0x0000000c02107981 */ /* 0x000f68000c1e1900 */
[----:B------:R-:W5:Y:S04]  /*08c0*/  LDG.E R24, desc[UR12][R2.64+0x4] ;  /* 0x0000040c02187981 */ /* 0x000f68000c1e1900 */
[----:B------:R-:W5:Y:S04]  /*08d0*/  LDG.E R20, desc[UR12][R2.64+0x8] ;  /* 0x0000080c02147981 */ /* 0x000f68000c1e1900 */
[----:B------:R-:W5:Y:S01]  /*08e0*/  LDG.E R22, desc[UR12][R2.64+0xc] ;  /* 0x00000c0c02167981 */ /* 0x000f62000c1e1900 */
[----:B--2---:R-:W-:-:S13]  /*08f0*/  ISETP.NE.AND P5, PT, R4, -0x1, PT ;  /* 0xffffffff0400780c */ /* 0x004fda0003fa5270 */
[----:B------:R-:W0:Y:S08]  /*0900*/  @P5 LDC R5, c[0x0][0x3a0] ;  /* 0x0000e800ff055b82 */ /* 0x000e300000000800 */
[----:B------:R-:W1:Y:S01]  /*0910*/  @P5 LDC.64 R6, c[0x0][0x380] ;  /* 0x0000e000ff065b82 */ /* 0x000e620000000a00 */
[----:B0-----:R-:W-:-:S04]  /*0920*/  @P5 IMAD R5, R13, R5, R4 ;  /* 0x000000050d055224 */ /* 0x001fc800078e0204 */
[----:B-1----:R-:W-:-:S05]  /*0930*/  @P5 IMAD.WIDE R6, R5, 0x4, R6 ;  /* 0x0000000405065825 */ /* 0x002fca00078e0206 */
[----:B------:R-:W2:Y:S01]  /*0940*/  @P5 LDG.E R25, desc[UR12][R6.64] ;  /* 0x0000000c06195981 */ /* 0x000ea2000c1e1900 */
[----:B---3--:R-:W-:Y:S02]  /*0950*/  ISETP.NE.AND P4, PT, R8, -0x1, PT ;  /* 0xffffffff0800780c */ /* 0x008fe40003f85270 */
[----:B----4-:R-:W-:Y:S02]  /*0960*/  ISETP.NE.AND P2, PT, R14, -0x1, PT ;  /* 0xffffffff0e00780c */ /* 0x010fe40003f45270 */
[----:B-----5:R-:W-:Y:S02]  /*0970*/  ISETP.NE.AND P3, PT, R28, -0x1, PT ;  /* 0xffffffff1c00780c */ /* 0x020fe40003f65270 */
[----:B------:R-:W-:-:S07]  /*0980*/  ISETP.NE.AND P1, PT, R16, -0x1, PT ;  /* 0xffffffff1000780c */ /* 0x000fce0003f25270 */
[----:B------:R-:W0:Y:S08]  /*0990*/  @P4 LDC R27, c[0x0][0x3a0] ;  /* 0x0000e800ff1b4b82 */ /* 0x000e300000000800 */
[----:B------:R-:W1:Y:S01]  /*09a0*/  @P4 LDC.64 R4, c[0x0][0x380] ;  /* 0x0000e000ff044b82 */ /* 0x000e620000000a00 */
[----:B------:R-:W-:-:S07]  /*09b0*/  @!P5 MOV R9, 0xffffffff ;  /* 0xffffffff0009d802 */ /* 0x000fce0000000f00 */
[----:B------:R-:W3:Y:S01]  /*09c0*/  @P2 LDC R15, c[0x0][0x3a0] ;  /* 0x0000e800ff0f2b82 */ /* 0x000ee20000000800 */
[----:B------:R-:W-:-:S07]  /*09d0*/  ISETP.NE.AND P0, PT, R24, -0x1, PT ;  /* 0xffffffff1800780c */ /* 0x000fce0003f05270 */
[----:B------:R-:W4:Y:S08]  /*09e0*/  @P3 LDC R21, c[0x0][0x3a0] ;  /* 0x0000e800ff153b82 */ /* 0x000f300000000800 */
[----:B------:R-:W5:Y:S08]  /*09f0*/  @P2 LDC.64 R10, c[0x0][0x380] ;  /* 0x0000e000ff0a2b82 */ /* 0x000f700000000a00 */
[----:B------:R-:W5:Y:S01]  /*0a00*/  @P1 LDC R17, c[0x0][0x3a0] ;  /* 0x0000e800ff111b82 */ /* 0x000f620000000800 */
[----:B------:R-:W-:Y:S01]  /*0a10*/  ISETP.NE.AND P6, PT, R22, -0x1, PT ;  /* 0xffffffff1600780c */ /* 0x000fe20003fc5270 */
[----:B0-----:R-:W-:-:S02]  /*0a20*/  @P4 IMAD R27, R13, R27, R8 ;  /* 0x0000001b0d1b4224 */ /* 0x001fc400078e0208 */
[----:B---3--:R-:W-:Y:S02]  /*0a30*/  @P2 IMAD R15, R13, R15, R14 ;  /* 0x0000000f0d0f2224 */ /* 0x008fe400078e020e */
[----:B-1----:R-:W-:Y:S02]  /*0a40*/  @P4 IMAD.WIDE R26, R27, 0x4, R4 ;  /* 0x000000041b1a4825 */ /* 0x002fe400078e0204 */
[----:B------:R-:W0:Y:S02]  /*0a50*/  @P0 LDC R23, c[0x0][0x3a0] ;  /* 0x0000e800ff170b82 */ /* 0x000e240000000800 */
[----:B----4-:R-:W-:Y:S01]  /*0a60*/  @P3 IMAD R29, R13, R21, R28 ;  /* 0x000000150d1d3224 */ /* 0x010fe200078e021c */
[----:B------:R1:W3:Y:S05]  /*0a70*/  @P4 LDG.E R19, desc[UR12][R26.64] ;  /* 0x0000000c1a134981 */ /* 0x0002ea000c1e1900 */
[----:B------:R-:W4:Y:S01]  /*0a80*/  @P0 LDC.64 R4, c[0x0][0x380] ;  /* 0x0000e000ff040b82 */ /* 0x000f220000000a00 */
[----:B-----5:R-:W-:-:S06]  /*0a90*/  @P2 IMAD.WIDE R10, R15, 0x4, R10 ;  /* 0x000000040f0a2825 */ /* 0x020fcc00078e020a */
[----:B------:R-:W5:Y:S01]  /*0aa0*/  @P2 LDG.E R11, desc[UR12][R10.64] ;  /* 0x0000000c0a0b2981 */ /* 0x000f62000c1e1900 */
[C---:B-1----:R-:W-:Y:S01]  /*0ab0*/  @P1 IMAD R27, R13.reuse, R17, R16 ;  /* 0x000000110d1b1224 */ /* 0x042fe200078e0210 */
[----:B------:R-:W1:Y:S08]  /*0ac0*/  @P3 LDC.64 R6, c[0x0][0x380] ;  /* 0x0000e000ff063b82 */ /* 0x000e700000000a00 */
[----:B------:R-:W2:Y:S01]  /*0ad0*/  @P6 LDC.64 R16, c[0x0][0x380] ;  /* 0x0000e000ff106b82 */ /* 0x000ea20000000a00 */
[----:B0-----:R-:W-:-:S04]  /*0ae0*/  @P0 IMAD R23, R13, R23, R24 ;  /* 0x000000170d170224 */ /* 0x001fc800078e0218 */
[----:B----4-:R-:W-:-:S06]  /*0af0*/  @P0 IMAD.WIDE R4, R23, 0x4, R4 ;  /* 0x0000000417040825 */ /* 0x010fcc00078e0204 */
[----:B------:R-:W4:Y:S01]  /*0b00*/  @P0 LDG.E R5, desc[UR12][R4.64] ;  /* 0x0000000c04050981 */ /* 0x000f22000c1e1900 */
[----:B-1----:R-:W-:-:S06]  /*0b10*/  @P3 IMAD.WIDE R6, R29, 0x4, R6 ;  /* 0x000000041d063825 */ /* 0x002fcc00078e0206 */
[----:B------:R-:W4:Y:S04]  /*0b20*/  @P3 LDG.E R7, desc[UR12][R6.64] ;  /* 0x0000000c06073981 */ /* 0x000f28000c1e1900 */
[----:B--2---:R0:W-:Y:S04]  /*0b30*/  @P5 STL [R18+-0x10], R25 ;  /* 0xfffff01912005387 */ /* 0x0041e80000100800 */
[----:B------:R1:W-:Y:S01]  /*0b40*/  @!P5 STL [R18+-0x10], R9 ;  /* 0xfffff0091200d387 */ /* 0x0003e20000100800 */
[----:B------:R-:W-:Y:S01]  /*0b50*/  ISETP.NE.AND P5, PT, R20, -0x1, PT ;  /* 0xffffffff1400780c */ /* 0x000fe20003fa5270 */
[----:B0-----:R-:W0:-:S12]  /*0b60*/  @P6 LDC R25, c[0x0][0x3a0] ;  /* 0x0000e800ff196b82 */ /* 0x001e180000000800 */
[----:B------:R-:W2:Y:S08]  /*0b70*/  @P5 LDC R21, c[0x0][0x3a0] ;  /* 0x0000e800ff155b82 */ /* 0x000eb00000000800 */
[----:B-1----:R-:W1:Y:S08]  /*0b80*/  @P1 LDC.64 R8, c[0x0][0x380] ;  /* 0x0000e000ff081b82 */ /* 0x002e700000000a00 */
[----:B------:R-:W3:Y:S01]  /*0b90*/  @P5 LDC.64 R14, c[0x0][0x380] ;  /* 0x0000e000ff0e5b82 */ /* 0x000ee20000000a00 */
[----:B0-----:R-:W-:-:S02]  /*0ba0*/  @P6 IMAD R25, R13, R25, R22 ;  /* 0x000000190d196224 */ /* 0x001fc400078e0216 */
[----:B--2---:R-:W-:Y:S02]  /*0bb0*/  @P5 IMAD R21, R13, R21, R20 ;  /* 0x000000150d155224 */ /* 0x004fe400078e0214 */
[----:B------:R-:W-:-:S04]  /*0bc0*/  @P6 IMAD.WIDE R16, R25, 0x4, R16 ;  /* 0x0000000419106825 */ /* 0x000fc800078e0210 */
[----:B-1----:R-:W-:Y:S02]  /*0bd0*/  @P1 IMAD.WIDE R8, R27, 0x4, R8 ;  /* 0x000000041b081825 */ /* 0x002fe400078e0208 */
[----:B------:R-:W2:Y:S04]  /*0be0*/  @P6 LDG.E R17, desc[UR12][R16.64] ;  /* 0x0000000c10116981 */ /* 0x000ea8000c1e1900 */
[----:B------:R-:W2:Y:S01]  /*0bf0*/  @P1 LDG.E R9, desc[UR12][R8.64] ;  /* 0x0000000c08091981 */ /* 0x000ea2000c1e1900 */
[----:B---3--:R-:W-:-:S06]  /*0c00*/  @P5 IMAD.WIDE R14, R21, 0x4, R14 ;  /* 0x00000004150e5825 */ /* 0x008fcc00078e020e */
[----:B------:R-:W3:Y:S01]  /*0c10*/  @P5 LDG.E R15, desc[UR12][R14.64] ;  /* 0x0000000c0e0f5981 */ /* 0x000ee2000c1e1900 */
[----:B------:R-:W-:Y:S01]  /*0c20*/  UIADD3 UR5, UPT, UPT, UR5, 0x8, URZ ;  /* 0x0000000805057890 */ /* 0x000fe2000fffe0ff */
[----:B------:R-:W-:Y:S01]  /*0c30*/  @!P4 MOV R21, 0xffffffff ;  /* 0xffffffff0015c802 */ /* 0x000fe20000000f00 */
[----:B------:R-:W-:Y:S02]  /*0c40*/  @!P0 IMAD.MOV.U32 R29, RZ, RZ, -0x1 ;  /* 0xffffffffff1d8424 */ /* 0x000fe400078e00ff */
[----:B------:R-:W-:Y:S01]  /*0c50*/  UISETP.NE.AND UP1, UPT, UR5, URZ, UPT ;  /* 0x000000ff0500728c */ /* 0x000fe2000bf25270 */
[----:B------:R0:W-:Y:S01]  /*0c60*/  @P4 STL [R18+-0xc], R19 ;  /* 0xfffff41312004387 */ /* 0x0001e20000100800 */
[----:B------:R-:W-:Y:S01]  /*0c70*/  @!P3 IMAD.MOV.U32 R23, RZ, RZ, -0x1 ;  /* 0xffffffffff17b424 */ /* 0x000fe200078e00ff */
[----:B------:R-:W-:Y:S02]  /*0c80*/  @!P2 MOV R25, 0xffffffff ;  /* 0xffffffff0019a802 */ /* 0x000fe40000000f00 */
[----:B------:R1:W-:Y:S01]  /*0c90*/  @!P4 STL [R18+-0xc], R21 ;  /* 0xfffff4151200c387 */ /* 0x0003e20000100800 */
[----:B------:R-:W-:-:S02]  /*0ca0*/  @!P1 MOV R27, 0xffffffff ;  /* 0xffffffff001b9802 */ /* 0x000fc40000000f00 */
[----:B0-----:R-:W-:Y:S02]  /*0cb0*/  @!P5 MOV R19, 0xffffffff ;  /* 0xffffffff0013d802 */ /* 0x001fe40000000f00 */
[----:B-1----:R-:W-:Y:S01]  /*0cc0*/  @!P6 MOV R21, 0xffffffff ;  /* 0xffffffff0015e802 */ /* 0x002fe20000000f00 */
[----:B-----5:R-:W-:Y:S04]  /*0cd0*/  @P2 STL [R18+-0x4], R11 ;  /* 0xfffffc0b12002387 */ /* 0x020fe80000100800 */
[----:B------:R-:W-:Y:S04]  /*0ce0*/  @!P2 STL [R18+-0x4], R25 ;  /* 0xfffffc191200a387 */ /* 0x000fe80000100800 */
[----:B----4-:R-:W-:Y:S04]  /*0cf0*/  @P0 STL [R18+0x4], R5 ;  /* 0x0000040512000387 */ /* 0x010fe80000100800 */
[----:B------:R-:W-:Y:S01]  /*0d00*/  @!P0 STL [R18+0x4], R29 ;  /* 0x0000041d12008387 */ /* 0x000fe20000100800 */
[----:B------:R-:W-:-:S03]  /*0d10*/  IADD3 R2, P0, PT, R2, 0x20, RZ ;  /* 0x0000002002027810 */ /* 0x000fc60007f1e0ff */
[----:B------:R-:W-:Y:S02]  /*0d20*/  @P3 STL [R18+-0x8], R7 ;  /* 0xfffff80712003387 */ /* 0x000fe40000100800 */
[----:B------:R-:W-:Y:S02]  /*0d30*/  IMAD.X R3, RZ, RZ, R3, P0 ;  /* 0x000000ffff037224 */ /* 0x000fe400000e0603 */
[----:B------:R-:W-:Y:S04]  /*0d40*/  @!P3 STL [R18+-0x8], R23 ;  /* 0xfffff8171200b387 */ /* 0x000fe80000100800 */
[----:B--2---:R-:W-:Y:S04]  /*0d50*/  @P6 STL [R18+0xc], R17 ;  /* 0x00000c1112006387 */ /* 0x004fe80000100800 */
[----:B------:R-:W-:Y:S04]  /*0d60*/  @!P6 STL [R18+0xc], R21 ;  /* 0x00000c151200e387 */ /* 0x000fe80000100800 */
[----:B------:R-:W-:Y:S04]  /*0d70*/  @P1 STL [R18], R9 ;  /* 0x0000000912001387 */ /* 0x000fe80000100800 */
[----:B------:R-:W-:Y:S04]  /*0d80*/  @!P1 STL [R18], R27 ;  /* 0x0000001b12009387 */ /* 0x000fe80000100800 */
[----:B---3--:R-:W-:Y:S04]  /*0d90*/  @P5 STL [R18+0x8], R15 ;  /* 0x0000080f12005387 */ /* 0x008fe80000100800 */
[----:B------:R0:W-:Y:S02]  /*0da0*/  @!P5 STL [R18+0x8], R19 ;  /* 0x000008131200d387 */ /* 0x0001e40000100800 */
[----:B0-----:R-:W-:Y:S01]  /*0db0*/  IADD3 R18, PT, PT, R18, 0x20, RZ ;  /* 0x0000002012127810 */ /* 0x001fe20007ffe0ff */
[----:B------:R-:W-:Y:S06]  /*0dc0*/  BRA.U UP1, `(.L_x_538) ;  /* 0xfffffff901a87547 */ /* 0x000fec000b83ffff */
[----:B------:R-:W-:-:S07]  /*0dd0*/  MOV R3, UR10 ;  /* 0x0000000a00037c02 */ /* 0x000fce0008000f00 */
.L_x_537:
[----:B------:R-:W-:-:S09]  /*0de0*/  UISETP.NE.AND UP1, UPT, UR14, URZ, UPT ;  /* 0x000000ff0e00728c */ /* 0x000fd2000bf25270 */
[----:B------:R-:W-:Y:S05]  /*0df0*/  BRA.U !UP1, `(.L_x_539) ;  /* 0x0000000509a87547 */ /* 0x000fea000b800000 */
[----:B------:R-:W-:Y:S02]  /*0e00*/  UIADD3 UR5, UPT, UPT, UR14, -0x1, URZ ;  /* 0xffffffff0e057890 */ /* 0x000fe4000fffe0ff */
[----:B------:R-:W-:Y:S02]  /*0e10*/  UISETP.NE.AND UP2, UPT, UR9, URZ, UPT ;  /* 0x000000ff0900728c */ /* 0x000fe4000bf45270 */
[----:B------:R-:W-:-:S09]  /*0e20*/  UISETP.GE.U32.AND UP1, UPT, UR5, 0x3, UPT ;  /* 0x000000030500788c */ /* 0x000fd2000bf26070 */
[----:B------:R-:W-:Y:S05]  /*0e30*/  BRA.U !UP1, `(.L_x_540) ;  /* 0x0000000109c87547 */ /* 0x000fea000b800000 */
[----:B0-2---:R-:W0:Y:S01]  /*0e40*/  LDC.64 R10, c[0x0][0x388] ;  /* 0x0000e200ff0a7b82 */ /* 0x005e220000000a00 */
[C---:B---3--:R-:W-:Y:S01]  /*0e50*/  IADD3 R2, P0, PT, R3.reuse, UR11, RZ ;  /* 0x0000000b03027c10 */ /* 0x048fe2000ff1e0ff */
[----:B------:R-:W-:-:S03]  /*0e60*/  VIADD R7, R3, UR11 ;  /* 0x0000000b03077c36 */ /* 0x000fc60008000000 */
[----:B------:R-:W-:-:S03]  /*0e70*/  IADD3.X R8, PT, PT, RZ, RZ, RZ, P0, !PT ;  /* 0x000000ffff087210 */ /* 0x000fc600007fe4ff */
[----:B------:R-:W1:Y:S01]  /*0e80*/  LDC.64 R4, c[0x0][0x388] ;  /* 0x0000e200ff047b82 */ /* 0x000e620000000a00 */
[----:B0-----:R-:W-:Y:S01]  /*0e90*/  LEA R6, P0, R2, R10, 0x2 ;  /* 0x0000000a02067211 */ /* 0x001fe200078010ff */
[----:B-1----:R-:W-:-:S03]  /*0ea0*/  IMAD.WIDE.U32 R4, R7, 0x4, R4 ;  /* 0x0000000407047825 */ /* 0x002fc600078e0004 */
[----:B------:R-:W-:Y:S02]  /*0eb0*/  LEA.HI.X R7, R2, R11, R8, 0x2, P0 ;  /* 0x0000000b02077211 */ /* 0x000fe400000f1408 */
[----:B------:R-:W2:Y:S04]  /*0ec0*/  LDG.E R2, desc[UR12][R4.64] ;  /* 0x0000000c04027981 */ /* 0x000ea8000c1e1900 */
[----:B------:R-:W3:Y:S04]  /*0ed0*/  LDG.E R14, desc[UR12][R6.64+0x4] ;  /* 0x0000040c060e7981 */ /* 0x000ee8000c1e1900 */
[----:B------:R-:W4:Y:S04]  /*0ee0*/  LDG.E R16, desc[UR12][R6.64+0x8] ;  /* 0x0000080c06107981 */ /* 0x000f28000c1e1900 */
[----:B------:R-:W5:Y:S01]  /*0ef0*/  LDG.E R18, desc[UR12][R6.64+0xc] ;  /* 0x00000c0c06127981 */ /* 0x000f62000c1e1900 */
[----:B--2---:R-:W-:-:S02]  /*0f00*/  ISETP.NE.AND P0, PT, R2, -0x1, PT ;  /* 0xffffffff0200780c */ /* 0x004fc40003f05270 */
[----:B---3--:R-:W-:Y:S02]  /*0f10*/  ISETP.NE.AND P1, PT, R14, -0x1, PT ;  /* 0xffffffff0e00780c */ /* 0x008fe40003f25270 */
[----:B----4-:R-:W-:Y:S02]  /*0f20*/  ISETP.NE.AND P2, PT, R16, -0x1, PT ;  /* 0xffffffff1000780c */ /* 0x010fe40003f45270 */
[----:B-----5:R-:W-:-:S07]  /*0f30*/  ISETP.NE.AND P3, PT, R18, -0x1, PT ;  /* 0xffffffff1200780c */ /* 0x020fce0003f65270 */
[----:B------:R-:W0:Y:S08]  /*0f40*/  @P0 LDC R15, c[0x0][0x3a0] ;  /* 0x0000e800ff0f0b82 */ /* 0x000e300000000800 */
[----:B------:R-:W1:Y:S08]  /*0f50*/  @P1 LDC R17, c[0x0][0x3a0] ;  /* 0x0000e800ff111b82 */ /* 0x000e700000000800 */
[----:B------:R-:W2:Y:S08]  /*0f60*/  @P0 LDC.64 R10, c[0x0][0x380] ;  /* 0x0000e000ff0a0b82 */ /* 0x000eb00000000a00 */
[----:B------:R-:W3:Y:S01]  /*0f70*/  @P1 LDC.64 R8, c[0x0][0x380] ;  /* 0x0000e000ff081b82 */ /* 0x000ee20000000a00 */
[----:B0-----:R-:W-:-:S07]  /*0f80*/  @P0 IMAD R15, R13, R15, R2 ;  /* 0x0000000f0d0f0224 */ /* 0x001fce00078e0202 */
[----:B------:R-:W0:Y:S01]  /*0f90*/  @P2 LDC R19, c[0x0][0x3a0] ;  /* 0x0000e800ff132b82 */ /* 0x000e220000000800 */
[----:B-1----:R-:W-:-:S07]  /*0fa0*/  @P1 IMAD R17, R13, R17, R14 ;  /* 0x000000110d111224 */ /* 0x002fce00078e020e */
[----:B------:R-:W1:Y:S01]  /*0fb0*/  @P3 LDC R20, c[0x0][0x3a0] ;  /* 0x0000e800ff143b82 */ /* 0x000e620000000800 */
[----:B--2---:R-:W-:-:S06]  /*0fc0*/  @P0 IMAD.WIDE R10, R15, 0x4, R10 ;  /* 0x000000040f0a0825 */ /* 0x004fcc00078e020a */
[----:B------:R-:W2:Y:S01]  /*0fd0*/  @P0 LDG.E R11, desc[UR12][R10.64] ;  /* 0x0000000c0a0b0981 */ /* 0x000ea2000c1e1900 */
[----:B------:R-:W4:Y:S01]  /*0fe0*/  @P2 LDC.64 R6, c[0x0][0x380] ;  /* 0x0000e000ff062b82 */ /* 0x000f220000000a00 */
[----:B---3--:R-:W-:-:S06]  /*0ff0*/  @P1 IMAD.WIDE R8, R17, 0x4, R8 ;  /* 0x0000000411081825 */ /* 0x008fcc00078e0208 */
[----:B------:R-:W3:Y:S01]  /*1000*/  @P1 LDG.E R9, desc[UR12][R8.64] ;  /* 0x0000000c08091981 */ /* 0x000ee2000c1e1900 */
[----:B------:R-:W5:Y:S01]  /*1010*/  @P3 LDC.64 R4, c[0x0][0x380] ;  /* 0x0000e000ff043b82 */ /* 0x000f620000000a00 */
[C---:B0-----:R-:W-:Y:S02]  /*1020*/  @P2 IMAD R15, R13.reuse, R19, R16 ;  /* 0x000000130d0f2224 */ /* 0x041fe400078e0210 */
[----:B-1----:R-:W-:Y:S02]  /*1030*/  @P3 IMAD R17, R13, R20, R18 ;  /* 0x000000140d113224 */ /* 0x002fe400078e0212 */
[----:B----4-:R-:W-:-:S06]  /*1040*/  @P2 IMAD.WIDE R6, R15, 0x4, R6 ;  /* 0x000000040f062825 */ /* 0x010fcc00078e0206 */
[----:B------:R-:W4:Y:S01]  /*1050*/  @P2 LDG.E R7, desc[UR12][R6.64] ;  /* 0x0000000c06072981 */ /* 0x000f22000c1e1900 */
[----:B-----5:R-:W-:-:S06]  /*1060*/  @P3 IMAD.WIDE R4, R17, 0x4, R4 ;  /* 0x0000000411043825 */ /* 0x020fcc00078e0204 */
[----:B------:R-:W5:Y:S01]  /*1070*/  @P3 LDG.E R5, desc[UR12][R4.64] ;  /* 0x0000000c04053981 */ /* 0x000f62000c1e1900 */
[C---:B------:R-:W-:Y:S01]  /*1080*/  LEA R2, R3.reuse, R0, 0x2 ;  /* 0x0000000003027211 */ /* 0x040fe200078e10ff */
[----:B------:R-:W-:Y:S01]  /*1090*/  @!P0 IMAD.MOV.U32 R15, RZ, RZ, -0x1 ;  /* 0xffffffffff0f8424 */ /* 0x000fe200078e00ff */
[----:B------:R-:W-:Y:S01]  /*10a0*/  @!P1 MOV R17, 0xffffffff ;  /* 0xffffffff00119802 */ /* 0x000fe20000000f00 */
[----:B------:R-:W-:Y:S01]  /*10b0*/  @!P3 IMAD.MOV.U32 R21, RZ, RZ, -0x1 ;  /* 0xffffffffff15b424 */ /* 0x000fe200078e00ff */
[----:B------:R-:W-:Y:S02]  /*10c0*/  @!P2 MOV R19, 0xffffffff ;  /* 0xffffffff0013a802 */ /* 0x000fe40000000f00 */
[----:B------:R-:W-:Y:S01]  /*10d0*/  IADD3 R3, PT, PT, R3, 0x4, RZ ;  /* 0x0000000403037810 */ /* 0x000fe20007ffe0ff */
[----:B--2---:R1:W-:Y:S04]  /*10e0*/  @P0 STL [R2], R11 ;  /* 0x0000000b02000387 */ /* 0x0043e80000100800 */
[----:B------:R1:W-:Y:S04]  /*10f0*/  @!P0 STL [R2], R15 ;  /* 0x0000000f02008387 */ /* 0x0003e80000100800 */
[----:B---3--:R1:W-:Y:S04]  /*1100*/  @P1 STL [R2+0x4], R9 ;  /* 0x0000040902001387 */ /* 0x0083e80000100800 */
[----:B------:R1:W-:Y:S04]  /*1110*/  @!P1 STL [R2+0x4], R17 ;  /* 0x0000041102009387 */ /* 0x0003e80000100800 */
[----:B----4-:R1:W-:Y:S04]  /*1120*/  @P2 STL [R2+0x8], R7 ;  /* 0x0000080702002387 */ /* 0x0103e80000100800 */
[----:B------:R1:W-:Y:S04]  /*1130*/  @!P2 STL [R2+0x8], R19 ;  /* 0x000008130200a387 */ /* 0x0003e80000100800 */
[----:B-----5:R1:W-:Y:S04]  /*1140*/  @P3 STL [R2+0xc], R5 ;  /* 0x00000c0502003387 */ /* 0x0203e80000100800 */
[----:B------:R1:W-:Y:S02]  /*1150*/  @!P3 STL [R2+0xc], R21 ;  /* 0x00000c150200b387 */ /* 0x0003e40000100800 */
.L_x_540:
[----:B------:R-:W-:Y:S05]  /*1160*/  BRA.U !UP2, `(.L_x_539) ;  /* 0x000000010acc7547 */ /* 0x000fea000b800000 */
[----:B------:R-:W4:Y:S01]  /*1170*/  LDCU UR5, c[0x0][0x3a0] ;  /* 0x00007400ff0577ac */ /* 0x000f220008000800 */
[----:B------:R-:W-:Y:S02]  /*1180*/  UISETP.NE.AND UP1, UPT, UR9, 0x1, UPT ;  /* 0x000000010900788c */ /* 0x000fe4000bf25270 */
[----:B----4-:R-:W-:-:S07]  /*1190*/  ULOP3.LUT UP2, URZ, UR5, 0x1, URZ, 0xc0, !UPT ;  /* 0x0000000105ff7892 */ /* 0x010fce000f84c0ff */
[----:B------:R-:W-:Y:S05]  /*11a0*/  BRA.U !UP1, `(.L_x_541) ;  /* 0x0000000109787547 */ /* 0x000fea000b800000 */
[----:B012---:R-:W0:Y:S01]  /*11b0*/  LDC.64 R10, c[0x0][0x388] ;  /* 0x0000e200ff0a7b82 */ /* 0x007e220000000a00 */
[C---:B---3--:R-:W-:Y:S02]  /*11c0*/  IADD3 R2, P0, PT, R3.reuse, UR11, RZ ;  /* 0x0000000b03027c10 */ /* 0x048fe4000ff1e0ff */
[----:B------:R-:W-:-:S03]  /*11d0*/  IADD3 R7, PT, PT, R3, UR11, RZ ;  /* 0x0000000b03077c10 */ /* 0x000fc6000fffe0ff */
[----:B------:R-:W-:Y:S02]  /*11e0*/  IMAD.X R9, RZ, RZ, RZ, P0 ;  /* 0x000000ffff097224 */ /* 0x000fe400000e06ff */
[----:B------:R-:W1:Y:S01]  /*11f0*/  LDC.64 R4, c[0x0][0x388] ;  /* 0x0000e200ff047b82 */ /* 0x000e620000000a00 */
[----:B0-----:R-:W-:-:S04]  /*1200*/  LEA R8, P0, R2, R10, 0x2 ;  /* 0x0000000a02087211 */ /* 0x001fc800078010ff */
[----:B------:R-:W-:Y:S01]  /*1210*/  LEA.HI.X R9, R2, R11, R9, 0x2, P0 ;  /* 0x0000000b02097211 */ /* 0x000fe200000f1409 */
[----:B-1----:R-:W-:-:S04]  /*1220*/  IMAD.WIDE.U32 R6, R7, 0x4, R4 ;  /* 0x0000000407067825 */ /* 0x002fc800078e0004 */
[----:B------:R-:W2:Y:S04]  /*1230*/  LDG.E R8, desc[UR12][R8.64+0x4] ;  /* 0x0000040c08087981 */ /* 0x000ea8000c1e1900 */
[----:B------:R-:W3:Y:S01]  /*1240*/  LDG.E R6, desc[UR12][R6.64] ;  /* 0x0000000c06067981 */ /* 0x000ee2000c1e1900 */
[----:B--2---:R-:W-:Y:S02]  /*1250*/  ISETP.NE.AND P1, PT, R8, -0x1, PT ;  /* 0xffffffff0800780c */ /* 0x004fe40003f25270 */
[----:B---3--:R-:W-:-:S11]  /*1260*/  ISETP.NE.AND P0, PT, R6, -0x1, PT ;  /* 0xffffffff0600780c */ /* 0x008fd60003f05270 */
[----:B------:R-:W0:Y:S08]  /*1270*/  @P1 LDC R17, c[0x0][0x3a0] ;  /* 0x0000e800ff111b82 */ /* 0x000e300000000800 */
[----:B------:R-:W1:Y:S08]  /*1280*/  @P0 LDC R15, c[0x0][0x3a0] ;  /* 0x0000e800ff0f0b82 */ /* 0x000e700000000800 */
[----:B------:R-:W2:Y:S08]  /*1290*/  @P0 LDC.64 R4, c[0x0][0x380] ;  /* 0x0000e000ff040b82 */ /* 0x000eb00000000a00 */
[----:B------:R-:W3:Y:S01]  /*12a0*/  @P1 LDC.64 R10, c[0x0][0x380] ;  /* 0x0000e000ff0a1b82 */ /* 0x000ee20000000a00 */
[----:B0-----:R-:W-:-:S02]  /*12b0*/  @P1 IMAD R17, R13, R17, R8 ;  /* 0x000000110d111224 */ /* 0x001fc400078e0208 */
[----:B-1----:R-:W-:-:S04]  /*12c0*/  @P0 IMAD R15, R13, R15, R6 ;  /* 0x0000000f0d0f0224 */ /* 0x002fc800078e0206 */
[----:B--2---:R-:W-:-:S06]  /*12d0*/  @P0 IMAD.WIDE R4, R15, 0x4, R4 ;  /* 0x000000040f040825 */ /* 0x004fcc00078e0204 */
[----:B------:R-:W2:Y:S01]  /*12e0*/  @P0 LDG.E R4, desc[UR12][R4.64] ;  /* 0x0000000c04040981 */ /* 0x000ea2000c1e1900 */
[----:B---3--:R-:W-:-:S06]  /*12f0*/  @P1 IMAD.WIDE R6, R17, 0x4, R10 ;  /* 0x0000000411061825 */ /* 0x008fcc00078e020a */
[----:B------:R-:W3:Y:S01]  /*1300*/  @P1 LDG.E R6, desc[UR12][R6.64] ;  /* 0x0000000c06061981 */ /* 0x000ee2000c1e1900 */
[C---:B------:R-:W-:Y:S01]  /*1310*/  LEA R9, R3.reuse, R0, 0x2 ;  /* 0x0000000003097211 */ /* 0x040fe200078e10ff */
[----:B------:R-:W-:Y:S01]  /*1320*/  @!P1 IMAD.MOV.U32 R8, RZ, RZ, -0x1 ;  /* 0xffffffffff089424 */ /* 0x000fe200078e00ff */
[----:B------:R-:W-:Y:S02]  /*1330*/  @!P0 MOV R2, 0xffffffff ;  /* 0xffffffff00028802 */ /* 0x000fe40000000f00 */
[----:B------:R-:W-:Y:S01]  /*1340*/  IADD3 R3, PT, PT, R3, 0x2, RZ ;  /* 0x0000000203037810 */ /* 0x000fe20007ffe0ff */
[----:B--2---:R4:W-:Y:S04]  /*1350*/  @P0 STL [R9], R4 ;  /* 0x0000000409000387 */ /* 0x0049e80000100800 */
[----:B------:R4:W-:Y:S04]  /*1360*/  @!P0 STL [R9], R2 ;  /* 0x0000000209008387 */ /* 0x0009e80000100800 */
[----:B---3--:R4:W-:Y:S04]  /*1370*/  @P1 STL [R9+0x4], R6 ;  /* 0x0000040609001387 */ /* 0x0089e80000100800 */
[----:B------:R4:W-:Y:S02]  /*1380*/  @!P1 STL [R9+0x4], R8 ;  /* 0x0000040809009387 */ /* 0x0009e40000100800 */
.L_x_541:
[----:B------:R-:W-:Y:S05]  /*1390*/  BRA.U !UP2, `(.L_x_539) ;  /* 0x000000010a407547 */ /* 0x000fea000b800000 */
[----:B012-4-:R-:W0:Y:S01]  /*13a0*/  LDC.64 R4, c[0x0][0x388] ;  /* 0x0000e200ff047b82 */ /* 0x017e220000000a00 */
[----:B---3--:R-:W-:-:S05]  /*13b0*/  IADD3 R7, PT, PT, R3, UR11, RZ ;  /* 0x0000000b03077c10 */ /* 0x008fca000fffe0ff */
[----:B0-----:R-:W-:-:S05]  /*13c0*/  IMAD.WIDE.U32 R4, R7, 0x4, R4 ;  /* 0x0000000407047825 */ /* 0x001fca00078e0004 */
[----:B------:R-:W2:Y:S02]  /*13d0*/  LDG.E R2, desc[UR12][R4.64] ;  /* 0x0000000c04027981 */ /* 0x000ea4000c1e1900 */
[----:B--2---:R-:W-:-:S13]  /*13e0*/  ISETP.NE.AND P0, PT, R2, -0x1, PT ;  /* 0xffffffff0200780c */ /* 0x004fda0003f05270 */
[----:B------:R-:W-:Y:S05]  /*13f0*/  @!P0 BRA `(.L_x_542) ;  /* 0x00000000001c8947 */ /* 0x000fea0003800000 */
[----:B------:R-:W0:Y:S01]  /*1400*/  LDC.64 R4, c[0x0][0x380] ;  /* 0x0000e000ff047b82 */ /* 0x000e220000000a00 */
[----:B------:R-:W-:-:S04]  /*1410*/  IMAD R7, R13, UR5, R2 ;  /* 0x000000050d077c24 */ /* 0x000fc8000f8e0202 */
[----:B0-----:R-:W-:-:S06]  /*1420*/  IMAD.WIDE R4, R7, 0x4, R4 ;  /* 0x0000000407047825 */ /* 0x001fcc00078e0204 */
[----:B------:R-:W2:Y:S01]  /*1430*/  LDG.E R4, desc[UR12][R4.64] ;  /* 0x0000000c04047981 */ /* 0x000ea2000c1e1900 */
[----:B------:R-:W-:-:S05]  /*1440*/  IMAD R3, R3, 0x4, R0 ;  /* 0x0000000403037824 */ /* 0x000fca00078e0200 */
[----:B--2---:R0:W-:Y:S01]  /*1450*/  STL [R3], R4 ;  /* 0x0000000403007387 */ /* 0x0041e20000100800 */
[----:B------:R-:W-:Y:S05]  /*1460*/  BRA `(.L_x_539) ;  /* 0x00000000000c7947 */ /* 0x000fea0003800000 */
.L_x_542:
[----:B------:R-:W-:Y:S02]  /*1470*/  LEA R3, R3, R0, 0x2 ;  /* 0x0000000003037211 */ /* 0x000fe400078e10ff */
[----:B------:R-:W-:-:S05]  /*1480*/  MOV R2, 0xffffffff ;  /* 0xffffffff00027802 */ /* 0x000fca0000000f00 */
[----:B------:R0:W-:Y:S02]  /*1490*/  STL [R3], R2 ;  /* 0x0000000203007387 */ /* 0x0001e40000100800 */
.L_x_539:
[----:B------:R-:W-:Y:S01]  /*14a0*/  BSSY.RECONVERGENT B0, `(.L_x_543) ;  /* 0x0000017000007945 */ /* 0x000fe20003800200 */
[----:B01-34-:R-:W-:Y:S01]  /*14b0*/  IMAD.MOV.U32 R2, RZ, RZ, RZ ;  /* 0x000000ffff027224 */ /* 0x01bfe200078e00ff */
[----:B------:R-:W0:Y:S06]  /*14c0*/  LDCU UR5, c[0x0][0x3a0] ;  /* 0x00007400ff0577ac */ /* 0x000e2c0008000800 */
.L_x_545:
[----:B------:R-:W-:-:S05]  /*14d0*/  LEA R3, R2, R1, 0x2 ;  /* 0x0000000102037211 */ /* 0x000fca00078e10ff */
[----:B--2---:R-:W2:Y:S04]  /*14e0*/  LDL R4, [R3+0x28] ;  /* 0x0000280003047983 */ /* 0x004ea80000100800 */
[----:B------:R-:W2:Y:S02]  /*14f0*/  LDL R5, [R3] ;  /* 0x0000000003057983 */ /* 0x000ea40000100800 */
[----:B--2---:R-:W-:-:S13]  /*1500*/  ISETP.GE.AND P0, PT, R4, R5, PT ;  /* 0x000000050400720c */ /* 0x004fda0003f06270 */
[----:B------:R-:W-:Y:S05]  /*1510*/  @!P0 BRA `(.L_x_544) ;  /* 0x0000000000148947 */ /* 0x000fea0003800000 */
[----:B------:R-:W-:Y:S02]  /*1520*/  IADD3 R2, PT, PT, R2, 0x1, RZ ;  /* 0x0000000102027810 */ /* 0x000fe40007ffe0ff */
[----:B------:R-:W-:Y:S02]  /*1530*/  ISETP.LE.AND P1, PT, R4, R5, PT ;  /* 0x000000050400720c */ /* 0x000fe40003f23270 */
[----:B0-----:R-:W-:-:S13]  /*1540*/  ISETP.GE.AND P0, PT, R2, UR5, PT ;  /* 0x0000000502007c0c */ /* 0x001fda000bf06270 */
[----:B------:R-:W-:Y:S05]  /*1550*/  @!P0 BRA P1, `(.L_x_545) ;  /* 0xfffffffc00dc8947 */ /* 0x000fea000083ffff */
[----:B------:R-:W-:Y:S05]  /*1560*/  BRA `(.L_x_546) ;  /* 0x0000000000287947 */ /* 0x000fea0003800000 */
.L_x_544:
[----:B------:R-:W2:Y:S04]  /*1570*/  LDL.64 R2, [R1+0x28] ;  /* 0x0000280001027983 */ /* 0x000ea80000100a00 */
[----:B------:R-:W3:Y:S04]  /*1580*/  LDL.64 R4, [R1+0x30] ;  /* 0x0000300001047983 */ /* 0x000ee80000100a00 */
[----:B------:R-:W4:Y:S04]  /*1590*/  LDL.64 R6, [R1+0x38] ;  /* 0x0000380001067983 */ /* 0x000f280000100a00 */
[----:B------:R-:W5:Y:S04]  /*15a0*/  LDL.64 R8, [R1+0x40] ;  /* 0x0000400001087983 */ /* 0x000f680000100a00 */
[----:B------:R-:W5:Y:S04]  /*15b0*/  LDL.64 R10, [R1+0x48] ;  /* 0x00004800010a7983 */ /* 0x000f680000100a00 */
[----:B--2---:R1:W-:Y:S04]  /*15c0*/  STL.64 [R1], R2 ;  /* 0x0000000201007387 */ /* 0x0043e80000100a00 */
[----:B---3--:R1:W-:Y:S04]  /*15d0*/  STL.64 [R1+0x8], R4 ;  /* 0x0000080401007387 */ /* 0x0083e80000100a00 */
[----:B----4-:R1:W-:Y:S04]  /*15e0*/  STL.64 [R1+0x10], R6 ;  /* 0x0000100601007387 */ /* 0x0103e80000100a00 */
[----:B-----5:R1:W-:Y:S04]  /*15f0*/  STL.64 [R1+0x18], R8 ;  /* 0x0000180801007387 */ /* 0x0203e80000100a00 */
[----:B------:R1:W-:Y:S02]  /*1600*/  STL.64 [R1+0x20], R10 ;  /* 0x0000200a01007387 */ /* 0x0003e40000100a00 */
.L_x_546:
[----:B0-----:R-:W-:Y:S05]  /*1610*/  BSYNC.RECONVERGENT B0 ;  /* 0x0000000000007941 */ /* 0x001fea0003800200 */
.L_x_543:
[----:B------:R-:W-:Y:S05]  /*1620*/  BRA.U UP0, `(.L_x_547) ;  /* 0xfffffff100507547 */ /* 0x000fea000b83ffff */
.L_x_536:
[----:B01----:R-:W4:Y:S01]  /*1630*/  LDL.64 R14, [R1] ;  /* 0x00000000010e7983 */ /* 0x003f220000100a00 */
[----:B---3--:R-:W0:Y:S03]  /*1640*/  LDC.64 R2, c[0x0][0x390] ;  /* 0x0000e400ff027b82 */ /* 0x008e260000000a00 */
[----:B--2---:R-:W2:Y:S04]  /*1650*/  LDL.64 R4, [R1+0x8] ;  /* 0x0000080001047983 */ /* 0x004ea80000100a00 */
[----:B------:R-:W3:Y:S04]  /*1660*/  LDL.64 R6, [R1+0x10] ;  /* 0x0000100001067983 */ /* 0x000ee80000100a00 */
[----:B------:R-:W5:Y:S04]  /*1670*/  LDL.64 R8, [R1+0x18] ;  /* 0x0000180001087983 */ /* 0x000f680000100a00 */
[----:B------:R-:W5:Y:S01]  /*1680*/  LDL.64 R10, [R1+0x20] ;  /* 0x00002000010a7983 */ /* 0x000f620000100a00 */
[----:B0-----:R-:W-:-:S05]  /*1690*/  IMAD.WIDE R2, R13, 0x28, R2 ;  /* 0x000000280d027825 */ /* 0x001fca00078e0202 */
[----:B----4-:R-:W-:Y:S04]  /*16a0*/  STG.E desc[UR12][R2.64], R14 ;  /* 0x0000000e02007986 */ /* 0x010fe8000c10190c */
[----:B------:R-:W-:Y:S04]  /*16b0*/  STG.E desc[UR12][R2.64+0x4], R15 ;  /* 0x0000040f02007986 */ /* 0x000fe8000c10190c */
[----:B--2---:R-:W-:Y:S04]  /*16c0*/  STG.E desc[UR12][R2.64+0x8], R4 ;  /* 0x0000080402007986 */ /* 0x004fe8000c10190c */
[----:B------:R-:W-:Y:S04]  /*16d0*/  STG.E desc[UR12][R2.64+0xc], R5 ;  /* 0x00000c0502007986 */ /* 0x000fe8000c10190c */
[----:B---3--:R-:W-:Y:S04]  /*16e0*/  STG.E desc[UR12][R2.64+0x10], R6 ;  /* 0x0000100602007986 */ /* 0x008fe8000c10190c */
[----:B------:R-:W-:Y:S04]  /*16f0*/  STG.E desc[UR12][R2.64+0x14], R7 ;  /* 0x0000140702007986 */ /* 0x000fe8000c10190c */
[----:B-----5:R-:W-:Y:S04]  /*1700*/  STG.E desc[UR12][R2.64+0x18], R8 ;  /* 0x0000180802007986 */ /* 0x020fe8000c10190c */
[----:B------:R-:W-:Y:S04]  /*1710*/  STG.E desc[UR12][R2.64+0x1c], R9 ;  /* 0x00001c0902007986 */ /* 0x000fe8000c10190c */
[----:B------:R-:W-:Y:S04]  /*1720*/  STG.E desc[UR12][R2.64+0x20], R10 ;  /* 0x0000200a02007986 */ /* 0x000fe8000c10190c */
[----:B------:R-:W-:Y:S01]  /*1730*/  STG.E desc[UR12][R2.64+0x24], R11 ;  /* 0x0000240b02007986 */ /* 0x000fe2000c10190c */
[----:B------:R-:W-:Y:S05]  /*1740*/  EXIT ;  /* 0x000000000000794d */ /* 0x000fea0003800000 */
.L_x_548:
        /* <DEDUP_REMOVED lines=11> */
.L_x_559:


//--------------------- .nv.shared._ZN3cub18CUB_300001_SM_10006detail10merge_sort26DeviceMergeSortMergeKernelINS2_10policy_hubIN6thrust24THRUST_300001_SM_1000_NS6detail15normal_iteratorINS6_10device_ptrI8ColoringEEEEE9Policy600ESC_PNS0_8NullTypeESC_SG_mN4cuda3std3__44lessISA_EESA_SF_EEvbT2_T3_T4_PT6_PT7_T5_PSO_SO_NS1_7vsmem_tE --------------------------
	.section	.nv.shared._ZN3cub18CUB_300001_SM_10006detail10merge_sort26DeviceMergeSortMergeKernelINS2_10policy_hubIN6thrust24THRUST_300001_SM_1000_NS6detail15normal_iteratorINS6_10device_ptrI8ColoringEEEEE9Policy600ESC_PNS0_8NullTypeESC_SG_mN4cuda3std3__44lessISA_EESA_SF_EEvbT2_T3_T4_PT6_PT7_T5_PSO_SO_NS1_7vsmem_tE,"aw",@nobits
	.sectionflags	@""
	.align	16
.nv.shared._ZN3cub18CUB_300001_SM_10006detail10merge_sort26DeviceMergeSortMergeKernelINS2_10policy_hubIN6thrust24THRUST_300001_SM_1000_NS6detail15normal_iteratorINS6_10device_ptrI8ColoringEEEEE9Policy600ESC_PNS0_8NullTypeESC_SG_mN4cuda3std3__44lessISA_EESA_SF_EEvbT2_T3_T4_PT6_PT7_T5_PSO_SO_NS1_7vsmem_tE:
	.zero		11312


//--------------------- .nv.shared.reserved.0     --------------------------
	.section	.nv.shared.reserved.0,"aw",@nobits
	.weak		__nv_reservedSMEM_offset_0_alias
	.size		__nv_reservedSMEM_offset_0_alias, 0, 64
	.other		__nv_reservedSMEM_offset_0_alias,@"STO_CUDA_RESERVED_SHARED STV_DEFAULT"
__nv_reservedSMEM_offset_0_alias:
	.zero		0
	.zero		64


//--------------------- .nv.global                --------------------------
	.section	.nv.global,"aw",@nobits
.nv.global:
	.type		_ZN34_INTERNAL_a2208ca8_4_k_cu_4443f96c6thrust24THRUST_300001_SM_1000_NS12placeholders2_8E,@object
	.size		_ZN34_INTERNAL_a2208ca8_4_k_cu_4443f96c6thrust24THRUST_300001_SM_1000_NS12placeholders2_8E,(_ZN34_INTERNAL_a2208ca8_4_k_cu_4443f96c4cuda3std3__436_GLOBAL__N__a2208ca8_4_k_cu_4443f96c6ignoreE - _ZN34_INTERNAL_a2208ca8_4_k_cu_4443f96c6thrust24THRUST_300001_SM_1000_NS12placeholders2_8E)
_ZN34_INTERNAL_a2208ca8_4_k_cu_4443f96c6thrust24THRUST_300001_SM_1000_NS12placeholders2_8E:
	.zero		1
	.type		_ZN34_INTERNAL_a2208ca8_4_k_cu_4443f96c4cuda3std3__436_GLOBAL__N__a2208ca8_4_k_cu_4443f96c6ignoreE,@object
	.size		_ZN34_INTERNAL_a2208ca8_4_k_cu_4443f96c4cuda3std3__436_GLOBAL__N__a2208ca8_4_k_cu_4443f96c6ignoreE,(_ZN34_INTERNAL_a2208ca8_4_k_cu_4443f96c4cuda3std6ranges3__45__cpo4dataE - _ZN34_INTERNAL_a2208ca8_4_k_cu_4443f96c4cuda3std3__436_GLOBAL__N__a2208ca8_4_k_cu_4443f96c6ignoreE)
_ZN34_INTERNAL_a2208ca8_4_k_cu_4443f96c4cuda3std3__436_GLOBAL__N__a2208ca8_4_k_cu_4443f96c6ignoreE:
	.zero		1
	.type		_ZN34_INTERNAL_a2208ca8_4_k_cu_4443f96c4cuda3std6ranges3__45__cpo4dataE,@object
	.size		_ZN34_INTERNAL_a2208ca8_4_k_cu_4443f96c4cuda3std6ranges3__45__cpo4dataE,(_ZN34_INTERNAL_a2208ca8_4_k_cu_4443f96c6thrust24THRUST_300001_SM_1000_NS6system3cpp3parE - _ZN34_INTERNAL_a2208ca8_4_k_cu_4443f96c4cuda3std6ranges3__45__cpo4dataE)
_ZN34_INTERNAL_a2208ca8_4_k_cu_4443f96c4cuda3std6ranges3__45__cpo4dataE:
	.zero		1
	.type		_ZN34_INTERNAL_a2208ca8_4_k_cu_4443f96c6thrust24THRUST_300001_SM_1000_NS6system3cpp3parE,@object
	.size		_ZN34_INTERNAL_a2208ca8_4_k_cu_4443f96c6thrust24THRUST_300001_SM_1000_NS6system3cpp3parE,(_ZN34_INTERNAL_a2208ca8_4_k_cu_4443f96c4cuda3std3__45__cpo5beginE - _ZN34_INTERNAL_a2208ca8_4_k_cu_4443f96c6thrust24THRUST_300001_SM_1000_NS6system3cpp3parE)
_ZN34_INTERNAL_a2208ca8_4_k_cu_4443f96c6thrust24THRUST_300001_SM_1000_NS6system3cpp3parE:
	.zero		1
	.type		_ZN34_INTERNAL_a2208ca8_4_k_cu_4443f96c4cuda3std3__45__cpo5beginE,@object
	.size		_ZN34_INTERNAL_a2208ca8_4_k_cu_4443f96c4cuda3std3__45__cpo5beginE,(_ZN34_INTERNAL_a2208ca8_4_k_cu_4443f96c4cuda3std6ranges3__45__cpo5beginE - _ZN34_INTERNAL_a2208ca8_4_k_cu_4443f96c4cuda3std3__45__cpo5beginE)
_ZN34_INTERNAL_a2208ca8_4_k_cu_4443f96c4cuda3std3__45__cpo5beginE:
	.zero		1
	.type		_ZN34_INTERNAL_a2208ca8_4_k_cu_4443f96c4cuda3std6ranges3__45__cpo5beginE,@object
	.size		_ZN34_INTERNAL_a2208ca8_4_k_cu_4443f96c4cuda3std6ranges3__45__cpo5beginE,(_ZN34_INTERNAL_a2208ca8_4_k_cu_4443f96c6thrust24THRUST_300001_SM_1000_NS6deviceE - _ZN34_INTERNAL_a2208ca8_4_k_cu_4443f96c4cuda3std6ranges3__45__cpo5beginE)
_ZN34_INTERNAL_a2208ca8_4_k_cu_4443f96c4cuda3std6ranges3__45__cpo5beginE:
	.zero		1
	.type		_ZN34_INTERNAL_a2208ca8_4_k_cu_4443f96c6thrust24THRUST_300001_SM_1000_NS6deviceE,@object
	.size		_ZN34_INTERNAL_a2208ca8_4_k_cu_4443f96c6thrust24THRUST_300001_SM_1000_NS6deviceE,(_ZN34_INTERNAL_a2208ca8_4_k_cu_4443f96c4cuda3std3__47nulloptE - _ZN34_INTERNAL_a2208ca8_4_k_cu_4443f96c6thrust24THRUST_300001_SM_1000_NS6deviceE)
_ZN34_INTERNAL_a2208ca8_4_k_cu_4443f96c6thrust24THRUST_300001_SM_1000_NS6deviceE:
	.zero		1
	.type		_ZN34_INTERNAL_a2208ca8_4_k_cu_4443f96c4cuda3std3__47nulloptE,@object
	.size		_ZN34_INTERNAL_a2208ca8_4_k_cu_4443f96c4cuda3std3__47nulloptE,(_ZN34_INTERNAL_a2208ca8_4_k_cu_4443f96c4cuda3std6ranges3__45__cpo8distanceE - _ZN34_INTERNAL_a2208ca8_4_k_cu_4443f96c4cuda3std3__47nulloptE)
_ZN34_INTERNAL_a2208ca8_4_k_cu_4443f96c4cuda3std3__47nulloptE:
	.zero		1
	.type		_ZN34_INTERNAL_a2208ca8_4_k_cu_4443f96c4cuda3std6ranges3__45__cpo8distanceE,@object
	.size		_ZN34_INTERNAL_a2208ca8_4_k_cu_4443f96c4cuda3std6ranges3__45__cpo8distanceE,(_ZN34_INTERNAL_a2208ca8_4_k_cu_4443f96c6thrust24THRUST_300001_SM_1000_NS12placeholders2_4E - _ZN34_INTERNAL_a2208ca8_4_k_cu_4443f96c4cuda3std6ranges3__45__cpo8distanceE)
_ZN34_INTERNAL_a2208ca8_4_k_cu_4443f96c4cuda3std6ranges3__45__cpo8distanceE:
	.zero		1
	.type		_ZN34_INTERNAL_a2208ca8_4_k_cu_4443f96c6thrust24THRUST_300001_SM_1000_NS12placeholders2_4E,@object
	.size		_ZN34_INTERNAL_a2208ca8_4_k_cu_4443f96c6thrust24THRUST_300001_SM_1000_NS12placeholders2_4E,(_ZN34_INTERNAL_a2208ca8_4_k_cu_4443f96c4cuda3std3__45__cpo6rbeginE - _ZN34_INTERNAL_a2208ca8_4_k_cu_4443f96c6thrust24THRUST_300001_SM_1000_NS12placeholders2_4E)
_ZN34_INTERNAL_a2208ca8_4_k_cu_4443f96c6thrust24THRUST_300001_SM_1000_NS12placeholders2_4E:
	.zero		1
	.type		_ZN34_INTERNAL_a2208ca8_4_k_cu_4443f96c4cuda3std3__45__cpo6rbeginE,@object
	.size		_ZN34_INTERNAL_a2208ca8_4_k_cu_4443f96c4cuda3std3__45__cpo6rbeginE,(_ZN34_INTERNAL_a2208ca8_4_k_cu_4443f96c4cuda3std6ranges3__45__cpo7advanceE - _ZN34_INTERNAL_a2208ca8_4_k_cu_4443f96c4cuda3std3__45__cpo6rbeginE)
_ZN34_INTERNAL_a2208ca8_4_k_cu_4443f96c4cuda3std3__45__cpo6rbeginE:
	.zero		1
	.type		_ZN34_INTERNAL_a2208ca8_4_k_cu_4443f96c4cuda3std6ranges3__45__cpo7advanceE,@object
	.size		_ZN34_INTERNAL_a2208ca8_4_k_cu_4443f96c4cuda3std6ranges3__45__cpo7advanceE,(_ZN34_INTERNAL_a2208ca8_4_k_cu_4443f96c6thrust24THRUST_300001_SM_1000_NS12placeholders3_10E - _ZN34_INTERNAL_a2208ca8_4_k_cu_4443f96c4cuda3std6ranges3__45__cpo7advanceE)
_ZN34_INTERNAL_a2208ca8_4_k_cu_4443f96c4cuda3std6ranges3__45__cpo7advanceE:
	.zero		1
	.type		_ZN34_INTERNAL_a2208ca8_4_k_cu_4443f96c6thrust24THRUST_300001_SM_1000_NS12placeholders3_10E,@object
	.size		_ZN34_INTERNAL_a2208ca8_4_k_cu_4443f96c6thrust24THRUST_300001_SM_1000_NS12placeholders3_10E,(_ZN34_INTERNAL_a2208ca8_4_k_cu_4443f96c4cuda3std3__48in_placeE - _ZN34_INTERNAL_a2208ca8_4_k_cu_4443f96c6thrust24THRUST_300001_SM_1000_NS12placeholders3_10E)
_ZN34_INTERNAL_a2208ca8_4_k_cu_4443f96c6thrust24THRUST_300001_SM_1000_NS12placeholders3_10E:
	.zero		1
	.type		_ZN34_INTERNAL_a2208ca8_4_k_cu_4443f96c4cuda3std3__48in_placeE,@object
	.size		_ZN34_INTERNAL_a2208ca8_4_k_cu_4443f96c4cuda3std3__48in_placeE,(_ZN34_INTERNAL_a2208ca8_4_k_cu_4443f96c4cuda3std6ranges3__45__cpo4sizeE - _ZN34_INTERNAL_a2208ca8_4_k_cu_4443f96c4cuda3std3__48in_placeE)
_ZN34_INTERNAL_a2208ca8_4_k_cu_4443f96c4cuda3std3__48in_placeE:
	.zero		1
	.type		_ZN34_INTERNAL_a2208ca8_4_k_cu_4443f96c4cuda3std6ranges3__45__cpo4sizeE,@object
	.size		_ZN34_INTERNAL_a2208ca8_4_k_cu_4443f96c4cuda3std6ranges3__45__cpo4sizeE,(_ZN34_INTERNAL_a2208ca8_4_k_cu_4443f96c6thrust24THRUST_300001_SM_1000_NS12placeholders2_2E - _ZN34_INTERNAL_a2208ca8_4_k_cu_4443f96c4cuda3std6ranges3__45__cpo4sizeE)
_ZN34_INTERNAL_a2208ca8_4_k_cu_4443f96c4cuda3std6ranges3__45__cpo4sizeE:
	.zero		1
	.type		_ZN34_INTERNAL_a2208ca8_4_k_cu_4443f96c6thrust24THRUST_300001_SM_1000_NS12placeholders2_2E,@object
	.size		_ZN34_INTERNAL_a2208ca8_4_k_cu_4443f96c6thrust24THRUST_300001_SM_1000_NS12placeholders2_2E,(_ZN34_INTERNAL_a2208ca8_4_k_cu_4443f96c4cuda3std3__45__cpo6cbeginE - _ZN34_INTERNAL_a2208ca8_4_k_cu_4443f96c6thrust24THRUST_300001_SM_1000_NS12placeholders2_2E)
_ZN34_INTERNAL_a2208ca8_4_k_cu_4443f96c6thrust24THRUST_300001_SM_1000_NS12placeholders2_2E:
	.zero		1
	.type		_ZN34_INTERNAL_a2208ca8_4_k_cu_4443f96c4cuda3std3__45__cpo6cbeginE,@object
	.size		_ZN34_INTERNAL_a2208ca8_4_k_cu_4443f96c4cuda3std3__45__cpo6cbeginE,(_ZN34_INTERNAL_a2208ca8_4_k_cu_4443f96c4cuda3std6ranges3__45__cpo6cbeginE - _ZN34_INTERNAL_a2208ca8_4_k_cu_4443f96c4cuda3std3__45__cpo6cbeginE)
_ZN34_INTERNAL_a2208ca8_4_k_cu_4443f96c4cuda3std3__45__cpo6cbeginE:
	.zero		1
	.type		_ZN34_INTERNAL_a2208ca8_4_k_cu_4443f96c4cuda3std6ranges3__45__cpo6cbeginE,@object
	.size		_ZN34_INTERNAL_a2208ca8_4_k_cu_4443f96c4cuda3std6ranges3__45__cpo6cbeginE,(_ZN34_INTERNAL_a2208ca8_4_k_cu_4443f96c6thrust24THRUST_300001_SM_1000_NS12placeholders2_6E - _ZN34_INTERNAL_a2208ca8_4_k_cu_4443f96c4cuda3std6ranges3__45__cpo6cbeginE)
_ZN34_INTERNAL_a2208ca8_4_k_cu_4443f96c4cuda3std6ranges3__45__cpo6cbeginE:
	.zero		1
	.type		_ZN34_INTERNAL_a2208ca8_4_k_cu_4443f96c6thrust24THRUST_300001_SM_1000_NS12placeholders2_6E,@object
	.size		_ZN34_INTERNAL_a2208ca8_4_k_cu_4443f96c6thrust24THRUST_300001_SM_1000_NS12placeholders2_6E,(_ZN34_INTERNAL_a2208ca8_4_k_cu_4443f96c4cuda3std3__45__cpo7crbeginE - _ZN34_INTERNAL_a2208ca8_4_k_cu_4443f96c6thrust24THRUST_300001_SM_1000_NS12placeholders2_6E)
_ZN34_INTERNAL_a2208ca8_4_k_cu_4443f96c6thrust24THRUST_300001_SM_1000_NS12placeholders2_6E:
	.zero		1
	.type		_ZN34_INTERNAL_a2208ca8_4_k_cu_4443f96c4cuda3std3__45__cpo7crbeginE,@object
	.size		_ZN34_INTERNAL_a2208ca8_4_k_cu_4443f96c4cuda3std3__45__cpo7crbeginE,(_ZN34_INTERNAL_a2208ca8_4_k_cu_4443f96c4cuda3std6ranges3__45__cpo4nextE - _ZN34_INTERNAL_a2208ca8_4_k_cu_4443f96c4cuda3std3__45__cpo7crbeginE)
_ZN34_INTERNAL_a2208ca8_4_k_cu_4443f96c4cuda3std3__45__cpo7crbeginE:
	.zero		1
	.type		_ZN34_INTERNAL_a2208ca8_4_k_cu_4443f96c4cuda3std6ranges3__45__cpo4nextE,@object
	.size		_ZN34_INTERNAL_a2208ca8_4_k_cu_4443f96c4cuda3std6ranges3__45__cpo4nextE,(_ZN34_INTERNAL_a2208ca8_4_k_cu_4443f96c4cuda3std6ranges3__45__cpo4swapE - _ZN34_INTERNAL_a2208ca8_4_k_cu_4443f96c4cuda3std6ranges3__45__cpo4nextE)
_ZN34_INTERNAL_a2208ca8_4_k_cu_4443f96c4cuda3std6ranges3__45__cpo4nextE:
	.zero		1
	.type		_ZN34_INTERNAL_a2208ca8_4_k_cu_4443f96c4cuda3std6ranges3__45__cpo4swapE,@object
	.size		_ZN34_INTERNAL_a2208ca8_4_k_cu_4443f96c4cuda3std6ranges3__45__cpo4swapE,(_ZN34_INTERNAL_a2208ca8_4_k_cu_4443f96c6thrust24THRUST_300001_SM_1000_NS8cuda_cub10par_nosyncE - _ZN34_INTERNAL_a2208ca8_4_k_cu_4443f96c4cuda3std6ranges3__45__cpo4swapE)
_ZN34_INTERNAL_a2208ca8_4_k_cu_4443f96c4cuda3std6ranges3__45__cpo4swapE:
	.zero		1
	.type		_ZN34_INTERNAL_a2208ca8_4_k_cu_4443f96c6thrust24THRUST_300001_SM_1000_NS8cuda_cub10par_nosyncE,@object
	.size		_ZN34_INTERNAL_a2208ca8_4_k_cu_4443f96c6thrust24THRUST_300001_SM_1000_NS8cuda_cub10par_nosyncE,(_ZN34_INTERNAL_a2208ca8_4_k_cu_4443f96c6thrust24THRUST_300001_SM_1000_NS3seqE - _ZN34_INTERNAL_a2208ca8_4_k_cu_4443f96c6thrust24THRUST_300001_SM_1000_NS8cuda_cub10par_nosyncE)
_ZN34_INTERNAL_a2208ca8_4_k_cu_4443f96c6thrust24THRUST_300001_SM_1000_NS8cuda_cub10par_nosyncE:
	.zero		1
	.type		_ZN34_INTERNAL_a2208ca8_4_k_cu_4443f96c6thrust24THRUST_300001_SM_1000_NS3seqE,@object
	.size		_ZN34_INTERNAL_a2208ca8_4_k_cu_4443f96c6thrust24THRUST_300001_SM_1000_NS3seqE,(_ZN34_INTERNAL_a2208ca8_4_k_cu_4443f96c4cuda3std3__420unreachable_sentinelE - _ZN34_INTERNAL_a2208ca8_4_k_cu_4443f96c6thrust24THRUST_300001_SM_1000_NS3seqE)
_ZN34_INTERNAL_a2208ca8_4_k_cu_4443f96c6thrust24THRUST_300001_SM_1000_NS3seqE:
	.zero		1
	.type		_ZN34_INTERNAL_a2208ca8_4_k_cu_4443f96c4cuda3std3__420unreachable_sentinelE,@object
	.size		_ZN34_INTERNAL_a2208ca8_4_k_cu_4443f96c4cuda3std3__420unreachable_sentinelE,(_ZN34_INTERNAL_a2208ca8_4_k_cu_4443f96c4cuda3std6ranges3__45__cpo5ssizeE - _ZN34_INTERNAL_a2208ca8_4_k_cu_4443f96c4cuda3std3__420unreachable_sentinelE)
_ZN34_INTERNAL_a2208ca8_4_k_cu_4443f96c4cuda3std3__420unreachable_sentinelE:
	.zero		1
	.type		_ZN34_INTERNAL_a2208ca8_4_k_cu_4443f96c4cuda3std6ranges3__45__cpo5ssizeE,@object
	.size		_ZN34_INTERNAL_a2208ca8_4_k_cu_4443f96c4cuda3std6ranges3__45__cpo5ssizeE,(_ZN34_INTERNAL_a2208ca8_4_k_cu_4443f96c6thrust24THRUST_300001_SM_1000_NS12placeholders2_3E - _ZN34_INTERNAL_a2208ca8_4_k_cu_4443f96c4cuda3std6ranges3__45__cpo5ssizeE)
_ZN34_INTERNAL_a2208ca8_4_k_cu_4443f96c4cuda3std6ranges3__45__cpo5ssizeE:
	.zero		1
	.type		_ZN34_INTERNAL_a2208ca8_4_k_cu_4443f96c6thrust24THRUST_300001_SM_1000_NS12placeholders2_3E,@object
	.size		_ZN34_INTERNAL_a2208ca8_4_k_cu_4443f96c6thrust24THRUST_300001_SM_1000_NS12placeholders2_3E,(_ZN34_INTERNAL_a2208ca8_4_k_cu_4443f96c4cuda3std3__45__cpo4cendE - _ZN34_INTERNAL_a2208ca8_4_k_cu_4443f96c6thrust24THRUST_300001_SM_1000_NS12placeholders2_3E)
_ZN34_INTERNAL_a2208ca8_4_k_cu_4443f96c6thrust24THRUST_300001_SM_1000_NS12placeholders2_3E:
	.zero		1
	.type		_ZN34_INTERNAL_a2208ca8_4_k_cu_4443f96c4cuda3std3__45__cpo4cendE,@object
	.size		_ZN34_INTERNAL_a2208ca8_4_k_cu_4443f96c4cuda3std3__45__cpo4cendE,(_ZN34_INTERNAL_a2208ca8_4_k_cu_4443f96c4cuda3std6ranges3__45__cpo4cendE - _ZN34_INTERNAL_a2208ca8_4_k_cu_4443f96c4cuda3std3__45__cpo4cendE)
_ZN34_INTERNAL_a2208ca8_4_k_cu_4443f96c4cuda3std3__45__cpo4cendE:
	.zero		1
	.type		_ZN34_INTERNAL_a2208ca8_4_k_cu_4443f96c4cuda3std6ranges3__45__cpo4cendE,@object
	.size		_ZN34_INTERNAL_a2208ca8_4_k_cu_4443f96c4cuda3std6ranges3__45__cpo4cendE,(_ZN34_INTERNAL_a2208ca8_4_k_cu_4443f96c6thrust24THRUST_300001_SM_1000_NS12placeholders2_7E - _ZN34_INTERNAL_a2208ca8_4_k_cu_4443f96c4cuda3std6ranges3__45__cpo4cendE)
_ZN34_INTERNAL_a2208ca8_4_k_cu_4443f96c4cuda3std6ranges3__45__cpo4cendE:
	.zero		1
	.type		_ZN34_INTERNAL_a2208ca8_4_k_cu_4443f96c6thrust24THRUST_300001_SM_1000_NS12placeholders2_7E,@object
	.size		_ZN34_INTERNAL_a2208ca8_4_k_cu_4443f96c6thrust24THRUST_300001_SM_1000_NS12placeholders2_7E,(_ZN34_INTERNAL_a2208ca8_4_k_cu_4443f96c4cuda3std3__45__cpo5crendE - _ZN34_INTERNAL_a2208ca8_4_k_cu_4443f96c6thrust24THRUST_300001_SM_1000_NS12placeholders2_7E)
_ZN34_INTERNAL_a2208ca8_4_k_cu_4443f96c6thrust24THRUST_300001_SM_1000_NS12placeholders2_7E:
	.zero		1
	.type		_ZN34_INTERNAL_a2208ca8_4_k_cu_4443f96c4cuda3std3__45__cpo5crendE,@object
	.size		_ZN34_INTERNAL_a2208ca8_4_k_cu_4443f96c4cuda3std3__45__cpo5crendE,(_ZN34_INTERNAL_a2208ca8_4_k_cu_4443f96c4cuda3std6ranges3__45__cpo4prevE - _ZN34_INTERNAL_a2208ca8_4_k_cu_4443f96c4cuda3std3__45__cpo5crendE)
_ZN34_INTERNAL_a2208ca8_4_k_cu_4443f96c4cuda3std3__45__cpo5crendE:
	.zero		1
	.type		_ZN34_INTERNAL_a2208ca8_4_k_cu_4443f96c4cuda3std6ranges3__45__cpo4prevE,@object
	.size		_ZN34_INTERNAL_a2208ca8_4_k_cu_4443f96c4cuda3std6ranges3__45__cpo4prevE,(_ZN34_INTERNAL_a2208ca8_4_k_cu_4443f96c4cuda3std6ranges3__45__cpo9iter_moveE - _ZN34_INTERNAL_a2208ca8_4_k_cu_4443f96c4cuda3std6ranges3__45__cpo4prevE)
_ZN34_INTERNAL_a2208ca8_4_k_cu_4443f96c4cuda3std6ranges3__45__cpo4prevE:
	.zero		1
	.type		_ZN34_INTERNAL_a2208ca8_4_k_cu_4443f96c4cuda3std6ranges3__45__cpo9iter_moveE,@object
	.size		_ZN34_INTERNAL_a2208ca8_4_k_cu_4443f96c4cuda3std6ranges3__45__cpo9iter_moveE,(_ZN34_INTERNAL_a2208ca8_4_k_cu_4443f96c6thrust24THRUST_300001_SM_1000_NS6system6detail10sequential3seqE - _ZN34_INTERNAL_a2208ca8_4_k_cu_4443f96c4cuda3std6ranges3__45__cpo9iter_moveE)
_ZN34_INTERNAL_a2208ca8_4_k_cu_4443f96c4cuda3std6ranges3__45__cpo9iter_moveE:
	.zero		1
	.type		_ZN34_INTERNAL_a2208ca8_4_k_cu_4443f96c6thrust24THRUST_300001_SM_1000_NS6system6detail10sequential3seqE,@object
	.size		_ZN34_INTERNAL_a2208ca8_4_k_cu_4443f96c6thrust24THRUST_300001_SM_1000_NS6system6detail10sequential3seqE,(_ZN34_INTERNAL_a2208ca8_4_k_cu_4443f96c6thrust24THRUST_300001_SM_1000_NS12placeholders2_9E - _ZN34_INTERNAL_a2208ca8_4_k_cu_4443f96c6thrust24THRUST_300001_SM_1000_NS6system6detail10sequential3seqE)
_ZN34_INTERNAL_a2208ca8_4_k_cu_4443f96c6thrust24THRUST_300001_SM_1000_NS6system6detail10sequential3seqE:
	.zero		1
	.type		_ZN34_INTERNAL_a2208ca8_4_k_cu_4443f96c6thrust24THRUST_300001_SM_1000_NS12placeholders2_9E,@object
	.size		_ZN34_INTERNAL_a2208ca8_4_k_cu_4443f96c6thrust24THRUST_300001_SM_1000_NS12placeholders2_9E,(_ZN34_INTERNAL_a2208ca8_4_k_cu_4443f96c4cuda3std3__419piecewise_constructE - _ZN34_INTERNAL_a2208ca8_4_k_cu_4443f96c6thrust24THRUST_300001_SM_1000_NS12placeholders2_9E)
_ZN34_INTERNAL_a2208ca8_4_k_cu_4443f96c6thrust24THRUST_300001_SM_1000_NS12placeholders2_9E:
	.zero		1
	.type		_ZN34_INTERNAL_a2208ca8_4_k_cu_4443f96c4cuda3std3__419piecewise_constructE,@object
	.size		_ZN34_INTERNAL_a2208ca8_4_k_cu_4443f96c4cuda3std3__419piecewise_constructE,(_ZN34_INTERNAL_a2208ca8_4_k_cu_4443f96c4cuda3std6ranges3__45__cpo5cdataE - _ZN34_INTERNAL_a2208ca8_4_k_cu_4443f96c4cuda3std3__419piecewise_constructE)
_ZN34_INTERNAL_a2208ca8_4_k_cu_4443f96c4cuda3std3__419piecewise_constructE:
	.zero		1
	.type		_ZN34_INTERNAL_a2208ca8_4_k_cu_4443f96c4cuda3std6ranges3__45__cpo5cdataE,@object
	.size		_ZN34_INTERNAL_a2208ca8_4_k_cu_4443f96c4cuda3std6ranges3__45__cpo5cdataE,(_ZN34_INTERNAL_a2208ca8_4_k_cu_4443f96c6thrust24THRUST_300001_SM_1000_NS12placeholders2_1E - _ZN34_INTERNAL_a2208ca8_4_k_cu_4443f96c4cuda3std6ranges3__45__cpo5cdataE)
_ZN34_INTERNAL_a2208ca8_4_k_cu_4443f96c4cuda3std6ranges3__45__cpo5cdataE:
	.zero		1
	.type		_ZN34_INTERNAL_a2208ca8_4_k_cu_4443f96c6thrust24THRUST_300001_SM_1000_NS12placeholders2_1E,@object
	.size		_ZN34_INTERNAL_a2208ca8_4_k_cu_4443f96c6thrust24THRUST_300001_SM_1000_NS12placeholders2_1E,(_ZN34_INTERNAL_a2208ca8_4_k_cu_4443f96c4cuda3std3__45__cpo3endE - _ZN34_INTERNAL_a2208ca8_4_k_cu_4443f96c6thrust24THRUST_300001_SM_1000_NS12placeholders2_1E)
_ZN34_INTERNAL_a2208ca8_4_k_cu_4443f96c6thrust24THRUST_300001_SM_1000_NS12placeholders2_1E:
	.zero		1
	.type		_ZN34_INTERNAL_a2208ca8_4_k_cu_4443f96c4cuda3std3__45__cpo3endE,@object
	.size		_ZN34_INTERNAL_a2208ca8_4_k_cu_4443f96c4cuda3std3__45__cpo3endE,(_ZN34_INTERNAL_a2208ca8_4_k_cu_4443f96c4cuda3std6ranges3__45__cpo3endE - _ZN34_INTERNAL_a2208ca8_4_k_cu_4443f96c4cuda3std3__45__cpo3endE)
_ZN34_INTERNAL_a2208ca8_4_k_cu_4443f96c4cuda3std3__45__cpo3endE:
	.zero		1
	.type		_ZN34_INTERNAL_a2208ca8_4_k_cu_4443f96c4cuda3std6ranges3__45__cpo3endE,@object
	.size		_ZN34_INTERNAL_a2208ca8_4_k_cu_4443f96c4cuda3std6ranges3__45__cpo3endE,(_ZN34_INTERNAL_a2208ca8_4_k_cu_4443f96c6thrust24THRUST_300001_SM_1000_NS12placeholders2_5E - _ZN34_INTERNAL_a2208ca8_4_k_cu_4443f96c4cuda3std6ranges3__45__cpo3endE)
_ZN34_INTERNAL_a2208ca8_4_k_cu_4443f96c4cuda3std6ranges3__45__cpo3endE:
	.zero		1
	.type		_ZN34_INTERNAL_a2208ca8_4_k_cu_4443f96c6thrust24THRUST_300001_SM_1000_NS12placeholders2_5E,@object
	.size		_ZN34_INTERNAL_a2208ca8_4_k_cu_4443f96c6thrust24THRUST_300001_SM_1000_NS12placeholders2_5E,(_ZN34_INTERNAL_a2208ca8_4_k_cu_4443f96c4cuda3std3__45__cpo4rendE - _ZN34_INTERNAL_a2208ca8_4_k_cu_4443f96c6thrust24THRUST_300001_SM_1000_NS12placeholders2_5E)
_ZN34_INTERNAL_a2208ca8_4_k_cu_4443f96c6thrust24THRUST_300001_SM_1000_NS12placeholders2_5E:
	.zero		1
	.type		_ZN34_INTERNAL_a2208ca8_4_k_cu_4443f96c4cuda3std3__45__cpo4rendE,@object
	.size		_ZN34_INTERNAL_a2208ca8_4_k_cu_4443f96c4cuda3std3__45__cpo4rendE,(_ZN34_INTERNAL_a2208ca8_4_k_cu_4443f96c4cuda3std6ranges3__45__cpo9iter_swapE - _ZN34_INTERNAL_a2208ca8_4_k_cu_4443f96c4cuda3std3__45__cpo4rendE)
_ZN34_INTERNAL_a2208ca8_4_k_cu_4443f96c4cuda3std3__45__cpo4rendE:
	.zero		1
	.type		_ZN34_INTERNAL_a2208ca8_4_k_cu_4443f96c4cuda3std6ranges3__45__cpo9iter_swapE,@object
	.size		_ZN34_INTERNAL_a2208ca8_4_k_cu_4443f96c4cuda3std6ranges3__45__cpo9iter_swapE,(_ZN34_INTERNAL_a2208ca8_4_k_cu_4443f96c4cuda3std3__48unexpectE - _ZN34_INTERNAL_a2208ca8_4_k_cu_4443f96c4cuda3std6ranges3__45__cpo9iter_swapE)
_ZN34_INTERNAL_a2208ca8_4_k_cu_4443f96c4cuda3std6ranges3__45__cpo9iter_swapE:
	.zero		1
	.type		_ZN34_INTERNAL_a2208ca8_4_k_cu_4443f96c4cuda3std3__48unexpectE,@object
	.size		_ZN34_INTERNAL_a2208ca8_4_k_cu_4443f96c4cuda3std3__48unexpectE,(_ZN34_INTERNAL_a2208ca8_4_k_cu_4443f96c6thrust24THRUST_300001_SM_1000_NS8cuda_cub3parE - _ZN34_INTERNAL_a2208ca8_4_k_cu_4443f96c4cuda3std3__48unexpectE)
_ZN34_INTERNAL_a2208ca8_4_k_cu_4443f96c4cuda3std3__48unexpectE:
	.zero		1
	.type		_ZN34_INTERNAL_a2208ca8_4_k_cu_4443f96c6thrust24THRUST_300001_SM_1000_NS8cuda_cub3parE,@object
	.size		_ZN34_INTERNAL_a2208ca8_4_k_cu_4443f96c6thrust24THRUST_300001_SM_1000_NS8cuda_cub3parE,(.L_29 - _ZN34_INTERNAL_a2208ca8_4_k_cu_4443f96c6thrust24THRUST_300001_SM_1000_NS8cuda_cub3parE)
_ZN34_INTERNAL_a2208ca8_4_k_cu_4443f96c6thrust24THRUST_300001_SM_1000_NS8cuda_cub3parE:
	.zero		1
.L_29:


//--------------------- .nv.shared._ZN3cub18CUB_300001_SM_10006detail10merge_sort30DeviceMergeSortPartitionKernelIN6thrust24THRUST_300001_SM_1000_NS6detail15normal_iteratorINS5_10device_ptrI8ColoringEEEEmN4cuda3std3__44lessIS9_EES9_EEvbT_PT2_T0_SK_PSK_T1_SK_i --------------------------
	.section	.nv.shared._ZN3cub18CUB_300001_SM_10006detail10merge_sort30DeviceMergeSortPartitionKernelIN6thrust24THRUST_300001_SM_1000_NS6detail15normal_iteratorINS5_10device_ptrI8ColoringEEEEmN4cuda3std3__44lessIS9_EES9_EEvbT_PT2_T0_SK_PSK_T1_SK_i,"aw",@nobits
	.sectionflags	@""
	.align	16
	.zero		1024


//--------------------- .nv.shared._ZN3cub18CUB_300001_SM_10006detail10merge_sort30DeviceMergeSortBlockSortKernelINS2_10policy_hubIN6thrust24THRUST_300001_SM_1000_NS6detail15normal_iteratorINS6_10device_ptrI8ColoringEEEEE9Policy600ESC_PNS0_8NullTypeESC_SG_mN4cuda3std3__44lessISA_EESA_SF_EEvbT0_T1_T2_T3_T4_PT6_PT7_T5_NS1_7vsmem_tE --------------------------
	.section	.nv.shared._ZN3cub18CUB_300001_SM_10006detail10merge_sort30DeviceMergeSortBlockSortKernelINS2_10policy_hubIN6thrust24THRUST_300001_SM_1000_NS6detail15normal_iteratorINS6_10device_ptrI8ColoringEEEEE9Policy600ESC_PNS0_8NullTypeESC_SG_mN4cuda3std3__44lessISA_EESA_SF_EEvbT0_T1_T2_T3_T4_PT6_PT7_T5_NS1_7vsmem_tE,"aw",@nobits
	.sectionflags	@""
	.align	16
.nv.shared._ZN3cub18CUB_300001_SM_10006detail10merge_sort30DeviceMergeSortBlockSortKernelINS2_10policy_hubIN6thrust24THRUST_300001_SM_1000_NS6detail15normal_iteratorINS6_10device_ptrI8ColoringEEEEE9Policy600ESC_PNS0_8NullTypeESC_SG_mN4cuda3std3__44lessISA_EESA_SF_EEvbT0_T1_T2_T3_T4_PT6_PT7_T5_NS1_7vsmem_tE:
	.zero		11312


//--------------------- .nv.shared._ZN3cub18CUB_300001_SM_10006detail10merge_sort26DeviceMergeSortMergeKernelINS2_10policy_hubIN6thrust24THRUST_300001_SM_1000_NS6detail15normal_iteratorINS6_10device_ptrI8ColoringEEEEE9Policy600ESC_PNS0_8NullTypeESC_SG_jN4cuda3std3__44lessISA_EESA_SF_EEvbT2_T3_T4_PT6_PT7_T5_PSO_SO_NS1_7vsmem_tE --------------------------
	.section	.nv.shared._ZN3cub18CUB_300001_SM_10006detail10merge_sort26DeviceMergeSortMergeKernelINS2_10policy_hubIN6thrust24THRUST_300001_SM_1000_NS6detail15normal_iteratorINS6_10device_ptrI8ColoringEEEEE9Policy600ESC_PNS0_8NullTypeESC_SG_jN4cuda3std3__44lessISA_EESA_SF_EEvbT2_T3_T4_PT6_PT7_T5_PSO_SO_NS1_7vsmem_tE,"aw",@nobits
	.sectionflags	@""
	.align	16
.nv.shared._ZN3cub18CUB_300001_SM_10006detail10merge_sort26DeviceMergeSortMergeKernelINS2_10policy_hubIN6thrust24THRUST_300001_SM_1000_NS6detail15normal_iteratorINS6_10device_ptrI8ColoringEEEEE9Policy600ESC_PNS0_8NullTypeESC_SG_jN4cuda3std3__44lessISA_EESA_SF_EEvbT2_T3_T4_PT6_PT7_T5_PSO_SO_NS1_7vsmem_tE:
	.zero		11312


//--------------------- .nv.shared._ZN3cub18CUB_300001_SM_10006detail10merge_sort30DeviceMergeSortPartitionKernelIN6thrust24THRUST_300001_SM_1000_NS6detail15normal_iteratorINS5_10device_ptrI8ColoringEEEEjN4cuda3std3__44lessIS9_EES9_EEvbT_PT2_T0_SK_PSK_T1_SK_i --------------------------
	.section	.nv.shared._ZN3cub18CUB_300001_SM_10006detail10merge_sort30DeviceMergeSortPartitionKernelIN6thrust24THRUST_300001_SM_1000_NS6detail15normal_iteratorINS5_10device_ptrI8ColoringEEEEjN4cuda3std3__44lessIS9_EES9_EEvbT_PT2_T0_SK_PSK_T1_SK_i,"aw",@nobits
	.sectionflags	@""
	.align	16
	.zero		1024


//--------------------- .nv.shared._ZN3cub18CUB_300001_SM_10006detail10merge_sort30DeviceMergeSortBlockSortKernelINS2_10policy_hubIN6thrust24THRUST_300001_SM_1000_NS6detail15normal_iteratorINS6_10device_ptrI8ColoringEEEEE9Policy600ESC_PNS0_8NullTypeESC_SG_jN4cuda3std3__44lessISA_EESA_SF_EEvbT0_T1_T2_T3_T4_PT6_PT7_T5_NS1_7vsmem_tE --------------------------
	.section	.nv.shared._ZN3cub18CUB_300001_SM_10006detail10merge_sort30DeviceMergeSortBlockSortKernelINS2_10policy_hubIN6thrust24THRUST_300001_SM_1000_NS6detail15normal_iteratorINS6_10device_ptrI8ColoringEEEEE9Policy600ESC_PNS0_8NullTypeESC_SG_jN4cuda3std3__44lessISA_EESA_SF_EEvbT0_T1_T2_T3_T4_PT6_PT7_T5_NS1_7vsmem_tE,"aw",@nobits
	.sectionflags	@""
	.align	16
.nv.shared._ZN3cub18CUB_300001_SM_10006detail10merge_sort30DeviceMergeSortBlockSortKernelINS2_10policy_hubIN6thrust24THRUST_300001_SM_1000_NS6detail15normal_iteratorINS6_10device_ptrI8ColoringEEEEE9Policy600ESC_PNS0_8NullTypeESC_SG_jN4cuda3std3__44lessISA_EESA_SF_EEvbT0_T1_T2_T3_T4_PT6_PT7_T5_NS1_7vsmem_tE:
	.zero		11312


//--------------------- .nv.shared._ZN3cub18CUB_300001_SM_10006detail8for_each13static_kernelINS2_12policy_hub_t12policy_500_tEmN6thrust24THRUST_300001_SM_1000_NS8cuda_cub20__uninitialized_fill7functorINS7_10device_ptrI8ColoringEESC_EEEEvT0_T1_ --------------------------
	.section	.nv.shared._ZN3cub18CUB_300001_SM_10006detail8for_each13static_kernelINS2_12policy_hub_t12policy_500_tEmN6thrust24THRUST_300001_SM_1000_NS8cuda_cub20__uninitialized_fill7functorINS7_10device_ptrI8ColoringEESC_EEEEvT0_T1_,"aw",@nobits
	.sectionflags	@""
	.align	16
	.zero		1024


//--------------------- .nv.shared._ZN3cub18CUB_300001_SM_10006detail11EmptyKernelIvEEvv --------------------------
	.section	.nv.shared._ZN3cub18CUB_300001_SM_10006detail11EmptyKernelIvEEvv,"aw",@nobits
	.sectionflags	@""
	.align	16
	.zero		1024


//--------------------- .nv.shared._ZN6thrust24THRUST_300001_SM_1000_NS8cuda_cub4core6detail13_kernel_agentINS1_8__unique11UniqueAgentINS0_6detail15normal_iteratorINS0_10device_ptrI8ColoringEEEESC_N4cuda3std3__48equal_toISA_EEiPiEEJSC_SC_SH_SI_iN3cub18CUB_300001_SM_100013ScanTileStateIiLb1EEEmEEEvDpT0_ --------------------------
	.section	.nv.shared._ZN6thrust24THRUST_300001_SM_1000_NS8cuda_cub4core6detail13_kernel_agentINS1_8__unique11UniqueAgentINS0_6detail15normal_iteratorINS0_10device_ptrI8ColoringEEEESC_N4cuda3std3__48equal_toISA_EEiPiEEJSC_SC_SH_SI_iN3cub18CUB_300001_SM_100013ScanTileStateIiLb1EEEmEEEvDpT0_,"aw",@nobits
	.sectionflags	@""
	.align	16
	.zero		1024


//--------------------- .nv.shared._ZN6thrust24THRUST_300001_SM_1000_NS8cuda_cub4core6detail13_kernel_agentINS1_8__unique9InitAgentIN3cub18CUB_300001_SM_100013ScanTileStateIiLb1EEEPiiEEJSA_mSB_EEEvDpT0_ --------------------------
	.section	.nv.shared._ZN6thrust24THRUST_300001_SM_1000_NS8cuda_cub4core6detail13_kernel_agentINS1_8__unique9InitAgentIN3cub18CUB_300001_SM_100013ScanTileStateIiLb1EEEPiiEEJSA_mSB_EEEvDpT0_,"aw",@nobits
	.sectionflags	@""
	.align	16
	.zero		1024


//--------------------- .nv.shared._Z31find_canonical_colorings_kernelPKiS0_P8Coloringiii --------------------------
	.section	.nv.shared._Z31find_canonical_colorings_kernelPKiS0_P8Coloringiii,"aw",@nobits
	.sectionflags	@""
	.align	16
	.zero		1024


//--------------------- .nv.constant0._ZN3cub18CUB_300001_SM_10006detail10merge_sort26DeviceMergeSortMergeKernelINS2_10policy_hubIN6thrust24THRUST_300001_SM_1000_NS6detail15normal_iteratorINS6_10device_ptrI8ColoringEEEEE9Policy600ESC_PNS0_8NullTypeESC_SG_mN4cuda3std3__44lessISA_EESA_SF_EEvbT2_T3_T4_PT6_PT7_T5_PSO_SO_NS1_7vsmem_tE --------------------------
	.section	.nv.constant0._ZN3cub18CUB_300001_SM_10006detail10merge_sort26DeviceMergeSortMergeKernelINS2_10policy_hubIN6thrust24THRUST_300001_SM_1000_NS6detail15normal_iteratorINS6_10device_ptrI8ColoringEEEEE9Policy600ESC_PNS0_8NullTypeESC_SG_mN4cuda3std3__44lessISA_EESA_SF_EEvbT2_T3_T4_PT6_PT7_T5_PSO_SO_NS1_7vsmem_tE,"a",@progbits
	.sectionflags	@""
	.align	4
.nv.constant0._ZN3cub18CUB_300001_SM_10006detail10merge_sort26DeviceMergeSortMergeKernelINS2_10policy_hubIN6thrust24THRUST_300001_SM_1000_NS6detail15normal_iteratorINS6_10device_ptrI8ColoringEEEEE9Policy600ESC_PNS0_8NullTypeESC_SG_mN4cuda3std3__44lessISA_EESA_SF_EEvbT2_T3_T4_PT6_PT7_T5_PSO_SO_NS1_7vsmem_tE:
	.zero		976


//--------------------- .nv.constant0._ZN3cub18CUB_300001_SM_10006detail10merge_sort30DeviceMergeSortPartitionKernelIN6thrust24THRUST_300001_SM_1000_NS6detail15normal_iteratorINS5_10device_ptrI8ColoringEEEEmN4cuda3std3__44lessIS9_EES9_EEvbT_PT2_T0_SK_PSK_T1_SK_i --------------------------
	.section	.nv.constant0._ZN3cub18CUB_300001_SM_10006detail10merge_sort30DeviceMergeSortPartitionKernelIN6thrust24THRUST_300001_SM_1000_NS6detail15normal_iteratorINS5_10device_ptrI8ColoringEEEEmN4cuda3std3__44lessIS9_EES9_EEvbT_PT2_T0_SK_PSK_T1_SK_i,"a",@progbits
	.sectionflags	@""
	.align	4
.nv.constant0._ZN3cub18CUB_300001_SM_10006detail10merge_sort30DeviceMergeSortPartitionKernelIN6thrust24THRUST_300001_SM_1000_NS6detail15normal_iteratorINS5_10device_ptrI8ColoringEEEEmN4cuda3std3__44lessIS9_EES9_EEvbT_PT2_T0_SK_PSK_T1_SK_i:
	.zero		964


//--------------------- .nv.constant0._ZN3cub18CUB_300001_SM_10006detail10merge_sort30DeviceMergeSortBlockSortKernelINS2_10policy_hubIN6thrust24THRUST_300001_SM_1000_NS6detail15normal_iteratorINS6_10device_ptrI8ColoringEEEEE9Policy600ESC_PNS0_8NullTypeESC_SG_mN4cuda3std3__44lessISA_EESA_SF_EEvbT0_T1_T2_T3_T4_PT6_PT7_T5_NS1_7vsmem_tE --------------------------
	.section	.nv.constant0._ZN3cub18CUB_300001_SM_10006detail10merge_sort30DeviceMergeSortBlockSortKernelINS2_10policy_hubIN6thrust24THRUST_300001_SM_1000_NS6detail15normal_iteratorINS6_10device_ptrI8ColoringEEEEE9Policy600ESC_PNS0_8NullTypeESC_SG_mN4cuda3std3__44lessISA_EESA_SF_EEvbT0_T1_T2_T3_T4_PT6_PT7_T5_NS1_7vsmem_tE,"a",@progbits
	.sectionflags	@""
	.align	4
.nv.constant0._ZN3cub18CUB_300001_SM_10006detail10merge_sort30DeviceMergeSortBlockSortKernelINS2_10policy_hubIN6thrust24THRUST_300001_SM_1000_NS6detail15normal_iteratorINS6_10device_ptrI8ColoringEEEEE9Policy600ESC_PNS0_8NullTypeESC_SG_mN4cuda3std3__44lessISA_EESA_SF_EEvbT0_T1_T2_T3_T4_PT6_PT7_T5_NS1_7vsmem_tE:
	.zero		976


//--------------------- .nv.constant0._ZN3cub18CUB_300001_SM_10006detail10merge_sort26DeviceMergeSortMergeKernelINS2_10policy_hubIN6thrust24THRUST_300001_SM_1000_NS6detail15normal_iteratorINS6_10device_ptrI8ColoringEEEEE9Policy600ESC_PNS0_8NullTypeESC_SG_jN4cuda3std3__44lessISA_EESA_SF_EEvbT2_T3_T4_PT6_PT7_T5_PSO_SO_NS1_7vsmem_tE --------------------------
	.section	.nv.constant0._ZN3cub18CUB_300001_SM_10006detail10merge_sort26DeviceMergeSortMergeKernelINS2_10policy_hubIN6thrust24THRUST_300001_SM_1000_NS6detail15normal_iteratorINS6_10device_ptrI8ColoringEEEEE9Policy600ESC_PNS0_8NullTypeESC_SG_jN4cuda3std3__44lessISA_EESA_SF_EEvbT2_T3_T4_PT6_PT7_T5_PSO_SO_NS1_7vsmem_tE,"a",@progbits
	.sectionflags	@""
	.align	4
.nv.constant0._ZN3cub18CUB_300001_SM_10006detail10merge_sort26DeviceMergeSortMergeKernelINS2_10policy_hubIN6thrust24THRUST_300001_SM_1000_NS6detail15normal_iteratorINS6_10device_ptrI8ColoringEEEEE9Policy600ESC_PNS0_8NullTypeESC_SG_jN4cuda3std3__44lessISA_EESA_SF_EEvbT2_T3_T4_PT6_PT7_T5_PSO_SO_NS1_7vsmem_tE:
	.zero		976


//--------------------- .nv.constant0._ZN3cub18CUB_300001_SM_10006detail10merge_sort30DeviceMergeSortPartitionKernelIN6thrust24THRUST_300001_SM_1000_NS6detail15normal_iteratorINS5_10device_ptrI8ColoringEEEEjN4cuda3std3__44lessIS9_EES9_EEvbT_PT2_T0_SK_PSK_T1_SK_i --------------------------
	.section	.nv.constant0._ZN3cub18CUB_300001_SM_10006detail10merge_sort30DeviceMergeSortPartitionKernelIN6thrust24THRUST_300001_SM_1000_NS6detail15normal_iteratorINS5_10device_ptrI8ColoringEEEEjN4cuda3std3__44lessIS9_EES9_EEvbT_PT2_T0_SK_PSK_T1_SK_i,"a",@progbits
	.sectionflags	@""
	.align	4
.nv.constant0._ZN3cub18CUB_300001_SM_10006detail10merge_sort30DeviceMergeSortPartitionKernelIN6thrust24THRUST_300001_SM_1000_NS6detail15normal_iteratorINS5_10device_ptrI8ColoringEEEEjN4cuda3std3__44lessIS9_EES9_EEvbT_PT2_T0_SK_PSK_T1_SK_i:
	.zero		948


//--------------------- .nv.constant0._ZN3cub18CUB_300001_SM_10006detail10merge_sort30DeviceMergeSortBlockSortKernelINS2_10policy_hubIN6thrust24THRUST_300001_SM_1000_NS6detail15normal_iteratorINS6_10device_ptrI8ColoringEEEEE9Policy600ESC_PNS0_8NullTypeESC_SG_jN4cuda3std3__44lessISA_EESA_SF_EEvbT0_T1_T2_T3_T4_PT6_PT7_T5_NS1_7vsmem_tE --------------------------
	.section	.nv.constant0._ZN3cub18CUB_300001_SM_10006detail10merge_sort30DeviceMergeSortBlockSortKernelINS2_10policy_hubIN6thrust24THRUST_300001_SM_1000_NS6detail15normal_iteratorINS6_10device_ptrI8ColoringEEEEE9Policy600ESC_PNS0_8NullTypeESC_SG_jN4cuda3std3__44lessISA_EESA_SF_EEvbT0_T1_T2_T3_T4_PT6_PT7_T5_NS1_7vsmem_tE,"a",@progbits
	.sectionflags	@""
	.align	4
.nv.constant0._ZN3cub18CUB_300001_SM_10006detail10merge_sort30DeviceMergeSortBlockSortKernelINS2_10policy_hubIN6thrust24THRUST_300001_SM_1000_NS6detail15normal_iteratorINS6_10device_ptrI8ColoringEEEEE9Policy600ESC_PNS0_8NullTypeESC_SG_jN4cuda3std3__44lessISA_EESA_SF_EEvbT0_T1_T2_T3_T4_PT6_PT7_T5_NS1_7vsmem_tE:
	.zero		976


//--------------------- .nv.constant0._ZN3cub18CUB_300001_SM_10006detail8for_each13static_kernelINS2_12policy_hub_t12policy_500_tEmN6thrust24THRUST_300001_SM_1000_NS8cuda_cub20__uninitialized_fill7functorINS7_10device_ptrI8ColoringEESC_EEEEvT0_T1_ --------------------------
	.section	.nv.constant0._ZN3cub18CUB_300001_SM_10006detail8for_each13static_kernelINS2_12policy_hub_t12policy_500_tEmN6thrust24THRUST_300001_SM_1000_NS8cuda_cub20__uninitialized_fill7functorINS7_10device_ptrI8ColoringEESC_EEEEvT0_T1_,"a",@progbits
	.sectionflags	@""
	.align	4
.nv.constant0._ZN3cub18CUB_300001_SM_10006detail8for_each13static_kernelINS2_12policy_hub_t12policy_500_tEmN6thrust24THRUST_300001_SM_1000_NS8cuda_cub20__uninitialized_fill7functorINS7_10device_ptrI8ColoringEESC_EEEEvT0_T1_:
	.zero		952


//--------------------- .nv.constant0._ZN3cub18CUB_300001_SM_10006detail11EmptyKernelIvEEvv --------------------------
	.section	.nv.constant0._ZN3cub18CUB_300001_SM_10006detail11EmptyKernelIvEEvv,"a",@progbits
	.sectionflags	@""
	.align	4
.nv.constant0._ZN3cub18CUB_300001_SM_10006detail11EmptyKernelIvEEvv:
	.zero		896


//--------------------- .nv.constant0._ZN6thrust24THRUST_300001_SM_1000_NS8cuda_cub4core6detail13_kernel_agentINS1_8__unique11UniqueAgentINS0_6detail15normal_iteratorINS0_10device_ptrI8ColoringEEEESC_N4cuda3std3__48equal_toISA_EEiPiEEJSC_SC_SH_SI_iN3cub18CUB_300001_SM_100013ScanTileStateIiLb1EEEmEEEvDpT0_ --------------------------
	.section	.nv.constant0._ZN6thrust24THRUST_300001_SM_1000_NS8cuda_cub4core6detail13_kernel_agentINS1_8__unique11UniqueAgentINS0_6detail15normal_iteratorINS0_10device_ptrI8ColoringEEEESC_N4cuda3std3__48equal_toISA_EEiPiEEJSC_SC_SH_SI_iN3cub18CUB_300001_SM_100013ScanTileStateIiLb1EEEmEEEvDpT0_,"a",@progbits
	.sectionflags	@""
	.align	4
.nv.constant0._ZN6thrust24THRUST_300001_SM_1000_NS8cuda_cub4core6detail13_kernel_agentINS1_8__unique11UniqueAgentINS0_6detail15normal_iteratorINS0_10device_ptrI8ColoringEEEESC_N4cuda3std3__48equal_toISA_EEiPiEEJSC_SC_SH_SI_iN3cub18CUB_300001_SM_100013ScanTileStateIiLb1EEEmEEEvDpT0_:
	.zero		952


//--------------------- .nv.constant0._ZN6thrust24THRUST_300001_SM_1000_NS8cuda_cub4core6detail13_kernel_agentINS1_8__unique9InitAgentIN3cub18CUB_300001_SM_100013ScanTileStateIiLb1EEEPiiEEJSA_mSB_EEEvDpT0_ --------------------------
	.section	.nv.constant0._ZN6thrust24THRUST_300001_SM_1000_NS8cuda_cub4core6detail13_kernel_agentINS1_8__unique9InitAgentIN3cub18CUB_300001_SM_100013ScanTileStateIiLb1EEEPiiEEJSA_mSB_EEEvDpT0_,"a",@progbits
	.sectionflags	@""
	.align	4
.nv.constant0._ZN6thrust24THRUST_300001_SM_1000_NS8cuda_cub4core6detail13_kernel_agentINS1_8__unique9InitAgentIN3cub18CUB_300001_SM_100013ScanTileStateIiLb1EEEPiiEEJSA_mSB_EEEvDpT0_:
	.zero		920


//--------------------- .nv.constant0._Z31find_canonical_colorings_kernelPKiS0_P8Coloringiii --------------------------
	.section	.nv.constant0._Z31find_canonical_colorings_kernelPKiS0_P8Coloringiii,"a",@progbits
	.sectionflags	@""
	.align	4
.nv.constant0._Z31find_canonical_colorings_kernelPKiS0_P8Coloringiii:
	.zero		932


//--------------------- SYMBOLS --------------------------

	.type		.nv.reservedSmem.offset0,@object
	.size		.nv.reservedSmem.offset0,0x4
	.type		.nv.reservedSmem.cap,@object
	.size		.nv.reservedSmem.cap,0x4
